//
// Generated by NVIDIA NVVM Compiler
//
// Compiler Build ID: CL-36424714
// Cuda compilation tools, release 13.0, V13.0.88
// Based on NVVM 20.0.0
//

.version 9.0
.target sm_100
.address_size 64

	// .globl	_ZN3cub18CUB_300001_SM_10006detail11EmptyKernelIvEEvv
// _ZZN3cub18CUB_300001_SM_10006detail6reduce28DeviceReduceSingleTileKernelINS2_10policy_hubIijN4cuda3__47maximumIiEEE10Policy1000EN6thrust24THRUST_300001_SM_1000_NS6detail15normal_iteratorINSC_10device_ptrIiEEEEPijS8_iiNS5_3std3__410__identityEEEvT0_T1_T2_T3_T4_T6_E12temp_storage has been demoted
// _ZZN3cub18CUB_300001_SM_10006detail6reduce18DeviceReduceKernelINS2_10policy_hubIijN4cuda3__47maximumIiEEE10Policy1000EN6thrust24THRUST_300001_SM_1000_NS6detail15normal_iteratorINSC_10device_ptrIiEEEEjS8_iNS5_3std3__410__identityEEEvT0_PT3_T1_NS0_13GridEvenShareISO_EET2_T4_E12temp_storage has been demoted
// _ZZN3cub18CUB_300001_SM_10006detail6reduce28DeviceReduceSingleTileKernelINS2_10policy_hubIijN4cuda3__47maximumIiEEE10Policy1000EPiSB_iS8_iiNS5_3std3__410__identityEEEvT0_T1_T2_T3_T4_T6_E12temp_storage has been demoted
// _ZZN3cub18CUB_300001_SM_10006detail6reduce28DeviceReduceSingleTileKernelINS2_10policy_hubIiyN4cuda3__47maximumIiEEE10Policy1000EN6thrust24THRUST_300001_SM_1000_NS6detail15normal_iteratorINSC_10device_ptrIiEEEEPiyS8_iiNS5_3std3__410__identityEEEvT0_T1_T2_T3_T4_T6_E12temp_storage has been demoted
// _ZZN3cub18CUB_300001_SM_10006detail6reduce18DeviceReduceKernelINS2_10policy_hubIiyN4cuda3__47maximumIiEEE10Policy1000EN6thrust24THRUST_300001_SM_1000_NS6detail15normal_iteratorINSC_10device_ptrIiEEEEyS8_iNS5_3std3__410__identityEEEvT0_PT3_T1_NS0_13GridEvenShareISO_EET2_T4_E12temp_storage has been demoted
// _ZZN3cub18CUB_300001_SM_10006detail6reduce28DeviceReduceSingleTileKernelINS2_10policy_hubIiyN4cuda3__47maximumIiEEE10Policy1000EPiSB_iS8_iiNS5_3std3__410__identityEEEvT0_T1_T2_T3_T4_T6_E12temp_storage has been demoted
.global .align 1 .b8 _ZN34_INTERNAL_ba6545bb_4_k_cu_aedb4d364cuda3std3__45__cpo5beginE[1];
.global .align 1 .b8 _ZN34_INTERNAL_ba6545bb_4_k_cu_aedb4d364cuda3std3__45__cpo3endE[1];
.global .align 1 .b8 _ZN34_INTERNAL_ba6545bb_4_k_cu_aedb4d364cuda3std3__45__cpo6cbeginE[1];
.global .align 1 .b8 _ZN34_INTERNAL_ba6545bb_4_k_cu_aedb4d364cuda3std3__45__cpo4cendE[1];
.global .align 1 .b8 _ZN34_INTERNAL_ba6545bb_4_k_cu_aedb4d364cuda3std3__45__cpo6rbeginE[1];
.global .align 1 .b8 _ZN34_INTERNAL_ba6545bb_4_k_cu_aedb4d364cuda3std3__45__cpo4rendE[1];
.global .align 1 .b8 _ZN34_INTERNAL_ba6545bb_4_k_cu_aedb4d364cuda3std3__45__cpo7crbeginE[1];
.global .align 1 .b8 _ZN34_INTERNAL_ba6545bb_4_k_cu_aedb4d364cuda3std3__45__cpo5crendE[1];
.global .align 1 .b8 _ZN34_INTERNAL_ba6545bb_4_k_cu_aedb4d364cuda3std3__436_GLOBAL__N__ba6545bb_4_k_cu_aedb4d366ignoreE[1];
.global .align 1 .b8 _ZN34_INTERNAL_ba6545bb_4_k_cu_aedb4d364cuda3std3__419piecewise_constructE[1];
.global .align 1 .b8 _ZN34_INTERNAL_ba6545bb_4_k_cu_aedb4d364cuda3std3__48in_placeE[1];
.global .align 1 .b8 _ZN34_INTERNAL_ba6545bb_4_k_cu_aedb4d364cuda3std3__420unreachable_sentinelE[1];
.global .align 1 .b8 _ZN34_INTERNAL_ba6545bb_4_k_cu_aedb4d364cuda3std3__47nulloptE[1];
.global .align 1 .b8 _ZN34_INTERNAL_ba6545bb_4_k_cu_aedb4d364cuda3std3__48unexpectE[1];
.global .align 1 .b8 _ZN34_INTERNAL_ba6545bb_4_k_cu_aedb4d364cuda3std6ranges3__45__cpo4swapE[1];
.global .align 1 .b8 _ZN34_INTERNAL_ba6545bb_4_k_cu_aedb4d364cuda3std6ranges3__45__cpo9iter_moveE[1];
.global .align 1 .b8 _ZN34_INTERNAL_ba6545bb_4_k_cu_aedb4d364cuda3std6ranges3__45__cpo5beginE[1];
.global .align 1 .b8 _ZN34_INTERNAL_ba6545bb_4_k_cu_aedb4d364cuda3std6ranges3__45__cpo3endE[1];
.global .align 1 .b8 _ZN34_INTERNAL_ba6545bb_4_k_cu_aedb4d364cuda3std6ranges3__45__cpo6cbeginE[1];
.global .align 1 .b8 _ZN34_INTERNAL_ba6545bb_4_k_cu_aedb4d364cuda3std6ranges3__45__cpo4cendE[1];
.global .align 1 .b8 _ZN34_INTERNAL_ba6545bb_4_k_cu_aedb4d364cuda3std6ranges3__45__cpo7advanceE[1];
.global .align 1 .b8 _ZN34_INTERNAL_ba6545bb_4_k_cu_aedb4d364cuda3std6ranges3__45__cpo9iter_swapE[1];
.global .align 1 .b8 _ZN34_INTERNAL_ba6545bb_4_k_cu_aedb4d364cuda3std6ranges3__45__cpo4nextE[1];
.global .align 1 .b8 _ZN34_INTERNAL_ba6545bb_4_k_cu_aedb4d364cuda3std6ranges3__45__cpo4prevE[1];
.global .align 1 .b8 _ZN34_INTERNAL_ba6545bb_4_k_cu_aedb4d364cuda3std6ranges3__45__cpo4dataE[1];
.global .align 1 .b8 _ZN34_INTERNAL_ba6545bb_4_k_cu_aedb4d364cuda3std6ranges3__45__cpo5cdataE[1];
.global .align 1 .b8 _ZN34_INTERNAL_ba6545bb_4_k_cu_aedb4d364cuda3std6ranges3__45__cpo4sizeE[1];
.global .align 1 .b8 _ZN34_INTERNAL_ba6545bb_4_k_cu_aedb4d364cuda3std6ranges3__45__cpo5ssizeE[1];
.global .align 1 .b8 _ZN34_INTERNAL_ba6545bb_4_k_cu_aedb4d364cuda3std6ranges3__45__cpo8distanceE[1];
.global .align 1 .b8 _ZN34_INTERNAL_ba6545bb_4_k_cu_aedb4d366thrust24THRUST_300001_SM_1000_NS8cuda_cub3parE[1];
.global .align 1 .b8 _ZN34_INTERNAL_ba6545bb_4_k_cu_aedb4d366thrust24THRUST_300001_SM_1000_NS8cuda_cub10par_nosyncE[1];
.global .align 1 .b8 _ZN34_INTERNAL_ba6545bb_4_k_cu_aedb4d366thrust24THRUST_300001_SM_1000_NS6system6detail10sequential3seqE[1];
.global .align 1 .b8 _ZN34_INTERNAL_ba6545bb_4_k_cu_aedb4d366thrust24THRUST_300001_SM_1000_NS6system3cpp3parE[1];
.global .align 1 .b8 _ZN34_INTERNAL_ba6545bb_4_k_cu_aedb4d366thrust24THRUST_300001_SM_1000_NS12placeholders2_1E[1];
.global .align 1 .b8 _ZN34_INTERNAL_ba6545bb_4_k_cu_aedb4d366thrust24THRUST_300001_SM_1000_NS12placeholders2_2E[1];
.global .align 1 .b8 _ZN34_INTERNAL_ba6545bb_4_k_cu_aedb4d366thrust24THRUST_300001_SM_1000_NS12placeholders2_3E[1];
.global .align 1 .b8 _ZN34_INTERNAL_ba6545bb_4_k_cu_aedb4d366thrust24THRUST_300001_SM_1000_NS12placeholders2_4E[1];
.global .align 1 .b8 _ZN34_INTERNAL_ba6545bb_4_k_cu_aedb4d366thrust24THRUST_300001_SM_1000_NS12placeholders2_5E[1];
.global .align 1 .b8 _ZN34_INTERNAL_ba6545bb_4_k_cu_aedb4d366thrust24THRUST_300001_SM_1000_NS12placeholders2_6E[1];
.global .align 1 .b8 _ZN34_INTERNAL_ba6545bb_4_k_cu_aedb4d366thrust24THRUST_300001_SM_1000_NS12placeholders2_7E[1];
.global .align 1 .b8 _ZN34_INTERNAL_ba6545bb_4_k_cu_aedb4d366thrust24THRUST_300001_SM_1000_NS12placeholders2_8E[1];
.global .align 1 .b8 _ZN34_INTERNAL_ba6545bb_4_k_cu_aedb4d366thrust24THRUST_300001_SM_1000_NS12placeholders2_9E[1];
.global .align 1 .b8 _ZN34_INTERNAL_ba6545bb_4_k_cu_aedb4d366thrust24THRUST_300001_SM_1000_NS12placeholders3_10E[1];
.global .align 1 .b8 _ZN34_INTERNAL_ba6545bb_4_k_cu_aedb4d366thrust24THRUST_300001_SM_1000_NS3seqE[1];
.global .align 1 .b8 _ZN34_INTERNAL_ba6545bb_4_k_cu_aedb4d366thrust24THRUST_300001_SM_1000_NS6deviceE[1];

.visible .entry _ZN3cub18CUB_300001_SM_10006detail11EmptyKernelIvEEvv()
{


	ret;

}
	// .globl	_ZN3cub18CUB_300001_SM_10006detail8for_each13static_kernelINS2_12policy_hub_t12policy_500_tEmN6thrust24THRUST_300001_SM_1000_NS8cuda_cub20__uninitialized_fill7functorINS7_10device_ptrIiEEiEEEEvT0_T1_
.visible .entry _ZN3cub18CUB_300001_SM_10006detail8for_each13static_kernelINS2_12policy_hub_t12policy_500_tEmN6thrust24THRUST_300001_SM_1000_NS8cuda_cub20__uninitialized_fill7functorINS7_10device_ptrIiEEiEEEEvT0_T1_(
	.param .u64 _ZN3cub18CUB_300001_SM_10006detail8for_each13static_kernelINS2_12policy_hub_t12policy_500_tEmN6thrust24THRUST_300001_SM_1000_NS8cuda_cub20__uninitialized_fill7functorINS7_10device_ptrIiEEiEEEEvT0_T1__param_0,
	.param .align 8 .b8 _ZN3cub18CUB_300001_SM_10006detail8for_each13static_kernelINS2_12policy_hub_t12policy_500_tEmN6thrust24THRUST_300001_SM_1000_NS8cuda_cub20__uninitialized_fill7functorINS7_10device_ptrIiEEiEEEEvT0_T1__param_1[16]
)
.maxntid 256
{
	.reg .pred 	%p<4>;
	.reg .b16 	%rs<5>;
	.reg .b32 	%r<12>;
	.reg .b64 	%rd<16>;

	ld.param.u32 	%r3, [_ZN3cub18CUB_300001_SM_10006detail8for_each13static_kernelINS2_12policy_hub_t12policy_500_tEmN6thrust24THRUST_300001_SM_1000_NS8cuda_cub20__uninitialized_fill7functorINS7_10device_ptrIiEEiEEEEvT0_T1__param_1+8];
	ld.param.u64 	%rd4, [_ZN3cub18CUB_300001_SM_10006detail8for_each13static_kernelINS2_12policy_hub_t12policy_500_tEmN6thrust24THRUST_300001_SM_1000_NS8cuda_cub20__uninitialized_fill7functorINS7_10device_ptrIiEEiEEEEvT0_T1__param_1];
	ld.param.u64 	%rd5, [_ZN3cub18CUB_300001_SM_10006detail8for_each13static_kernelINS2_12policy_hub_t12policy_500_tEmN6thrust24THRUST_300001_SM_1000_NS8cuda_cub20__uninitialized_fill7functorINS7_10device_ptrIiEEiEEEEvT0_T1__param_0];
	mov.u32 	%r9, %ctaid.x;
	mul.wide.u32 	%rd1, %r9, 512;
	sub.s64 	%rd2, %rd5, %rd1;
	setp.lt.u64 	%p1, %rd2, 512;
	@%p1 bra 	$L__BB1_2;
	mov.u32 	%r11, %tid.x;
	cvta.to.global.u64 	%rd11, %rd4;
	cvt.u64.u32 	%rd12, %r11;
	add.s64 	%rd13, %rd1, %rd12;
	shl.b64 	%rd14, %rd13, 2;
	add.s64 	%rd15, %rd11, %rd14;
	st.global.u32 	[%rd15], %r3;
	st.global.u32 	[%rd15+1024], %r3;
	bra.uni 	$L__BB1_6;
$L__BB1_2:
	cvta.to.global.u64 	%rd6, %rd4;
	mov.u32 	%r2, %tid.x;
	cvt.u64.u32 	%rd7, %r2;
	setp.le.u64 	%p2, %rd2, %rd7;
	add.s64 	%rd8, %rd1, %rd7;
	shl.b64 	%rd9, %rd8, 2;
	add.s64 	%rd3, %rd6, %rd9;
	@%p2 bra 	$L__BB1_4;
	st.global.u32 	[%rd3], %r3;
$L__BB1_4:
	add.s32 	%r10, %r2, 256;
	cvt.u64.u32 	%rd10, %r10;
	setp.le.u64 	%p3, %rd2, %rd10;
	@%p3 bra 	$L__BB1_6;
	st.global.u32 	[%rd3+1024], %r3;
$L__BB1_6:
	ret;

}
	// .globl	_ZN3cub18CUB_300001_SM_10006detail9transform16transform_kernelINS2_10policy_hubILb1EN4cuda3std3__45tupleIJN6thrust24THRUST_300001_SM_1000_NS12zip_iteratorINS8_IJNSA_17counting_iteratorIiNSA_11use_defaultESD_SD_EESE_EEEEEEEEE10policy1000Ei16knapsack_functorNSA_6detail15normal_iteratorINSA_10device_ptrIiEEEEJSG_EEEvT0_iT1_T2_DpNS2_10kernel_argIT3_EE
.visible .entry _ZN3cub18CUB_300001_SM_10006detail9transform16transform_kernelINS2_10policy_hubILb1EN4cuda3std3__45tupleIJN6thrust24THRUST_300001_SM_1000_NS12zip_iteratorINS8_IJNSA_17counting_iteratorIiNSA_11use_defaultESD_SD_EESE_EEEEEEEEE10policy1000Ei16knapsack_functorNSA_6detail15normal_iteratorINSA_10device_ptrIiEEEEJSG_EEEvT0_iT1_T2_DpNS2_10kernel_argIT3_EE(
	.param .u32 _ZN3cub18CUB_300001_SM_10006detail9transform16transform_kernelINS2_10policy_hubILb1EN4cuda3std3__45tupleIJN6thrust24THRUST_300001_SM_1000_NS12zip_iteratorINS8_IJNSA_17counting_iteratorIiNSA_11use_defaultESD_SD_EESE_EEEEEEEEE10policy1000Ei16knapsack_functorNSA_6detail15normal_iteratorINSA_10device_ptrIiEEEEJSG_EEEvT0_iT1_T2_DpNS2_10kernel_argIT3_EE_param_0,
	.param .u32 _ZN3cub18CUB_300001_SM_10006detail9transform16transform_kernelINS2_10policy_hubILb1EN4cuda3std3__45tupleIJN6thrust24THRUST_300001_SM_1000_NS12zip_iteratorINS8_IJNSA_17counting_iteratorIiNSA_11use_defaultESD_SD_EESE_EEEEEEEEE10policy1000Ei16knapsack_functorNSA_6detail15normal_iteratorINSA_10device_ptrIiEEEEJSG_EEEvT0_iT1_T2_DpNS2_10kernel_argIT3_EE_param_1,
	.param .align 8 .b8 _ZN3cub18CUB_300001_SM_10006detail9transform16transform_kernelINS2_10policy_hubILb1EN4cuda3std3__45tupleIJN6thrust24THRUST_300001_SM_1000_NS12zip_iteratorINS8_IJNSA_17counting_iteratorIiNSA_11use_defaultESD_SD_EESE_EEEEEEEEE10policy1000Ei16knapsack_functorNSA_6detail15normal_iteratorINSA_10device_ptrIiEEEEJSG_EEEvT0_iT1_T2_DpNS2_10kernel_argIT3_EE_param_2[48],
	.param .align 8 .b8 _ZN3cub18CUB_300001_SM_10006detail9transform16transform_kernelINS2_10policy_hubILb1EN4cuda3std3__45tupleIJN6thrust24THRUST_300001_SM_1000_NS12zip_iteratorINS8_IJNSA_17counting_iteratorIiNSA_11use_defaultESD_SD_EESE_EEEEEEEEE10policy1000Ei16knapsack_functorNSA_6detail15normal_iteratorINSA_10device_ptrIiEEEEJSG_EEEvT0_iT1_T2_DpNS2_10kernel_argIT3_EE_param_3[8],
	.param .align 8 .b8 _ZN3cub18CUB_300001_SM_10006detail9transform16transform_kernelINS2_10policy_hubILb1EN4cuda3std3__45tupleIJN6thrust24THRUST_300001_SM_1000_NS12zip_iteratorINS8_IJNSA_17counting_iteratorIiNSA_11use_defaultESD_SD_EESE_EEEEEEEEE10policy1000Ei16knapsack_functorNSA_6detail15normal_iteratorINSA_10device_ptrIiEEEEJSG_EEEvT0_iT1_T2_DpNS2_10kernel_argIT3_EE_param_4[16]
)
.maxntid 128
{
	.reg .pred 	%p<47>;
	.reg .b32 	%r<236>;
	.reg .b64 	%rd<63>;

	ld.param.u32 	%r1, [_ZN3cub18CUB_300001_SM_10006detail9transform16transform_kernelINS2_10policy_hubILb1EN4cuda3std3__45tupleIJN6thrust24THRUST_300001_SM_1000_NS12zip_iteratorINS8_IJNSA_17counting_iteratorIiNSA_11use_defaultESD_SD_EESE_EEEEEEEEE10policy1000Ei16knapsack_functorNSA_6detail15normal_iteratorINSA_10device_ptrIiEEEEJSG_EEEvT0_iT1_T2_DpNS2_10kernel_argIT3_EE_param_2+44];
	ld.param.u32 	%r118, [_ZN3cub18CUB_300001_SM_10006detail9transform16transform_kernelINS2_10policy_hubILb1EN4cuda3std3__45tupleIJN6thrust24THRUST_300001_SM_1000_NS12zip_iteratorINS8_IJNSA_17counting_iteratorIiNSA_11use_defaultESD_SD_EESE_EEEEEEEEE10policy1000Ei16knapsack_functorNSA_6detail15normal_iteratorINSA_10device_ptrIiEEEEJSG_EEEvT0_iT1_T2_DpNS2_10kernel_argIT3_EE_param_0];
	ld.param.u64 	%rd14, [_ZN3cub18CUB_300001_SM_10006detail9transform16transform_kernelINS2_10policy_hubILb1EN4cuda3std3__45tupleIJN6thrust24THRUST_300001_SM_1000_NS12zip_iteratorINS8_IJNSA_17counting_iteratorIiNSA_11use_defaultESD_SD_EESE_EEEEEEEEE10policy1000Ei16knapsack_functorNSA_6detail15normal_iteratorINSA_10device_ptrIiEEEEJSG_EEEvT0_iT1_T2_DpNS2_10kernel_argIT3_EE_param_3];
	ld.param.u64 	%rd15, [_ZN3cub18CUB_300001_SM_10006detail9transform16transform_kernelINS2_10policy_hubILb1EN4cuda3std3__45tupleIJN6thrust24THRUST_300001_SM_1000_NS12zip_iteratorINS8_IJNSA_17counting_iteratorIiNSA_11use_defaultESD_SD_EESE_EEEEEEEEE10policy1000Ei16knapsack_functorNSA_6detail15normal_iteratorINSA_10device_ptrIiEEEEJSG_EEEvT0_iT1_T2_DpNS2_10kernel_argIT3_EE_param_2+32];
	ld.param.u64 	%rd16, [_ZN3cub18CUB_300001_SM_10006detail9transform16transform_kernelINS2_10policy_hubILb1EN4cuda3std3__45tupleIJN6thrust24THRUST_300001_SM_1000_NS12zip_iteratorINS8_IJNSA_17counting_iteratorIiNSA_11use_defaultESD_SD_EESE_EEEEEEEEE10policy1000Ei16knapsack_functorNSA_6detail15normal_iteratorINSA_10device_ptrIiEEEEJSG_EEEvT0_iT1_T2_DpNS2_10kernel_argIT3_EE_param_2+24];
	ld.param.u64 	%rd17, [_ZN3cub18CUB_300001_SM_10006detail9transform16transform_kernelINS2_10policy_hubILb1EN4cuda3std3__45tupleIJN6thrust24THRUST_300001_SM_1000_NS12zip_iteratorINS8_IJNSA_17counting_iteratorIiNSA_11use_defaultESD_SD_EESE_EEEEEEEEE10policy1000Ei16knapsack_functorNSA_6detail15normal_iteratorINSA_10device_ptrIiEEEEJSG_EEEvT0_iT1_T2_DpNS2_10kernel_argIT3_EE_param_2+8];
	ld.param.u64 	%rd18, [_ZN3cub18CUB_300001_SM_10006detail9transform16transform_kernelINS2_10policy_hubILb1EN4cuda3std3__45tupleIJN6thrust24THRUST_300001_SM_1000_NS12zip_iteratorINS8_IJNSA_17counting_iteratorIiNSA_11use_defaultESD_SD_EESE_EEEEEEEEE10policy1000Ei16knapsack_functorNSA_6detail15normal_iteratorINSA_10device_ptrIiEEEEJSG_EEEvT0_iT1_T2_DpNS2_10kernel_argIT3_EE_param_2];
	ld.param.u32 	%r117, [_ZN3cub18CUB_300001_SM_10006detail9transform16transform_kernelINS2_10policy_hubILb1EN4cuda3std3__45tupleIJN6thrust24THRUST_300001_SM_1000_NS12zip_iteratorINS8_IJNSA_17counting_iteratorIiNSA_11use_defaultESD_SD_EESE_EEEEEEEEE10policy1000Ei16knapsack_functorNSA_6detail15normal_iteratorINSA_10device_ptrIiEEEEJSG_EEEvT0_iT1_T2_DpNS2_10kernel_argIT3_EE_param_1];
	cvta.to.global.u64 	%rd1, %rd18;
	cvta.to.global.u64 	%rd2, %rd17;
	cvta.to.global.u64 	%rd3, %rd16;
	cvta.to.global.u64 	%rd4, %rd15;
	cvta.to.global.u64 	%rd19, %rd14;
	ld.param.v2.u32 	{%r2, %r3}, [_ZN3cub18CUB_300001_SM_10006detail9transform16transform_kernelINS2_10policy_hubILb1EN4cuda3std3__45tupleIJN6thrust24THRUST_300001_SM_1000_NS12zip_iteratorINS8_IJNSA_17counting_iteratorIiNSA_11use_defaultESD_SD_EESE_EEEEEEEEE10policy1000Ei16knapsack_functorNSA_6detail15normal_iteratorINSA_10device_ptrIiEEEEJSG_EEEvT0_iT1_T2_DpNS2_10kernel_argIT3_EE_param_4];
	shl.b32 	%r119, %r117, 7;
	mov.u32 	%r120, %ctaid.x;
	mul.lo.s32 	%r4, %r119, %r120;
	sub.s32 	%r121, %r118, %r4;
	min.s32 	%r5, %r119, %r121;
	add.s32 	%r6, %r2, %r4;
	add.s32 	%r7, %r3, %r4;
	mul.wide.s32 	%rd20, %r4, 4;
	add.s64 	%rd5, %rd19, %rd20;
	setp.gt.s32 	%p1, %r119, %r121;
	@%p1 bra 	$L__BB2_9;
	setp.lt.s32 	%p2, %r117, 1;
	@%p2 bra 	$L__BB2_79;
	mov.u32 	%r8, %tid.x;
	add.s32 	%r123, %r2, %r8;
	add.s32 	%r9, %r6, %r8;
	add.s32 	%r10, %r7, -1;
	and.b32  	%r11, %r123, 3;
	mov.b32 	%r206, 0;
$L__BB2_3:
	shl.b32 	%r125, %r206, 7;
	add.s32 	%r20, %r9, %r125;
	add.s32 	%r21, %r125, %r8;
	add.s32 	%r22, %r21, %r6;
	setp.lt.s32 	%p3, %r22, 1;
	mov.b32 	%r208, 0;
	@%p3 bra 	$L__BB2_47;
	add.s32 	%r128, %r20, -1;
	mul.wide.u32 	%rd21, %r22, 4;
	add.s64 	%rd22, %rd1, %rd21;
	ld.global.u32 	%r23, [%rd22];
	add.s32 	%r24, %r21, %r10;
	mul.wide.s32 	%rd23, %r24, 4;
	add.s64 	%rd6, %rd3, %rd23;
	setp.lt.u32 	%p4, %r128, 3;
	mov.b32 	%r214, 0;
	mov.u32 	%r208, %r214;
	@%p4 bra 	$L__BB2_32;
	sub.s32 	%r214, %r20, %r11;
	mov.b32 	%r207, 0;
	mov.u32 	%r208, %r207;
$L__BB2_6:
	mul.wide.u32 	%rd24, %r207, 4;
	add.s64 	%rd7, %rd2, %rd24;
	ld.global.u32 	%r130, [%rd7];
	setp.gt.s32 	%p5, %r130, %r23;
	mad.lo.s32 	%r131, %r207, %r1, %r24;
	mul.wide.s32 	%rd25, %r131, 4;
	add.s64 	%rd26, %rd4, %rd25;
	ld.global.u32 	%r28, [%rd26];
	@%p5 bra 	$L__BB2_18;
	ld.global.u32 	%r132, [%rd6];
	setp.gt.s32 	%p6, %r28, %r132;
	@%p6 bra 	$L__BB2_18;
	add.s32 	%r133, %r28, 1;
	max.s32 	%r209, %r208, %r133;
	bra.uni 	$L__BB2_19;
$L__BB2_9:
	setp.lt.s32 	%p24, %r117, 1;
	@%p24 bra 	$L__BB2_79;
	mov.u32 	%r12, %tid.x;
	add.s32 	%r164, %r2, %r12;
	add.s32 	%r13, %r7, -1;
	and.b32  	%r14, %r164, 3;
	sub.s32 	%r165, %r14, %r4;
	sub.s32 	%r166, %r165, %r2;
	sub.s32 	%r15, %r166, %r12;
	add.s32 	%r167, %r3, %r12;
	add.s32 	%r16, %r167, %r4;
	shl.b32 	%r168, %r1, 1;
	add.s32 	%r17, %r16, %r168;
	add.s32 	%r18, %r16, %r1;
	mov.b32 	%r219, 0;
	add.s64 	%rd10, %rd2, 8;
$L__BB2_11:
	shl.b32 	%r62, %r219, 7;
	add.s32 	%r169, %r6, %r12;
	add.s32 	%r63, %r169, %r62;
	add.s32 	%r64, %r62, %r12;
	setp.ge.s32 	%p25, %r64, %r5;
	@%p25 bra 	$L__BB2_78;
	add.s32 	%r65, %r64, %r6;
	setp.lt.s32 	%p26, %r65, 1;
	mov.b32 	%r225, 0;
	@%p26 bra 	$L__BB2_77;
	mul.wide.u32 	%rd42, %r65, 4;
	add.s64 	%rd43, %rd1, %rd42;
	ld.global.u32 	%r66, [%rd43];
	add.s32 	%r67, %r64, %r13;
	mul.wide.s32 	%rd44, %r67, 4;
	add.s64 	%rd9, %rd3, %rd44;
	add.s32 	%r173, %r63, -1;
	setp.lt.u32 	%p27, %r173, 3;
	mov.b32 	%r231, 0;
	mov.u32 	%r225, %r231;
	@%p27 bra 	$L__BB2_62;
	sub.s32 	%r231, %r63, %r14;
	sub.s32 	%r224, %r15, %r62;
	add.s32 	%r221, %r16, %r62;
	mad.lo.s32 	%r223, %r1, 3, %r221;
	add.s32 	%r222, %r17, %r62;
	add.s32 	%r220, %r18, %r62;
	mov.b32 	%r225, 0;
	mov.u64 	%rd62, %rd10;
$L__BB2_15:
	ld.global.u32 	%r175, [%rd62+-8];
	setp.gt.s32 	%p28, %r175, %r66;
	add.s32 	%r176, %r221, -1;
	mul.wide.s32 	%rd45, %r176, 4;
	add.s64 	%rd46, %rd4, %rd45;
	ld.global.u32 	%r80, [%rd46];
	@%p28 bra 	$L__BB2_48;
	ld.global.u32 	%r177, [%rd9];
	setp.gt.s32 	%p29, %r80, %r177;
	@%p29 bra 	$L__BB2_48;
	add.s32 	%r178, %r80, 1;
	max.s32 	%r226, %r225, %r178;
	bra.uni 	$L__BB2_49;
$L__BB2_18:
	max.s32 	%r209, %r208, %r28;
$L__BB2_19:
	ld.global.u32 	%r134, [%rd7+4];
	setp.gt.s32 	%p7, %r134, %r23;
	mad.lo.s32 	%r135, %r1, %r207, %r1;
	add.s32 	%r136, %r24, %r135;
	mul.wide.s32 	%rd27, %r136, 4;
	add.s64 	%rd28, %rd4, %rd27;
	ld.global.u32 	%r32, [%rd28];
	@%p7 bra 	$L__BB2_22;
	ld.global.u32 	%r137, [%rd6];
	setp.gt.s32 	%p8, %r32, %r137;
	@%p8 bra 	$L__BB2_22;
	add.s32 	%r138, %r32, 1;
	max.s32 	%r210, %r209, %r138;
	bra.uni 	$L__BB2_23;
$L__BB2_22:
	max.s32 	%r210, %r209, %r32;
$L__BB2_23:
	add.s32 	%r139, %r207, 2;
	ld.global.u32 	%r140, [%rd7+8];
	setp.gt.s32 	%p9, %r140, %r23;
	mad.lo.s32 	%r141, %r139, %r1, %r24;
	mul.wide.s32 	%rd29, %r141, 4;
	add.s64 	%rd30, %rd4, %rd29;
	ld.global.u32 	%r36, [%rd30];
	@%p9 bra 	$L__BB2_26;
	ld.global.u32 	%r142, [%rd6];
	setp.gt.s32 	%p10, %r36, %r142;
	@%p10 bra 	$L__BB2_26;
	add.s32 	%r143, %r36, 1;
	max.s32 	%r211, %r210, %r143;
	bra.uni 	$L__BB2_27;
$L__BB2_26:
	max.s32 	%r211, %r210, %r36;
$L__BB2_27:
	add.s32 	%r144, %r207, 3;
	ld.global.u32 	%r145, [%rd7+12];
	setp.gt.s32 	%p11, %r145, %r23;
	mad.lo.s32 	%r146, %r144, %r1, %r24;
	mul.wide.s32 	%rd31, %r146, 4;
	add.s64 	%rd32, %rd4, %rd31;
	ld.global.u32 	%r40, [%rd32];
	@%p11 bra 	$L__BB2_30;
	ld.global.u32 	%r147, [%rd6];
	setp.gt.s32 	%p12, %r40, %r147;
	@%p12 bra 	$L__BB2_30;
	add.s32 	%r148, %r40, 1;
	max.s32 	%r208, %r211, %r148;
	bra.uni 	$L__BB2_31;
$L__BB2_30:
	max.s32 	%r208, %r211, %r40;
$L__BB2_31:
	add.s32 	%r207, %r207, 4;
	setp.ne.s32 	%p13, %r207, %r214;
	@%p13 bra 	$L__BB2_6;
$L__BB2_32:
	setp.eq.s32 	%p14, %r11, 0;
	@%p14 bra 	$L__BB2_47;
	mul.wide.u32 	%rd33, %r214, 4;
	add.s64 	%rd8, %rd2, %rd33;
	ld.global.u32 	%r149, [%rd8];
	setp.gt.s32 	%p15, %r149, %r23;
	mad.lo.s32 	%r150, %r214, %r1, %r24;
	mul.wide.s32 	%rd34, %r150, 4;
	add.s64 	%rd35, %rd4, %rd34;
	ld.global.u32 	%r48, [%rd35];
	@%p15 bra 	$L__BB2_36;
	ld.global.u32 	%r151, [%rd6];
	setp.gt.s32 	%p16, %r48, %r151;
	@%p16 bra 	$L__BB2_36;
	add.s32 	%r152, %r48, 1;
	max.s32 	%r208, %r208, %r152;
	bra.uni 	$L__BB2_37;
$L__BB2_36:
	max.s32 	%r208, %r208, %r48;
$L__BB2_37:
	setp.eq.s32 	%p17, %r11, 1;
	@%p17 bra 	$L__BB2_47;
	ld.global.u32 	%r153, [%rd8+4];
	setp.gt.s32 	%p18, %r153, %r23;
	mad.lo.s32 	%r154, %r1, %r214, %r1;
	add.s32 	%r155, %r24, %r154;
	mul.wide.s32 	%rd36, %r155, 4;
	add.s64 	%rd37, %rd4, %rd36;
	ld.global.u32 	%r52, [%rd37];
	@%p18 bra 	$L__BB2_41;
	ld.global.u32 	%r156, [%rd6];
	setp.gt.s32 	%p19, %r52, %r156;
	@%p19 bra 	$L__BB2_41;
	add.s32 	%r157, %r52, 1;
	max.s32 	%r208, %r208, %r157;
	bra.uni 	$L__BB2_42;
$L__BB2_41:
	max.s32 	%r208, %r208, %r52;
$L__BB2_42:
	setp.eq.s32 	%p20, %r11, 2;
	@%p20 bra 	$L__BB2_47;
	add.s32 	%r158, %r214, 2;
	ld.global.u32 	%r159, [%rd8+8];
	setp.gt.s32 	%p21, %r159, %r23;
	mad.lo.s32 	%r160, %r158, %r1, %r24;
	mul.wide.s32 	%rd38, %r160, 4;
	add.s64 	%rd39, %rd4, %rd38;
	ld.global.u32 	%r56, [%rd39];
	@%p21 bra 	$L__BB2_46;
	ld.global.u32 	%r161, [%rd6];
	setp.gt.s32 	%p22, %r56, %r161;
	@%p22 bra 	$L__BB2_46;
	add.s32 	%r162, %r56, 1;
	max.s32 	%r208, %r208, %r162;
	bra.uni 	$L__BB2_47;
$L__BB2_46:
	max.s32 	%r208, %r208, %r56;
$L__BB2_47:
	mul.wide.s32 	%rd40, %r21, 4;
	add.s64 	%rd41, %rd5, %rd40;
	st.global.u32 	[%rd41], %r208;
	add.s32 	%r206, %r206, 1;
	setp.eq.s32 	%p23, %r206, %r117;
	@%p23 bra 	$L__BB2_79;
	bra.uni 	$L__BB2_3;
$L__BB2_48:
	max.s32 	%r226, %r225, %r80;
$L__BB2_49:
	ld.global.u32 	%r179, [%rd62+-4];
	setp.gt.s32 	%p30, %r179, %r66;
	add.s32 	%r180, %r220, -1;
	mul.wide.s32 	%rd47, %r180, 4;
	add.s64 	%rd48, %rd4, %rd47;
	ld.global.u32 	%r84, [%rd48];
	@%p30 bra 	$L__BB2_52;
	ld.global.u32 	%r181, [%rd9];
	setp.gt.s32 	%p31, %r84, %r181;
	@%p31 bra 	$L__BB2_52;
	add.s32 	%r182, %r84, 1;
	max.s32 	%r227, %r226, %r182;
	bra.uni 	$L__BB2_53;
$L__BB2_52:
	max.s32 	%r227, %r226, %r84;
$L__BB2_53:
	ld.global.u32 	%r183, [%rd62];
	setp.gt.s32 	%p32, %r183, %r66;
	add.s32 	%r184, %r222, -1;
	mul.wide.s32 	%rd49, %r184, 4;
	add.s64 	%rd50, %rd4, %rd49;
	ld.global.u32 	%r88, [%rd50];
	@%p32 bra 	$L__BB2_56;
	ld.global.u32 	%r185, [%rd9];
	setp.gt.s32 	%p33, %r88, %r185;
	@%p33 bra 	$L__BB2_56;
	add.s32 	%r186, %r88, 1;
	max.s32 	%r228, %r227, %r186;
	bra.uni 	$L__BB2_57;
$L__BB2_56:
	max.s32 	%r228, %r227, %r88;
$L__BB2_57:
	ld.global.u32 	%r187, [%rd62+4];
	setp.gt.s32 	%p34, %r187, %r66;
	add.s32 	%r188, %r223, -1;
	mul.wide.s32 	%rd51, %r188, 4;
	add.s64 	%rd52, %rd4, %rd51;
	ld.global.u32 	%r92, [%rd52];
	@%p34 bra 	$L__BB2_60;
	ld.global.u32 	%r189, [%rd9];
	setp.gt.s32 	%p35, %r92, %r189;
	@%p35 bra 	$L__BB2_60;
	add.s32 	%r190, %r92, 1;
	max.s32 	%r225, %r228, %r190;
	bra.uni 	$L__BB2_61;
$L__BB2_60:
	max.s32 	%r225, %r228, %r92;
$L__BB2_61:
	add.s32 	%r224, %r224, 4;
	shl.b32 	%r191, %r1, 2;
	add.s32 	%r223, %r223, %r191;
	add.s32 	%r222, %r222, %r191;
	add.s32 	%r221, %r221, %r191;
	add.s32 	%r220, %r220, %r191;
	add.s64 	%rd62, %rd62, 16;
	setp.ne.s32 	%p36, %r224, 0;
	@%p36 bra 	$L__BB2_15;
$L__BB2_62:
	setp.eq.s32 	%p37, %r14, 0;
	@%p37 bra 	$L__BB2_77;
	mul.wide.u32 	%rd53, %r231, 4;
	add.s64 	%rd13, %rd2, %rd53;
	ld.global.u32 	%r192, [%rd13];
	setp.gt.s32 	%p38, %r192, %r66;
	mad.lo.s32 	%r193, %r231, %r1, %r67;
	mul.wide.s32 	%rd54, %r193, 4;
	add.s64 	%rd55, %rd4, %rd54;
	ld.global.u32 	%r104, [%rd55];
	@%p38 bra 	$L__BB2_66;
	ld.global.u32 	%r194, [%rd9];
	setp.gt.s32 	%p39, %r104, %r194;
	@%p39 bra 	$L__BB2_66;
	add.s32 	%r195, %r104, 1;
	max.s32 	%r225, %r225, %r195;
	bra.uni 	$L__BB2_67;
$L__BB2_66:
	max.s32 	%r225, %r225, %r104;
$L__BB2_67:
	setp.eq.s32 	%p40, %r14, 1;
	@%p40 bra 	$L__BB2_77;
	ld.global.u32 	%r196, [%rd13+4];
	setp.gt.s32 	%p41, %r196, %r66;
	mad.lo.s32 	%r197, %r1, %r231, %r1;
	add.s32 	%r198, %r67, %r197;
	mul.wide.s32 	%rd56, %r198, 4;
	add.s64 	%rd57, %rd4, %rd56;
	ld.global.u32 	%r108, [%rd57];
	@%p41 bra 	$L__BB2_71;
	ld.global.u32 	%r199, [%rd9];
	setp.gt.s32 	%p42, %r108, %r199;
	@%p42 bra 	$L__BB2_71;
	add.s32 	%r200, %r108, 1;
	max.s32 	%r225, %r225, %r200;
	bra.uni 	$L__BB2_72;
$L__BB2_71:
	max.s32 	%r225, %r225, %r108;
$L__BB2_72:
	setp.eq.s32 	%p43, %r14, 2;
	@%p43 bra 	$L__BB2_77;
	add.s32 	%r201, %r231, 2;
	ld.global.u32 	%r202, [%rd13+8];
	setp.gt.s32 	%p44, %r202, %r66;
	mad.lo.s32 	%r203, %r201, %r1, %r67;
	mul.wide.s32 	%rd58, %r203, 4;
	add.s64 	%rd59, %rd4, %rd58;
	ld.global.u32 	%r112, [%rd59];
	@%p44 bra 	$L__BB2_76;
	ld.global.u32 	%r204, [%rd9];
	setp.gt.s32 	%p45, %r112, %r204;
	@%p45 bra 	$L__BB2_76;
	add.s32 	%r205, %r112, 1;
	max.s32 	%r225, %r225, %r205;
	bra.uni 	$L__BB2_77;
$L__BB2_76:
	max.s32 	%r225, %r225, %r112;
$L__BB2_77:
	mul.wide.s32 	%rd60, %r64, 4;
	add.s64 	%rd61, %rd5, %rd60;
	st.global.u32 	[%rd61], %r225;
$L__BB2_78:
	add.s32 	%r219, %r219, 1;
	setp.ne.s32 	%p46, %r219, %r117;
	@%p46 bra 	$L__BB2_11;
$L__BB2_79:
	ret;

}
	// .globl	_ZN3cub18CUB_300001_SM_10006detail9transform16transform_kernelINS2_10policy_hubILb1EN4cuda3std3__45tupleIJN6thrust24THRUST_300001_SM_1000_NS12zip_iteratorINS8_IJNSA_17counting_iteratorIiNSA_11use_defaultESD_SD_EESE_EEEEEEEEE10policy1000El16knapsack_functorNSA_6detail15normal_iteratorINSA_10device_ptrIiEEEEJSG_EEEvT0_iT1_T2_DpNS2_10kernel_argIT3_EE
.visible .entry _ZN3cub18CUB_300001_SM_10006detail9transform16transform_kernelINS2_10policy_hubILb1EN4cuda3std3__45tupleIJN6thrust24THRUST_300001_SM_1000_NS12zip_iteratorINS8_IJNSA_17counting_iteratorIiNSA_11use_defaultESD_SD_EESE_EEEEEEEEE10policy1000El16knapsack_functorNSA_6detail15normal_iteratorINSA_10device_ptrIiEEEEJSG_EEEvT0_iT1_T2_DpNS2_10kernel_argIT3_EE(
	.param .u64 _ZN3cub18CUB_300001_SM_10006detail9transform16transform_kernelINS2_10policy_hubILb1EN4cuda3std3__45tupleIJN6thrust24THRUST_300001_SM_1000_NS12zip_iteratorINS8_IJNSA_17counting_iteratorIiNSA_11use_defaultESD_SD_EESE_EEEEEEEEE10policy1000El16knapsack_functorNSA_6detail15normal_iteratorINSA_10device_ptrIiEEEEJSG_EEEvT0_iT1_T2_DpNS2_10kernel_argIT3_EE_param_0,
	.param .u32 _ZN3cub18CUB_300001_SM_10006detail9transform16transform_kernelINS2_10policy_hubILb1EN4cuda3std3__45tupleIJN6thrust24THRUST_300001_SM_1000_NS12zip_iteratorINS8_IJNSA_17counting_iteratorIiNSA_11use_defaultESD_SD_EESE_EEEEEEEEE10policy1000El16knapsack_functorNSA_6detail15normal_iteratorINSA_10device_ptrIiEEEEJSG_EEEvT0_iT1_T2_DpNS2_10kernel_argIT3_EE_param_1,
	.param .align 8 .b8 _ZN3cub18CUB_300001_SM_10006detail9transform16transform_kernelINS2_10policy_hubILb1EN4cuda3std3__45tupleIJN6thrust24THRUST_300001_SM_1000_NS12zip_iteratorINS8_IJNSA_17counting_iteratorIiNSA_11use_defaultESD_SD_EESE_EEEEEEEEE10policy1000El16knapsack_functorNSA_6detail15normal_iteratorINSA_10device_ptrIiEEEEJSG_EEEvT0_iT1_T2_DpNS2_10kernel_argIT3_EE_param_2[48],
	.param .align 8 .b8 _ZN3cub18CUB_300001_SM_10006detail9transform16transform_kernelINS2_10policy_hubILb1EN4cuda3std3__45tupleIJN6thrust24THRUST_300001_SM_1000_NS12zip_iteratorINS8_IJNSA_17counting_iteratorIiNSA_11use_defaultESD_SD_EESE_EEEEEEEEE10policy1000El16knapsack_functorNSA_6detail15normal_iteratorINSA_10device_ptrIiEEEEJSG_EEEvT0_iT1_T2_DpNS2_10kernel_argIT3_EE_param_3[8],
	.param .align 8 .b8 _ZN3cub18CUB_300001_SM_10006detail9transform16transform_kernelINS2_10policy_hubILb1EN4cuda3std3__45tupleIJN6thrust24THRUST_300001_SM_1000_NS12zip_iteratorINS8_IJNSA_17counting_iteratorIiNSA_11use_defaultESD_SD_EESE_EEEEEEEEE10policy1000El16knapsack_functorNSA_6detail15normal_iteratorINSA_10device_ptrIiEEEEJSG_EEEvT0_iT1_T2_DpNS2_10kernel_argIT3_EE_param_4[16]
)
.maxntid 128
{
	.reg .pred 	%p<47>;
	.reg .b32 	%r<234>;
	.reg .b64 	%rd<69>;

	ld.param.u32 	%r1, [_ZN3cub18CUB_300001_SM_10006detail9transform16transform_kernelINS2_10policy_hubILb1EN4cuda3std3__45tupleIJN6thrust24THRUST_300001_SM_1000_NS12zip_iteratorINS8_IJNSA_17counting_iteratorIiNSA_11use_defaultESD_SD_EESE_EEEEEEEEE10policy1000El16knapsack_functorNSA_6detail15normal_iteratorINSA_10device_ptrIiEEEEJSG_EEEvT0_iT1_T2_DpNS2_10kernel_argIT3_EE_param_2+44];
	ld.param.u64 	%rd14, [_ZN3cub18CUB_300001_SM_10006detail9transform16transform_kernelINS2_10policy_hubILb1EN4cuda3std3__45tupleIJN6thrust24THRUST_300001_SM_1000_NS12zip_iteratorINS8_IJNSA_17counting_iteratorIiNSA_11use_defaultESD_SD_EESE_EEEEEEEEE10policy1000El16knapsack_functorNSA_6detail15normal_iteratorINSA_10device_ptrIiEEEEJSG_EEEvT0_iT1_T2_DpNS2_10kernel_argIT3_EE_param_0];
	ld.param.u64 	%rd15, [_ZN3cub18CUB_300001_SM_10006detail9transform16transform_kernelINS2_10policy_hubILb1EN4cuda3std3__45tupleIJN6thrust24THRUST_300001_SM_1000_NS12zip_iteratorINS8_IJNSA_17counting_iteratorIiNSA_11use_defaultESD_SD_EESE_EEEEEEEEE10policy1000El16knapsack_functorNSA_6detail15normal_iteratorINSA_10device_ptrIiEEEEJSG_EEEvT0_iT1_T2_DpNS2_10kernel_argIT3_EE_param_3];
	ld.param.u64 	%rd16, [_ZN3cub18CUB_300001_SM_10006detail9transform16transform_kernelINS2_10policy_hubILb1EN4cuda3std3__45tupleIJN6thrust24THRUST_300001_SM_1000_NS12zip_iteratorINS8_IJNSA_17counting_iteratorIiNSA_11use_defaultESD_SD_EESE_EEEEEEEEE10policy1000El16knapsack_functorNSA_6detail15normal_iteratorINSA_10device_ptrIiEEEEJSG_EEEvT0_iT1_T2_DpNS2_10kernel_argIT3_EE_param_2+32];
	ld.param.u64 	%rd17, [_ZN3cub18CUB_300001_SM_10006detail9transform16transform_kernelINS2_10policy_hubILb1EN4cuda3std3__45tupleIJN6thrust24THRUST_300001_SM_1000_NS12zip_iteratorINS8_IJNSA_17counting_iteratorIiNSA_11use_defaultESD_SD_EESE_EEEEEEEEE10policy1000El16knapsack_functorNSA_6detail15normal_iteratorINSA_10device_ptrIiEEEEJSG_EEEvT0_iT1_T2_DpNS2_10kernel_argIT3_EE_param_2+24];
	ld.param.u64 	%rd18, [_ZN3cub18CUB_300001_SM_10006detail9transform16transform_kernelINS2_10policy_hubILb1EN4cuda3std3__45tupleIJN6thrust24THRUST_300001_SM_1000_NS12zip_iteratorINS8_IJNSA_17counting_iteratorIiNSA_11use_defaultESD_SD_EESE_EEEEEEEEE10policy1000El16knapsack_functorNSA_6detail15normal_iteratorINSA_10device_ptrIiEEEEJSG_EEEvT0_iT1_T2_DpNS2_10kernel_argIT3_EE_param_2+8];
	ld.param.u64 	%rd19, [_ZN3cub18CUB_300001_SM_10006detail9transform16transform_kernelINS2_10policy_hubILb1EN4cuda3std3__45tupleIJN6thrust24THRUST_300001_SM_1000_NS12zip_iteratorINS8_IJNSA_17counting_iteratorIiNSA_11use_defaultESD_SD_EESE_EEEEEEEEE10policy1000El16knapsack_functorNSA_6detail15normal_iteratorINSA_10device_ptrIiEEEEJSG_EEEvT0_iT1_T2_DpNS2_10kernel_argIT3_EE_param_2];
	ld.param.u32 	%r118, [_ZN3cub18CUB_300001_SM_10006detail9transform16transform_kernelINS2_10policy_hubILb1EN4cuda3std3__45tupleIJN6thrust24THRUST_300001_SM_1000_NS12zip_iteratorINS8_IJNSA_17counting_iteratorIiNSA_11use_defaultESD_SD_EESE_EEEEEEEEE10policy1000El16knapsack_functorNSA_6detail15normal_iteratorINSA_10device_ptrIiEEEEJSG_EEEvT0_iT1_T2_DpNS2_10kernel_argIT3_EE_param_1];
	cvta.to.global.u64 	%rd1, %rd19;
	cvta.to.global.u64 	%rd2, %rd18;
	cvta.to.global.u64 	%rd3, %rd17;
	cvta.to.global.u64 	%rd4, %rd16;
	cvta.to.global.u64 	%rd20, %rd15;
	ld.param.v2.u32 	{%r2, %r3}, [_ZN3cub18CUB_300001_SM_10006detail9transform16transform_kernelINS2_10policy_hubILb1EN4cuda3std3__45tupleIJN6thrust24THRUST_300001_SM_1000_NS12zip_iteratorINS8_IJNSA_17counting_iteratorIiNSA_11use_defaultESD_SD_EESE_EEEEEEEEE10policy1000El16knapsack_functorNSA_6detail15normal_iteratorINSA_10device_ptrIiEEEEJSG_EEEvT0_iT1_T2_DpNS2_10kernel_argIT3_EE_param_4];
	shl.b32 	%r119, %r118, 7;
	mov.u32 	%r120, %ctaid.x;
	cvt.u64.u32 	%rd21, %r120;
	cvt.s64.s32 	%rd22, %r119;
	mul.lo.s64 	%rd23, %rd22, %rd21;
	sub.s64 	%rd24, %rd14, %rd23;
	min.s64 	%rd25, %rd24, %rd22;
	cvt.u32.u64 	%r4, %rd25;
	cvt.u32.u64 	%r5, %rd23;
	add.s32 	%r6, %r2, %r5;
	add.s32 	%r7, %r3, %r5;
	shl.b64 	%rd26, %rd23, 2;
	add.s64 	%rd5, %rd20, %rd26;
	setp.eq.s32 	%p1, %r119, %r4;
	@%p1 bra 	$L__BB3_10;
	setp.lt.s32 	%p2, %r118, 1;
	@%p2 bra 	$L__BB3_79;
	mov.u32 	%r8, %tid.x;
	add.s32 	%r122, %r2, %r8;
	add.s32 	%r9, %r6, %r8;
	add.s32 	%r10, %r7, -1;
	and.b32  	%r11, %r122, 3;
	mov.b32 	%r221, 0;
$L__BB3_3:
	shl.b32 	%r123, %r221, 7;
	add.s32 	%r77, %r9, %r123;
	add.s32 	%r78, %r123, %r8;
	setp.ge.s32 	%p3, %r78, %r4;
	@%p3 bra 	$L__BB3_78;
	add.s32 	%r79, %r78, %r6;
	setp.lt.s32 	%p4, %r79, 1;
	mov.b32 	%r223, 0;
	@%p4 bra 	$L__BB3_77;
	mul.wide.u32 	%rd27, %r79, 4;
	add.s64 	%rd28, %rd1, %rd27;
	ld.global.u32 	%r80, [%rd28];
	add.s32 	%r81, %r78, %r10;
	mul.wide.s32 	%rd29, %r81, 4;
	add.s64 	%rd11, %rd3, %rd29;
	add.s32 	%r127, %r77, -1;
	setp.lt.u32 	%p5, %r127, 3;
	mov.b32 	%r229, 0;
	mov.u32 	%r223, %r229;
	@%p5 bra 	$L__BB3_62;
	sub.s32 	%r229, %r77, %r11;
	mov.b32 	%r222, 0;
	mov.u32 	%r223, %r222;
$L__BB3_7:
	mul.wide.u32 	%rd30, %r222, 4;
	add.s64 	%rd12, %rd2, %rd30;
	ld.global.u32 	%r129, [%rd12];
	setp.gt.s32 	%p6, %r129, %r80;
	mad.lo.s32 	%r130, %r222, %r1, %r81;
	mul.wide.s32 	%rd31, %r130, 4;
	add.s64 	%rd32, %rd4, %rd31;
	ld.global.u32 	%r85, [%rd32];
	@%p6 bra 	$L__BB3_48;
	ld.global.u32 	%r131, [%rd11];
	setp.gt.s32 	%p7, %r85, %r131;
	@%p7 bra 	$L__BB3_48;
	add.s32 	%r132, %r85, 1;
	max.s32 	%r224, %r223, %r132;
	bra.uni 	$L__BB3_49;
$L__BB3_10:
	setp.lt.s32 	%p25, %r118, 1;
	@%p25 bra 	$L__BB3_79;
	mov.u32 	%r12, %tid.x;
	add.s32 	%r163, %r2, %r12;
	add.s32 	%r13, %r7, -1;
	and.b32  	%r14, %r163, 3;
	sub.s32 	%r164, %r14, %r5;
	sub.s32 	%r165, %r164, %r2;
	sub.s32 	%r15, %r165, %r12;
	add.s32 	%r166, %r3, %r12;
	add.s32 	%r16, %r166, %r5;
	shl.b32 	%r17, %r1, 2;
	shl.b32 	%r167, %r1, 1;
	add.s32 	%r18, %r16, %r167;
	add.s32 	%r19, %r16, %r1;
	mov.b32 	%r204, 0;
	add.s64 	%rd7, %rd2, 8;
$L__BB3_12:
	shl.b32 	%r21, %r204, 7;
	add.s32 	%r169, %r6, %r12;
	add.s32 	%r22, %r169, %r21;
	add.s32 	%r23, %r21, %r12;
	add.s32 	%r24, %r23, %r6;
	setp.lt.s32 	%p26, %r24, 1;
	mov.b32 	%r210, 0;
	@%p26 bra 	$L__BB3_47;
	add.s32 	%r172, %r22, -1;
	mul.wide.u32 	%rd48, %r24, 4;
	add.s64 	%rd49, %rd1, %rd48;
	ld.global.u32 	%r25, [%rd49];
	add.s32 	%r26, %r23, %r13;
	mul.wide.s32 	%rd50, %r26, 4;
	add.s64 	%rd6, %rd3, %rd50;
	setp.lt.u32 	%p27, %r172, 3;
	mov.b32 	%r216, 0;
	mov.u32 	%r210, %r216;
	@%p27 bra 	$L__BB3_32;
	sub.s32 	%r216, %r22, %r14;
	sub.s32 	%r209, %r15, %r21;
	add.s32 	%r206, %r16, %r21;
	mad.lo.s32 	%r208, %r1, 3, %r206;
	add.s32 	%r207, %r18, %r21;
	add.s32 	%r205, %r19, %r21;
	mov.b32 	%r210, 0;
	mov.u64 	%rd68, %rd7;
$L__BB3_15:
	ld.global.u32 	%r174, [%rd68+-8];
	setp.gt.s32 	%p28, %r174, %r25;
	add.s32 	%r175, %r206, -1;
	mul.wide.s32 	%rd51, %r175, 4;
	add.s64 	%rd52, %rd4, %rd51;
	ld.global.u32 	%r39, [%rd52];
	@%p28 bra 	$L__BB3_18;
	ld.global.u32 	%r176, [%rd6];
	setp.gt.s32 	%p29, %r39, %r176;
	@%p29 bra 	$L__BB3_18;
	add.s32 	%r177, %r39, 1;
	max.s32 	%r211, %r210, %r177;
	bra.uni 	$L__BB3_19;
$L__BB3_18:
	max.s32 	%r211, %r210, %r39;
$L__BB3_19:
	ld.global.u32 	%r178, [%rd68+-4];
	setp.gt.s32 	%p30, %r178, %r25;
	add.s32 	%r179, %r205, -1;
	mul.wide.s32 	%rd53, %r179, 4;
	add.s64 	%rd54, %rd4, %rd53;
	ld.global.u32 	%r43, [%rd54];
	@%p30 bra 	$L__BB3_22;
	ld.global.u32 	%r180, [%rd6];
	setp.gt.s32 	%p31, %r43, %r180;
	@%p31 bra 	$L__BB3_22;
	add.s32 	%r181, %r43, 1;
	max.s32 	%r212, %r211, %r181;
	bra.uni 	$L__BB3_23;
$L__BB3_22:
	max.s32 	%r212, %r211, %r43;
$L__BB3_23:
	ld.global.u32 	%r182, [%rd68];
	setp.gt.s32 	%p32, %r182, %r25;
	add.s32 	%r183, %r207, -1;
	mul.wide.s32 	%rd55, %r183, 4;
	add.s64 	%rd56, %rd4, %rd55;
	ld.global.u32 	%r47, [%rd56];
	@%p32 bra 	$L__BB3_26;
	ld.global.u32 	%r184, [%rd6];
	setp.gt.s32 	%p33, %r47, %r184;
	@%p33 bra 	$L__BB3_26;
	add.s32 	%r185, %r47, 1;
	max.s32 	%r213, %r212, %r185;
	bra.uni 	$L__BB3_27;
$L__BB3_26:
	max.s32 	%r213, %r212, %r47;
$L__BB3_27:
	ld.global.u32 	%r186, [%rd68+4];
	setp.gt.s32 	%p34, %r186, %r25;
	add.s32 	%r187, %r208, -1;
	mul.wide.s32 	%rd57, %r187, 4;
	add.s64 	%rd58, %rd4, %rd57;
	ld.global.u32 	%r51, [%rd58];
	@%p34 bra 	$L__BB3_30;
	ld.global.u32 	%r188, [%rd6];
	setp.gt.s32 	%p35, %r51, %r188;
	@%p35 bra 	$L__BB3_30;
	add.s32 	%r189, %r51, 1;
	max.s32 	%r210, %r213, %r189;
	bra.uni 	$L__BB3_31;
$L__BB3_30:
	max.s32 	%r210, %r213, %r51;
$L__BB3_31:
	add.s32 	%r209, %r209, 4;
	add.s32 	%r208, %r208, %r17;
	add.s32 	%r207, %r207, %r17;
	add.s32 	%r206, %r206, %r17;
	add.s32 	%r205, %r205, %r17;
	add.s64 	%rd68, %rd68, 16;
	setp.ne.s32 	%p36, %r209, 0;
	@%p36 bra 	$L__BB3_15;
$L__BB3_32:
	setp.eq.s32 	%p37, %r14, 0;
	@%p37 bra 	$L__BB3_47;
	mul.wide.u32 	%rd59, %r216, 4;
	add.s64 	%rd10, %rd2, %rd59;
	ld.global.u32 	%r190, [%rd10];
	setp.gt.s32 	%p38, %r190, %r25;
	mad.lo.s32 	%r191, %r216, %r1, %r26;
	mul.wide.s32 	%rd60, %r191, 4;
	add.s64 	%rd61, %rd4, %rd60;
	ld.global.u32 	%r63, [%rd61];
	@%p38 bra 	$L__BB3_36;
	ld.global.u32 	%r192, [%rd6];
	setp.gt.s32 	%p39, %r63, %r192;
	@%p39 bra 	$L__BB3_36;
	add.s32 	%r193, %r63, 1;
	max.s32 	%r210, %r210, %r193;
	bra.uni 	$L__BB3_37;
$L__BB3_36:
	max.s32 	%r210, %r210, %r63;
$L__BB3_37:
	setp.eq.s32 	%p40, %r14, 1;
	@%p40 bra 	$L__BB3_47;
	ld.global.u32 	%r194, [%rd10+4];
	setp.gt.s32 	%p41, %r194, %r25;
	mad.lo.s32 	%r195, %r1, %r216, %r1;
	add.s32 	%r196, %r26, %r195;
	mul.wide.s32 	%rd62, %r196, 4;
	add.s64 	%rd63, %rd4, %rd62;
	ld.global.u32 	%r67, [%rd63];
	@%p41 bra 	$L__BB3_41;
	ld.global.u32 	%r197, [%rd6];
	setp.gt.s32 	%p42, %r67, %r197;
	@%p42 bra 	$L__BB3_41;
	add.s32 	%r198, %r67, 1;
	max.s32 	%r210, %r210, %r198;
	bra.uni 	$L__BB3_42;
$L__BB3_41:
	max.s32 	%r210, %r210, %r67;
$L__BB3_42:
	setp.eq.s32 	%p43, %r14, 2;
	@%p43 bra 	$L__BB3_47;
	add.s32 	%r199, %r216, 2;
	ld.global.u32 	%r200, [%rd10+8];
	setp.gt.s32 	%p44, %r200, %r25;
	mad.lo.s32 	%r201, %r199, %r1, %r26;
	mul.wide.s32 	%rd64, %r201, 4;
	add.s64 	%rd65, %rd4, %rd64;
	ld.global.u32 	%r71, [%rd65];
	@%p44 bra 	$L__BB3_46;
	ld.global.u32 	%r202, [%rd6];
	setp.gt.s32 	%p45, %r71, %r202;
	@%p45 bra 	$L__BB3_46;
	add.s32 	%r203, %r71, 1;
	max.s32 	%r210, %r210, %r203;
	bra.uni 	$L__BB3_47;
$L__BB3_46:
	max.s32 	%r210, %r210, %r71;
$L__BB3_47:
	mul.wide.s32 	%rd66, %r23, 4;
	add.s64 	%rd67, %rd5, %rd66;
	st.global.u32 	[%rd67], %r210;
	add.s32 	%r204, %r204, 1;
	setp.eq.s32 	%p46, %r204, %r118;
	@%p46 bra 	$L__BB3_79;
	bra.uni 	$L__BB3_12;
$L__BB3_48:
	max.s32 	%r224, %r223, %r85;
$L__BB3_49:
	ld.global.u32 	%r133, [%rd12+4];
	setp.gt.s32 	%p8, %r133, %r80;
	mad.lo.s32 	%r134, %r1, %r222, %r1;
	add.s32 	%r135, %r81, %r134;
	mul.wide.s32 	%rd33, %r135, 4;
	add.s64 	%rd34, %rd4, %rd33;
	ld.global.u32 	%r89, [%rd34];
	@%p8 bra 	$L__BB3_52;
	ld.global.u32 	%r136, [%rd11];
	setp.gt.s32 	%p9, %r89, %r136;
	@%p9 bra 	$L__BB3_52;
	add.s32 	%r137, %r89, 1;
	max.s32 	%r225, %r224, %r137;
	bra.uni 	$L__BB3_53;
$L__BB3_52:
	max.s32 	%r225, %r224, %r89;
$L__BB3_53:
	add.s32 	%r138, %r222, 2;
	ld.global.u32 	%r139, [%rd12+8];
	setp.gt.s32 	%p10, %r139, %r80;
	mad.lo.s32 	%r140, %r138, %r1, %r81;
	mul.wide.s32 	%rd35, %r140, 4;
	add.s64 	%rd36, %rd4, %rd35;
	ld.global.u32 	%r93, [%rd36];
	@%p10 bra 	$L__BB3_56;
	ld.global.u32 	%r141, [%rd11];
	setp.gt.s32 	%p11, %r93, %r141;
	@%p11 bra 	$L__BB3_56;
	add.s32 	%r142, %r93, 1;
	max.s32 	%r226, %r225, %r142;
	bra.uni 	$L__BB3_57;
$L__BB3_56:
	max.s32 	%r226, %r225, %r93;
$L__BB3_57:
	add.s32 	%r143, %r222, 3;
	ld.global.u32 	%r144, [%rd12+12];
	setp.gt.s32 	%p12, %r144, %r80;
	mad.lo.s32 	%r145, %r143, %r1, %r81;
	mul.wide.s32 	%rd37, %r145, 4;
	add.s64 	%rd38, %rd4, %rd37;
	ld.global.u32 	%r97, [%rd38];
	@%p12 bra 	$L__BB3_60;
	ld.global.u32 	%r146, [%rd11];
	setp.gt.s32 	%p13, %r97, %r146;
	@%p13 bra 	$L__BB3_60;
	add.s32 	%r147, %r97, 1;
	max.s32 	%r223, %r226, %r147;
	bra.uni 	$L__BB3_61;
$L__BB3_60:
	max.s32 	%r223, %r226, %r97;
$L__BB3_61:
	add.s32 	%r222, %r222, 4;
	setp.ne.s32 	%p14, %r222, %r229;
	@%p14 bra 	$L__BB3_7;
$L__BB3_62:
	setp.eq.s32 	%p15, %r11, 0;
	@%p15 bra 	$L__BB3_77;
	mul.wide.u32 	%rd39, %r229, 4;
	add.s64 	%rd13, %rd2, %rd39;
	ld.global.u32 	%r148, [%rd13];
	setp.gt.s32 	%p16, %r148, %r80;
	mad.lo.s32 	%r149, %r229, %r1, %r81;
	mul.wide.s32 	%rd40, %r149, 4;
	add.s64 	%rd41, %rd4, %rd40;
	ld.global.u32 	%r105, [%rd41];
	@%p16 bra 	$L__BB3_66;
	ld.global.u32 	%r150, [%rd11];
	setp.gt.s32 	%p17, %r105, %r150;
	@%p17 bra 	$L__BB3_66;
	add.s32 	%r151, %r105, 1;
	max.s32 	%r223, %r223, %r151;
	bra.uni 	$L__BB3_67;
$L__BB3_66:
	max.s32 	%r223, %r223, %r105;
$L__BB3_67:
	setp.eq.s32 	%p18, %r11, 1;
	@%p18 bra 	$L__BB3_77;
	ld.global.u32 	%r152, [%rd13+4];
	setp.gt.s32 	%p19, %r152, %r80;
	mad.lo.s32 	%r153, %r1, %r229, %r1;
	add.s32 	%r154, %r81, %r153;
	mul.wide.s32 	%rd42, %r154, 4;
	add.s64 	%rd43, %rd4, %rd42;
	ld.global.u32 	%r109, [%rd43];
	@%p19 bra 	$L__BB3_71;
	ld.global.u32 	%r155, [%rd11];
	setp.gt.s32 	%p20, %r109, %r155;
	@%p20 bra 	$L__BB3_71;
	add.s32 	%r156, %r109, 1;
	max.s32 	%r223, %r223, %r156;
	bra.uni 	$L__BB3_72;
$L__BB3_71:
	max.s32 	%r223, %r223, %r109;
$L__BB3_72:
	setp.eq.s32 	%p21, %r11, 2;
	@%p21 bra 	$L__BB3_77;
	add.s32 	%r157, %r229, 2;
	ld.global.u32 	%r158, [%rd13+8];
	setp.gt.s32 	%p22, %r158, %r80;
	mad.lo.s32 	%r159, %r157, %r1, %r81;
	mul.wide.s32 	%rd44, %r159, 4;
	add.s64 	%rd45, %rd4, %rd44;
	ld.global.u32 	%r113, [%rd45];
	@%p22 bra 	$L__BB3_76;
	ld.global.u32 	%r160, [%rd11];
	setp.gt.s32 	%p23, %r113, %r160;
	@%p23 bra 	$L__BB3_76;
	add.s32 	%r161, %r113, 1;
	max.s32 	%r223, %r223, %r161;
	bra.uni 	$L__BB3_77;
$L__BB3_76:
	max.s32 	%r223, %r223, %r113;
$L__BB3_77:
	mul.wide.s32 	%rd46, %r78, 4;
	add.s64 	%rd47, %rd5, %rd46;
	st.global.u32 	[%rd47], %r223;
$L__BB3_78:
	add.s32 	%r221, %r221, 1;
	setp.ne.s32 	%p24, %r221, %r118;
	@%p24 bra 	$L__BB3_3;
$L__BB3_79:
	ret;

}
	// .globl	_ZN3cub18CUB_300001_SM_10006detail6reduce28DeviceReduceSingleTileKernelINS2_10policy_hubIijN4cuda3__47maximumIiEEE10Policy1000EN6thrust24THRUST_300001_SM_1000_NS6detail15normal_iteratorINSC_10device_ptrIiEEEEPijS8_iiNS5_3std3__410__identityEEEvT0_T1_T2_T3_T4_T6_
.visible .entry _ZN3cub18CUB_300001_SM_10006detail6reduce28DeviceReduceSingleTileKernelINS2_10policy_hubIijN4cuda3__47maximumIiEEE10Policy1000EN6thrust24THRUST_300001_SM_1000_NS6detail15normal_iteratorINSC_10device_ptrIiEEEEPijS8_iiNS5_3std3__410__identityEEEvT0_T1_T2_T3_T4_T6_(
	.param .align 8 .b8 _ZN3cub18CUB_300001_SM_10006detail6reduce28DeviceReduceSingleTileKernelINS2_10policy_hubIijN4cuda3__47maximumIiEEE10Policy1000EN6thrust24THRUST_300001_SM_1000_NS6detail15normal_iteratorINSC_10device_ptrIiEEEEPijS8_iiNS5_3std3__410__identityEEEvT0_T1_T2_T3_T4_T6__param_0[8],
	.param .u64 .ptr .align 1 _ZN3cub18CUB_300001_SM_10006detail6reduce28DeviceReduceSingleTileKernelINS2_10policy_hubIijN4cuda3__47maximumIiEEE10Policy1000EN6thrust24THRUST_300001_SM_1000_NS6detail15normal_iteratorINSC_10device_ptrIiEEEEPijS8_iiNS5_3std3__410__identityEEEvT0_T1_T2_T3_T4_T6__param_1,
	.param .u32 _ZN3cub18CUB_300001_SM_10006detail6reduce28DeviceReduceSingleTileKernelINS2_10policy_hubIijN4cuda3__47maximumIiEEE10Policy1000EN6thrust24THRUST_300001_SM_1000_NS6detail15normal_iteratorINSC_10device_ptrIiEEEEPijS8_iiNS5_3std3__410__identityEEEvT0_T1_T2_T3_T4_T6__param_2,
	.param .align 1 .b8 _ZN3cub18CUB_300001_SM_10006detail6reduce28DeviceReduceSingleTileKernelINS2_10policy_hubIijN4cuda3__47maximumIiEEE10Policy1000EN6thrust24THRUST_300001_SM_1000_NS6detail15normal_iteratorINSC_10device_ptrIiEEEEPijS8_iiNS5_3std3__410__identityEEEvT0_T1_T2_T3_T4_T6__param_3[1],
	.param .u32 _ZN3cub18CUB_300001_SM_10006detail6reduce28DeviceReduceSingleTileKernelINS2_10policy_hubIijN4cuda3__47maximumIiEEE10Policy1000EN6thrust24THRUST_300001_SM_1000_NS6detail15normal_iteratorINSC_10device_ptrIiEEEEPijS8_iiNS5_3std3__410__identityEEEvT0_T1_T2_T3_T4_T6__param_4,
	.param .align 1 .b8 _ZN3cub18CUB_300001_SM_10006detail6reduce28DeviceReduceSingleTileKernelINS2_10policy_hubIijN4cuda3__47maximumIiEEE10Policy1000EN6thrust24THRUST_300001_SM_1000_NS6detail15normal_iteratorINSC_10device_ptrIiEEEEPijS8_iiNS5_3std3__410__identityEEEvT0_T1_T2_T3_T4_T6__param_5[1]
)
.maxntid 256
.minnctapersm 1
{
	.reg .pred 	%p<59>;
	.reg .b32 	%r<511>;
	.reg .b64 	%rd<84>;
	// demoted variable
	.shared .align 4 .b8 _ZZN3cub18CUB_300001_SM_10006detail6reduce28DeviceReduceSingleTileKernelINS2_10policy_hubIijN4cuda3__47maximumIiEEE10Policy1000EN6thrust24THRUST_300001_SM_1000_NS6detail15normal_iteratorINSC_10device_ptrIiEEEEPijS8_iiNS5_3std3__410__identityEEEvT0_T1_T2_T3_T4_T6_E12temp_storage[44];
	ld.param.u64 	%rd9, [_ZN3cub18CUB_300001_SM_10006detail6reduce28DeviceReduceSingleTileKernelINS2_10policy_hubIijN4cuda3__47maximumIiEEE10Policy1000EN6thrust24THRUST_300001_SM_1000_NS6detail15normal_iteratorINSC_10device_ptrIiEEEEPijS8_iiNS5_3std3__410__identityEEEvT0_T1_T2_T3_T4_T6__param_0];
	ld.param.u64 	%rd10, [_ZN3cub18CUB_300001_SM_10006detail6reduce28DeviceReduceSingleTileKernelINS2_10policy_hubIijN4cuda3__47maximumIiEEE10Policy1000EN6thrust24THRUST_300001_SM_1000_NS6detail15normal_iteratorINSC_10device_ptrIiEEEEPijS8_iiNS5_3std3__410__identityEEEvT0_T1_T2_T3_T4_T6__param_1];
	ld.param.u32 	%r92, [_ZN3cub18CUB_300001_SM_10006detail6reduce28DeviceReduceSingleTileKernelINS2_10policy_hubIijN4cuda3__47maximumIiEEE10Policy1000EN6thrust24THRUST_300001_SM_1000_NS6detail15normal_iteratorINSC_10device_ptrIiEEEEPijS8_iiNS5_3std3__410__identityEEEvT0_T1_T2_T3_T4_T6__param_2];
	ld.param.u32 	%r93, [_ZN3cub18CUB_300001_SM_10006detail6reduce28DeviceReduceSingleTileKernelINS2_10policy_hubIijN4cuda3__47maximumIiEEE10Policy1000EN6thrust24THRUST_300001_SM_1000_NS6detail15normal_iteratorINSC_10device_ptrIiEEEEPijS8_iiNS5_3std3__410__identityEEEvT0_T1_T2_T3_T4_T6__param_4];
	cvta.to.global.u64 	%rd1, %rd10;
	setp.ne.s32 	%p1, %r92, 0;
	@%p1 bra 	$L__BB4_3;
	mov.u32 	%r471, %tid.x;
	setp.ne.s32 	%p58, %r471, 0;
	@%p58 bra 	$L__BB4_52;
	st.global.u32 	[%rd1], %r93;
	bra.uni 	$L__BB4_52;
$L__BB4_3:
	cvta.to.global.u64 	%rd2, %rd9;
	setp.gt.u32 	%p2, %r92, 4095;
	@%p2 bra 	$L__BB4_28;
	mov.u32 	%r1, %tid.x;
	setp.ge.u32 	%p24, %r1, %r92;
	mov.b32 	%r488, 0;
	mov.u32 	%r478, %r1;
	@%p24 bra 	$L__BB4_6;
	mul.wide.u32 	%rd73, %r1, 4;
	add.s64 	%rd74, %rd2, %rd73;
	ld.global.u32 	%r488, [%rd74];
	add.s32 	%r478, %r1, 256;
$L__BB4_6:
	setp.ge.u32 	%p25, %r478, %r92;
	@%p25 bra 	$L__BB4_19;
	not.b32 	%r299, %r478;
	add.s32 	%r300, %r92, %r299;
	shr.u32 	%r301, %r300, 8;
	add.s32 	%r6, %r301, 1;
	and.b32  	%r7, %r6, 15;
	setp.lt.u32 	%p26, %r300, 3840;
	@%p26 bra 	$L__BB4_10;
	and.b32  	%r302, %r6, 33554416;
	neg.s32 	%r474, %r302;
	mul.wide.u32 	%rd75, %r478, 4;
	add.s64 	%rd76, %rd75, %rd2;
	add.s64 	%rd82, %rd76, 8192;
$L__BB4_9:
	.pragma "nounroll";
	ld.global.u32 	%r303, [%rd82+-8192];
	max.s32 	%r304, %r488, %r303;
	ld.global.u32 	%r305, [%rd82+-7168];
	max.s32 	%r306, %r304, %r305;
	ld.global.u32 	%r307, [%rd82+-6144];
	max.s32 	%r308, %r306, %r307;
	ld.global.u32 	%r309, [%rd82+-5120];
	max.s32 	%r310, %r308, %r309;
	ld.global.u32 	%r311, [%rd82+-4096];
	max.s32 	%r312, %r310, %r311;
	ld.global.u32 	%r313, [%rd82+-3072];
	max.s32 	%r314, %r312, %r313;
	ld.global.u32 	%r315, [%rd82+-2048];
	max.s32 	%r316, %r314, %r315;
	ld.global.u32 	%r317, [%rd82+-1024];
	max.s32 	%r318, %r316, %r317;
	ld.global.u32 	%r319, [%rd82];
	max.s32 	%r320, %r318, %r319;
	ld.global.u32 	%r321, [%rd82+1024];
	max.s32 	%r322, %r320, %r321;
	ld.global.u32 	%r323, [%rd82+2048];
	max.s32 	%r324, %r322, %r323;
	ld.global.u32 	%r325, [%rd82+3072];
	max.s32 	%r326, %r324, %r325;
	ld.global.u32 	%r327, [%rd82+4096];
	max.s32 	%r328, %r326, %r327;
	ld.global.u32 	%r329, [%rd82+5120];
	max.s32 	%r330, %r328, %r329;
	ld.global.u32 	%r331, [%rd82+6144];
	max.s32 	%r332, %r330, %r331;
	ld.global.u32 	%r333, [%rd82+7168];
	max.s32 	%r488, %r332, %r333;
	add.s32 	%r478, %r478, 4096;
	add.s32 	%r474, %r474, 16;
	add.s64 	%rd82, %rd82, 16384;
	setp.ne.s32 	%p27, %r474, 0;
	@%p27 bra 	$L__BB4_9;
$L__BB4_10:
	setp.eq.s32 	%p28, %r7, 0;
	@%p28 bra 	$L__BB4_19;
	and.b32  	%r18, %r6, 7;
	setp.lt.u32 	%p29, %r7, 8;
	@%p29 bra 	$L__BB4_13;
	mul.wide.u32 	%rd77, %r478, 4;
	add.s64 	%rd78, %rd2, %rd77;
	ld.global.u32 	%r335, [%rd78];
	max.s32 	%r336, %r488, %r335;
	ld.global.u32 	%r337, [%rd78+1024];
	max.s32 	%r338, %r336, %r337;
	ld.global.u32 	%r339, [%rd78+2048];
	max.s32 	%r340, %r338, %r339;
	ld.global.u32 	%r341, [%rd78+3072];
	max.s32 	%r342, %r340, %r341;
	ld.global.u32 	%r343, [%rd78+4096];
	max.s32 	%r344, %r342, %r343;
	ld.global.u32 	%r345, [%rd78+5120];
	max.s32 	%r346, %r344, %r345;
	ld.global.u32 	%r347, [%rd78+6144];
	max.s32 	%r348, %r346, %r347;
	ld.global.u32 	%r349, [%rd78+7168];
	max.s32 	%r488, %r348, %r349;
	add.s32 	%r478, %r478, 2048;
$L__BB4_13:
	setp.eq.s32 	%p30, %r18, 0;
	@%p30 bra 	$L__BB4_19;
	and.b32  	%r24, %r6, 3;
	setp.lt.u32 	%p31, %r18, 4;
	@%p31 bra 	$L__BB4_16;
	mul.wide.u32 	%rd79, %r478, 4;
	add.s64 	%rd80, %rd2, %rd79;
	ld.global.u32 	%r351, [%rd80];
	max.s32 	%r352, %r488, %r351;
	ld.global.u32 	%r353, [%rd80+1024];
	max.s32 	%r354, %r352, %r353;
	ld.global.u32 	%r355, [%rd80+2048];
	max.s32 	%r356, %r354, %r355;
	ld.global.u32 	%r357, [%rd80+3072];
	max.s32 	%r488, %r356, %r357;
	add.s32 	%r478, %r478, 1024;
$L__BB4_16:
	setp.eq.s32 	%p32, %r24, 0;
	@%p32 bra 	$L__BB4_19;
	mul.wide.u32 	%rd81, %r478, 4;
	add.s64 	%rd83, %rd2, %rd81;
	neg.s32 	%r486, %r24;
$L__BB4_18:
	.pragma "nounroll";
	ld.global.u32 	%r358, [%rd83];
	max.s32 	%r488, %r488, %r358;
	add.s64 	%rd83, %rd83, 1024;
	add.s32 	%r486, %r486, 1;
	setp.ne.s32 	%p33, %r486, 0;
	@%p33 bra 	$L__BB4_18;
$L__BB4_19:
	setp.lt.u32 	%p34, %r92, 256;
	@%p34 bra 	$L__BB4_24;
	// begin inline asm
	mov.u32 %r422, %laneid;
	// end inline asm
	mov.b32 	%r425, 1;
	mov.b32 	%r446, 31;
	mov.b32 	%r447, -1;
	// begin inline asm
	shfl.sync.down.b32 %r423, %r488, %r425, %r446, %r447;
	// end inline asm
	setp.gt.s32 	%p50, %r422, 30;
	max.s32 	%r448, %r488, %r423;
	selp.b32 	%r429, %r488, %r448, %p50;
	mov.b32 	%r430, 2;
	// begin inline asm
	shfl.sync.down.b32 %r428, %r429, %r430, %r446, %r447;
	// end inline asm
	setp.gt.s32 	%p51, %r422, 29;
	max.s32 	%r449, %r429, %r428;
	selp.b32 	%r434, %r429, %r449, %p51;
	mov.b32 	%r435, 4;
	// begin inline asm
	shfl.sync.down.b32 %r433, %r434, %r435, %r446, %r447;
	// end inline asm
	setp.gt.s32 	%p52, %r422, 27;
	max.s32 	%r450, %r434, %r433;
	selp.b32 	%r439, %r434, %r450, %p52;
	mov.b32 	%r440, 8;
	// begin inline asm
	shfl.sync.down.b32 %r438, %r439, %r440, %r446, %r447;
	// end inline asm
	setp.gt.s32 	%p53, %r422, 23;
	max.s32 	%r451, %r439, %r438;
	selp.b32 	%r444, %r439, %r451, %p53;
	mov.b32 	%r445, 16;
	// begin inline asm
	shfl.sync.down.b32 %r443, %r444, %r445, %r446, %r447;
	// end inline asm
	setp.gt.s32 	%p54, %r422, 15;
	max.s32 	%r36, %r444, %r443;
	selp.b32 	%r510, %r444, %r36, %p54;
	setp.ne.s32 	%p55, %r422, 0;
	@%p55 bra 	$L__BB4_22;
	shr.u32 	%r452, %r1, 3;
	and.b32  	%r453, %r452, 124;
	mov.u32 	%r454, _ZZN3cub18CUB_300001_SM_10006detail6reduce28DeviceReduceSingleTileKernelINS2_10policy_hubIijN4cuda3__47maximumIiEEE10Policy1000EN6thrust24THRUST_300001_SM_1000_NS6detail15normal_iteratorINSC_10device_ptrIiEEEEPijS8_iiNS5_3std3__410__identityEEEvT0_T1_T2_T3_T4_T6_E12temp_storage;
	add.s32 	%r455, %r454, %r453;
	st.shared.u32 	[%r455+8], %r36;
$L__BB4_22:
	bar.sync 	0;
	setp.ne.s32 	%p56, %r1, 0;
	@%p56 bra 	$L__BB4_50;
	ld.shared.u32 	%r456, [_ZZN3cub18CUB_300001_SM_10006detail6reduce28DeviceReduceSingleTileKernelINS2_10policy_hubIijN4cuda3__47maximumIiEEE10Policy1000EN6thrust24THRUST_300001_SM_1000_NS6detail15normal_iteratorINSC_10device_ptrIiEEEEPijS8_iiNS5_3std3__410__identityEEEvT0_T1_T2_T3_T4_T6_E12temp_storage+12];
	max.s32 	%r457, %r510, %r456;
	ld.shared.u32 	%r458, [_ZZN3cub18CUB_300001_SM_10006detail6reduce28DeviceReduceSingleTileKernelINS2_10policy_hubIijN4cuda3__47maximumIiEEE10Policy1000EN6thrust24THRUST_300001_SM_1000_NS6detail15normal_iteratorINSC_10device_ptrIiEEEEPijS8_iiNS5_3std3__410__identityEEEvT0_T1_T2_T3_T4_T6_E12temp_storage+16];
	max.s32 	%r459, %r457, %r458;
	ld.shared.u32 	%r460, [_ZZN3cub18CUB_300001_SM_10006detail6reduce28DeviceReduceSingleTileKernelINS2_10policy_hubIijN4cuda3__47maximumIiEEE10Policy1000EN6thrust24THRUST_300001_SM_1000_NS6detail15normal_iteratorINSC_10device_ptrIiEEEEPijS8_iiNS5_3std3__410__identityEEEvT0_T1_T2_T3_T4_T6_E12temp_storage+20];
	max.s32 	%r461, %r459, %r460;
	ld.shared.u32 	%r462, [_ZZN3cub18CUB_300001_SM_10006detail6reduce28DeviceReduceSingleTileKernelINS2_10policy_hubIijN4cuda3__47maximumIiEEE10Policy1000EN6thrust24THRUST_300001_SM_1000_NS6detail15normal_iteratorINSC_10device_ptrIiEEEEPijS8_iiNS5_3std3__410__identityEEEvT0_T1_T2_T3_T4_T6_E12temp_storage+24];
	max.s32 	%r463, %r461, %r462;
	ld.shared.u32 	%r464, [_ZZN3cub18CUB_300001_SM_10006detail6reduce28DeviceReduceSingleTileKernelINS2_10policy_hubIijN4cuda3__47maximumIiEEE10Policy1000EN6thrust24THRUST_300001_SM_1000_NS6detail15normal_iteratorINSC_10device_ptrIiEEEEPijS8_iiNS5_3std3__410__identityEEEvT0_T1_T2_T3_T4_T6_E12temp_storage+28];
	max.s32 	%r465, %r463, %r464;
	ld.shared.u32 	%r466, [_ZZN3cub18CUB_300001_SM_10006detail6reduce28DeviceReduceSingleTileKernelINS2_10policy_hubIijN4cuda3__47maximumIiEEE10Policy1000EN6thrust24THRUST_300001_SM_1000_NS6detail15normal_iteratorINSC_10device_ptrIiEEEEPijS8_iiNS5_3std3__410__identityEEEvT0_T1_T2_T3_T4_T6_E12temp_storage+32];
	max.s32 	%r467, %r465, %r466;
	ld.shared.u32 	%r468, [_ZZN3cub18CUB_300001_SM_10006detail6reduce28DeviceReduceSingleTileKernelINS2_10policy_hubIijN4cuda3__47maximumIiEEE10Policy1000EN6thrust24THRUST_300001_SM_1000_NS6detail15normal_iteratorINSC_10device_ptrIiEEEEPijS8_iiNS5_3std3__410__identityEEEvT0_T1_T2_T3_T4_T6_E12temp_storage+36];
	max.s32 	%r510, %r467, %r468;
	bra.uni 	$L__BB4_50;
$L__BB4_24:
	// begin inline asm
	mov.u32 %r359, %laneid;
	// end inline asm
	and.b32  	%r385, %r1, 992;
	add.s32 	%r386, %r385, 32;
	setp.gt.u32 	%p35, %r386, %r92;
	not.b32 	%r387, %r385;
	add.s32 	%r388, %r92, %r387;
	selp.b32 	%r383, %r388, 31, %p35;
	mov.b32 	%r362, 1;
	mov.b32 	%r384, -1;
	// begin inline asm
	shfl.sync.down.b32 %r360, %r488, %r362, %r383, %r384;
	// end inline asm
	setp.lt.s32 	%p36, %r359, %r383;
	max.s32 	%r389, %r488, %r360;
	selp.b32 	%r366, %r389, %r488, %p36;
	mov.b32 	%r367, 2;
	// begin inline asm
	shfl.sync.down.b32 %r365, %r366, %r367, %r383, %r384;
	// end inline asm
	add.s32 	%r390, %r359, 2;
	setp.gt.s32 	%p37, %r390, %r383;
	max.s32 	%r391, %r366, %r365;
	selp.b32 	%r371, %r366, %r391, %p37;
	mov.b32 	%r372, 4;
	// begin inline asm
	shfl.sync.down.b32 %r370, %r371, %r372, %r383, %r384;
	// end inline asm
	add.s32 	%r392, %r359, 4;
	setp.gt.s32 	%p38, %r392, %r383;
	max.s32 	%r393, %r371, %r370;
	selp.b32 	%r376, %r371, %r393, %p38;
	mov.b32 	%r377, 8;
	// begin inline asm
	shfl.sync.down.b32 %r375, %r376, %r377, %r383, %r384;
	// end inline asm
	add.s32 	%r394, %r359, 8;
	setp.gt.s32 	%p39, %r394, %r383;
	max.s32 	%r395, %r376, %r375;
	selp.b32 	%r381, %r376, %r395, %p39;
	mov.b32 	%r382, 16;
	// begin inline asm
	shfl.sync.down.b32 %r380, %r381, %r382, %r383, %r384;
	// end inline asm
	add.s32 	%r396, %r359, 16;
	setp.gt.s32 	%p40, %r396, %r383;
	max.s32 	%r397, %r381, %r380;
	selp.b32 	%r510, %r381, %r397, %p40;
	setp.ne.s32 	%p41, %r359, 0;
	@%p41 bra 	$L__BB4_26;
	shr.u32 	%r398, %r1, 3;
	and.b32  	%r399, %r398, 124;
	mov.u32 	%r400, _ZZN3cub18CUB_300001_SM_10006detail6reduce28DeviceReduceSingleTileKernelINS2_10policy_hubIijN4cuda3__47maximumIiEEE10Policy1000EN6thrust24THRUST_300001_SM_1000_NS6detail15normal_iteratorINSC_10device_ptrIiEEEEPijS8_iiNS5_3std3__410__identityEEEvT0_T1_T2_T3_T4_T6_E12temp_storage;
	add.s32 	%r401, %r400, %r399;
	st.shared.u32 	[%r401+8], %r510;
$L__BB4_26:
	bar.sync 	0;
	setp.ne.s32 	%p42, %r1, 0;
	@%p42 bra 	$L__BB4_50;
	setp.gt.u32 	%p43, %r92, 32;
	ld.shared.u32 	%r402, [_ZZN3cub18CUB_300001_SM_10006detail6reduce28DeviceReduceSingleTileKernelINS2_10policy_hubIijN4cuda3__47maximumIiEEE10Policy1000EN6thrust24THRUST_300001_SM_1000_NS6detail15normal_iteratorINSC_10device_ptrIiEEEEPijS8_iiNS5_3std3__410__identityEEEvT0_T1_T2_T3_T4_T6_E12temp_storage+12];
	max.s32 	%r403, %r510, %r402;
	selp.b32 	%r404, %r403, %r510, %p43;
	setp.gt.u32 	%p44, %r92, 64;
	ld.shared.u32 	%r405, [_ZZN3cub18CUB_300001_SM_10006detail6reduce28DeviceReduceSingleTileKernelINS2_10policy_hubIijN4cuda3__47maximumIiEEE10Policy1000EN6thrust24THRUST_300001_SM_1000_NS6detail15normal_iteratorINSC_10device_ptrIiEEEEPijS8_iiNS5_3std3__410__identityEEEvT0_T1_T2_T3_T4_T6_E12temp_storage+16];
	max.s32 	%r406, %r404, %r405;
	selp.b32 	%r407, %r406, %r404, %p44;
	setp.gt.u32 	%p45, %r92, 96;
	ld.shared.u32 	%r408, [_ZZN3cub18CUB_300001_SM_10006detail6reduce28DeviceReduceSingleTileKernelINS2_10policy_hubIijN4cuda3__47maximumIiEEE10Policy1000EN6thrust24THRUST_300001_SM_1000_NS6detail15normal_iteratorINSC_10device_ptrIiEEEEPijS8_iiNS5_3std3__410__identityEEEvT0_T1_T2_T3_T4_T6_E12temp_storage+20];
	max.s32 	%r409, %r407, %r408;
	selp.b32 	%r410, %r409, %r407, %p45;
	setp.gt.u32 	%p46, %r92, 128;
	ld.shared.u32 	%r411, [_ZZN3cub18CUB_300001_SM_10006detail6reduce28DeviceReduceSingleTileKernelINS2_10policy_hubIijN4cuda3__47maximumIiEEE10Policy1000EN6thrust24THRUST_300001_SM_1000_NS6detail15normal_iteratorINSC_10device_ptrIiEEEEPijS8_iiNS5_3std3__410__identityEEEvT0_T1_T2_T3_T4_T6_E12temp_storage+24];
	max.s32 	%r412, %r410, %r411;
	selp.b32 	%r413, %r412, %r410, %p46;
	setp.gt.u32 	%p47, %r92, 160;
	ld.shared.u32 	%r414, [_ZZN3cub18CUB_300001_SM_10006detail6reduce28DeviceReduceSingleTileKernelINS2_10policy_hubIijN4cuda3__47maximumIiEEE10Policy1000EN6thrust24THRUST_300001_SM_1000_NS6detail15normal_iteratorINSC_10device_ptrIiEEEEPijS8_iiNS5_3std3__410__identityEEEvT0_T1_T2_T3_T4_T6_E12temp_storage+28];
	max.s32 	%r415, %r413, %r414;
	selp.b32 	%r416, %r415, %r413, %p47;
	setp.gt.u32 	%p48, %r92, 192;
	ld.shared.u32 	%r417, [_ZZN3cub18CUB_300001_SM_10006detail6reduce28DeviceReduceSingleTileKernelINS2_10policy_hubIijN4cuda3__47maximumIiEEE10Policy1000EN6thrust24THRUST_300001_SM_1000_NS6detail15normal_iteratorINSC_10device_ptrIiEEEEPijS8_iiNS5_3std3__410__identityEEEvT0_T1_T2_T3_T4_T6_E12temp_storage+32];
	max.s32 	%r418, %r416, %r417;
	selp.b32 	%r419, %r418, %r416, %p48;
	setp.gt.u32 	%p49, %r92, 224;
	ld.shared.u32 	%r420, [_ZZN3cub18CUB_300001_SM_10006detail6reduce28DeviceReduceSingleTileKernelINS2_10policy_hubIijN4cuda3__47maximumIiEEE10Policy1000EN6thrust24THRUST_300001_SM_1000_NS6detail15normal_iteratorINSC_10device_ptrIiEEEEPijS8_iiNS5_3std3__410__identityEEEvT0_T1_T2_T3_T4_T6_E12temp_storage+36];
	max.s32 	%r421, %r419, %r420;
	selp.b32 	%r510, %r421, %r419, %p49;
	bra.uni 	$L__BB4_50;
$L__BB4_28:
	mov.u32 	%r41, %tid.x;
	mul.wide.u32 	%rd11, %r41, 4;
	add.s64 	%rd12, %rd2, %rd11;
	ld.global.u32 	%r95, [%rd12];
	ld.global.u32 	%r96, [%rd12+1024];
	ld.global.u32 	%r97, [%rd12+2048];
	ld.global.u32 	%r98, [%rd12+3072];
	ld.global.u32 	%r99, [%rd12+4096];
	ld.global.u32 	%r100, [%rd12+5120];
	ld.global.u32 	%r101, [%rd12+6144];
	ld.global.u32 	%r102, [%rd12+7168];
	ld.global.u32 	%r103, [%rd12+8192];
	ld.global.u32 	%r104, [%rd12+9216];
	ld.global.u32 	%r105, [%rd12+10240];
	ld.global.u32 	%r106, [%rd12+11264];
	ld.global.u32 	%r107, [%rd12+12288];
	ld.global.u32 	%r108, [%rd12+13312];
	ld.global.u32 	%r109, [%rd12+14336];
	ld.global.u32 	%r110, [%rd12+15360];
	max.s32 	%r111, %r95, %r96;
	max.s32 	%r112, %r111, %r97;
	max.s32 	%r113, %r98, %r99;
	max.s32 	%r114, %r113, %r100;
	max.s32 	%r115, %r101, %r102;
	max.s32 	%r116, %r115, %r103;
	max.s32 	%r117, %r104, %r105;
	max.s32 	%r118, %r117, %r106;
	max.s32 	%r119, %r107, %r108;
	max.s32 	%r120, %r119, %r109;
	max.s32 	%r121, %r112, %r114;
	max.s32 	%r122, %r121, %r116;
	max.s32 	%r123, %r118, %r120;
	max.s32 	%r124, %r123, %r110;
	max.s32 	%r509, %r122, %r124;
	add.s32 	%r43, %r92, -4096;
	setp.lt.u32 	%p3, %r43, 4096;
	mov.b32 	%r492, 4096;
	@%p3 bra 	$L__BB4_32;
	mov.b32 	%r492, 4096;
$L__BB4_30:
	add.s32 	%r126, %r41, %r492;
	mul.wide.u32 	%rd13, %r126, 4;
	add.s64 	%rd14, %rd2, %rd13;
	ld.global.u32 	%r127, [%rd14];
	ld.global.u32 	%r128, [%rd14+1024];
	ld.global.u32 	%r129, [%rd14+2048];
	ld.global.u32 	%r130, [%rd14+3072];
	ld.global.u32 	%r131, [%rd14+4096];
	ld.global.u32 	%r132, [%rd14+5120];
	ld.global.u32 	%r133, [%rd14+6144];
	ld.global.u32 	%r134, [%rd14+7168];
	ld.global.u32 	%r135, [%rd14+8192];
	ld.global.u32 	%r136, [%rd14+9216];
	ld.global.u32 	%r137, [%rd14+10240];
	ld.global.u32 	%r138, [%rd14+11264];
	ld.global.u32 	%r139, [%rd14+12288];
	ld.global.u32 	%r140, [%rd14+13312];
	ld.global.u32 	%r141, [%rd14+14336];
	ld.global.u32 	%r142, [%rd14+15360];
	max.s32 	%r143, %r509, %r127;
	max.s32 	%r144, %r143, %r128;
	max.s32 	%r145, %r129, %r130;
	max.s32 	%r146, %r145, %r131;
	max.s32 	%r147, %r132, %r133;
	max.s32 	%r148, %r147, %r134;
	max.s32 	%r149, %r135, %r136;
	max.s32 	%r150, %r149, %r137;
	max.s32 	%r151, %r138, %r139;
	max.s32 	%r152, %r151, %r140;
	max.s32 	%r153, %r141, %r142;
	max.s32 	%r154, %r144, %r146;
	max.s32 	%r155, %r154, %r148;
	max.s32 	%r156, %r150, %r152;
	max.s32 	%r157, %r156, %r153;
	max.s32 	%r509, %r155, %r157;
	sub.s32 	%r158, %r92, %r492;
	setp.lt.u32 	%p4, %r158, 4096;
	@%p4 bra 	$L__BB4_46;
	add.s32 	%r492, %r492, 4096;
	setp.le.u32 	%p5, %r492, %r43;
	@%p5 bra 	$L__BB4_30;
$L__BB4_32:
	setp.le.u32 	%p6, %r92, %r492;
	sub.s32 	%r159, %r92, %r492;
	setp.ge.s32 	%p7, %r41, %r159;
	or.pred  	%p8, %p6, %p7;
	@%p8 bra 	$L__BB4_46;
	not.b32 	%r162, %r41;
	add.s32 	%r163, %r92, %r162;
	sub.s32 	%r164, %r163, %r492;
	shr.u32 	%r165, %r164, 8;
	add.s32 	%r50, %r165, 1;
	and.b32  	%r51, %r50, 15;
	setp.lt.u32 	%p9, %r164, 3840;
	mov.u32 	%r501, %r41;
	@%p9 bra 	$L__BB4_37;
	or.b32  	%r495, %r41, 2048;
	add.s32 	%r494, %r41, %r492;
	and.b32  	%r166, %r50, 33554416;
	neg.s32 	%r493, %r166;
$L__BB4_35:
	.pragma "nounroll";
	mul.wide.u32 	%rd15, %r494, 4;
	add.s64 	%rd16, %rd2, %rd15;
	ld.global.u32 	%r167, [%rd16];
	max.s32 	%r168, %r509, %r167;
	add.s32 	%r169, %r494, 256;
	mul.wide.u32 	%rd17, %r169, 4;
	add.s64 	%rd18, %rd2, %rd17;
	ld.global.u32 	%r170, [%rd18];
	max.s32 	%r171, %r168, %r170;
	add.s32 	%r172, %r494, 512;
	mul.wide.u32 	%rd19, %r172, 4;
	add.s64 	%rd20, %rd2, %rd19;
	ld.global.u32 	%r173, [%rd20];
	max.s32 	%r174, %r171, %r173;
	add.s32 	%r175, %r494, 768;
	mul.wide.u32 	%rd21, %r175, 4;
	add.s64 	%rd22, %rd2, %rd21;
	ld.global.u32 	%r176, [%rd22];
	max.s32 	%r177, %r174, %r176;
	add.s32 	%r178, %r494, 1024;
	mul.wide.u32 	%rd23, %r178, 4;
	add.s64 	%rd24, %rd2, %rd23;
	ld.global.u32 	%r179, [%rd24];
	max.s32 	%r180, %r177, %r179;
	add.s32 	%r181, %r494, 1280;
	mul.wide.u32 	%rd25, %r181, 4;
	add.s64 	%rd26, %rd2, %rd25;
	ld.global.u32 	%r182, [%rd26];
	max.s32 	%r183, %r180, %r182;
	add.s32 	%r184, %r494, 1536;
	mul.wide.u32 	%rd27, %r184, 4;
	add.s64 	%rd28, %rd2, %rd27;
	ld.global.u32 	%r185, [%rd28];
	max.s32 	%r186, %r183, %r185;
	add.s32 	%r187, %r494, 1792;
	mul.wide.u32 	%rd29, %r187, 4;
	add.s64 	%rd30, %rd2, %rd29;
	ld.global.u32 	%r188, [%rd30];
	max.s32 	%r189, %r186, %r188;
	add.s32 	%r190, %r494, 2048;
	mul.wide.u32 	%rd31, %r190, 4;
	add.s64 	%rd32, %rd2, %rd31;
	ld.global.u32 	%r191, [%rd32];
	max.s32 	%r192, %r189, %r191;
	add.s32 	%r193, %r494, 2304;
	mul.wide.u32 	%rd33, %r193, 4;
	add.s64 	%rd34, %rd2, %rd33;
	ld.global.u32 	%r194, [%rd34];
	max.s32 	%r195, %r192, %r194;
	add.s32 	%r196, %r494, 2560;
	mul.wide.u32 	%rd35, %r196, 4;
	add.s64 	%rd36, %rd2, %rd35;
	ld.global.u32 	%r197, [%rd36];
	max.s32 	%r198, %r195, %r197;
	add.s32 	%r199, %r494, 2816;
	mul.wide.u32 	%rd37, %r199, 4;
	add.s64 	%rd38, %rd2, %rd37;
	ld.global.u32 	%r200, [%rd38];
	max.s32 	%r201, %r198, %r200;
	add.s32 	%r202, %r494, 3072;
	mul.wide.u32 	%rd39, %r202, 4;
	add.s64 	%rd40, %rd2, %rd39;
	ld.global.u32 	%r203, [%rd40];
	max.s32 	%r204, %r201, %r203;
	add.s32 	%r205, %r494, 3328;
	mul.wide.u32 	%rd41, %r205, 4;
	add.s64 	%rd42, %rd2, %rd41;
	ld.global.u32 	%r206, [%rd42];
	max.s32 	%r207, %r204, %r206;
	add.s32 	%r208, %r494, 3584;
	mul.wide.u32 	%rd43, %r208, 4;
	add.s64 	%rd44, %rd2, %rd43;
	ld.global.u32 	%r209, [%rd44];
	max.s32 	%r210, %r207, %r209;
	add.s32 	%r211, %r494, 3840;
	mul.wide.u32 	%rd45, %r211, 4;
	add.s64 	%rd46, %rd2, %rd45;
	ld.global.u32 	%r212, [%rd46];
	max.s32 	%r509, %r210, %r212;
	add.s32 	%r495, %r495, 4096;
	add.s32 	%r494, %r494, 4096;
	add.s32 	%r493, %r493, 16;
	setp.ne.s32 	%p10, %r493, 0;
	@%p10 bra 	$L__BB4_35;
	add.s32 	%r501, %r495, -2048;
$L__BB4_37:
	setp.eq.s32 	%p11, %r51, 0;
	@%p11 bra 	$L__BB4_46;
	and.b32  	%r67, %r50, 7;
	setp.lt.u32 	%p12, %r51, 8;
	@%p12 bra 	$L__BB4_40;
	add.s32 	%r214, %r501, %r492;
	mul.wide.u32 	%rd47, %r214, 4;
	add.s64 	%rd48, %rd2, %rd47;
	ld.global.u32 	%r215, [%rd48];
	max.s32 	%r216, %r509, %r215;
	add.s32 	%r217, %r214, 256;
	mul.wide.u32 	%rd49, %r217, 4;
	add.s64 	%rd50, %rd2, %rd49;
	ld.global.u32 	%r218, [%rd50];
	max.s32 	%r219, %r216, %r218;
	add.s32 	%r220, %r214, 512;
	mul.wide.u32 	%rd51, %r220, 4;
	add.s64 	%rd52, %rd2, %rd51;
	ld.global.u32 	%r221, [%rd52];
	max.s32 	%r222, %r219, %r221;
	add.s32 	%r223, %r214, 768;
	mul.wide.u32 	%rd53, %r223, 4;
	add.s64 	%rd54, %rd2, %rd53;
	ld.global.u32 	%r224, [%rd54];
	max.s32 	%r225, %r222, %r224;
	add.s32 	%r226, %r214, 1024;
	mul.wide.u32 	%rd55, %r226, 4;
	add.s64 	%rd56, %rd2, %rd55;
	ld.global.u32 	%r227, [%rd56];
	max.s32 	%r228, %r225, %r227;
	add.s32 	%r229, %r214, 1280;
	mul.wide.u32 	%rd57, %r229, 4;
	add.s64 	%rd58, %rd2, %rd57;
	ld.global.u32 	%r230, [%rd58];
	max.s32 	%r231, %r228, %r230;
	add.s32 	%r232, %r214, 1536;
	mul.wide.u32 	%rd59, %r232, 4;
	add.s64 	%rd60, %rd2, %rd59;
	ld.global.u32 	%r233, [%rd60];
	max.s32 	%r234, %r231, %r233;
	add.s32 	%r235, %r214, 1792;
	mul.wide.u32 	%rd61, %r235, 4;
	add.s64 	%rd62, %rd2, %rd61;
	ld.global.u32 	%r236, [%rd62];
	max.s32 	%r509, %r234, %r236;
	add.s32 	%r501, %r501, 2048;
$L__BB4_40:
	setp.eq.s32 	%p13, %r67, 0;
	@%p13 bra 	$L__BB4_46;
	and.b32  	%r73, %r50, 3;
	setp.lt.u32 	%p14, %r67, 4;
	@%p14 bra 	$L__BB4_43;
	add.s32 	%r238, %r501, %r492;
	mul.wide.u32 	%rd63, %r238, 4;
	add.s64 	%rd64, %rd2, %rd63;
	ld.global.u32 	%r239, [%rd64];
	max.s32 	%r240, %r509, %r239;
	add.s32 	%r241, %r238, 256;
	mul.wide.u32 	%rd65, %r241, 4;
	add.s64 	%rd66, %rd2, %rd65;
	ld.global.u32 	%r242, [%rd66];
	max.s32 	%r243, %r240, %r242;
	add.s32 	%r244, %r238, 512;
	mul.wide.u32 	%rd67, %r244, 4;
	add.s64 	%rd68, %rd2, %rd67;
	ld.global.u32 	%r245, [%rd68];
	max.s32 	%r246, %r243, %r245;
	add.s32 	%r247, %r238, 768;
	mul.wide.u32 	%rd69, %r247, 4;
	add.s64 	%rd70, %rd2, %rd69;
	ld.global.u32 	%r248, [%rd70];
	max.s32 	%r509, %r246, %r248;
	add.s32 	%r501, %r501, 1024;
$L__BB4_43:
	setp.eq.s32 	%p15, %r73, 0;
	@%p15 bra 	$L__BB4_46;
	add.s32 	%r507, %r501, %r492;
	neg.s32 	%r506, %r73;
$L__BB4_45:
	.pragma "nounroll";
	mul.wide.u32 	%rd71, %r507, 4;
	add.s64 	%rd72, %rd2, %rd71;
	ld.global.u32 	%r249, [%rd72];
	max.s32 	%r509, %r509, %r249;
	add.s32 	%r507, %r507, 256;
	add.s32 	%r506, %r506, 1;
	setp.ne.s32 	%p16, %r506, 0;
	@%p16 bra 	$L__BB4_45;
$L__BB4_46:
	// begin inline asm
	mov.u32 %r250, %laneid;
	// end inline asm
	mov.b32 	%r253, 1;
	mov.b32 	%r274, 31;
	mov.b32 	%r275, -1;
	// begin inline asm
	shfl.sync.down.b32 %r251, %r509, %r253, %r274, %r275;
	// end inline asm
	setp.gt.s32 	%p17, %r250, 30;
	max.s32 	%r276, %r509, %r251;
	selp.b32 	%r257, %r509, %r276, %p17;
	mov.b32 	%r258, 2;
	// begin inline asm
	shfl.sync.down.b32 %r256, %r257, %r258, %r274, %r275;
	// end inline asm
	setp.gt.s32 	%p18, %r250, 29;
	max.s32 	%r277, %r257, %r256;
	selp.b32 	%r262, %r257, %r277, %p18;
	mov.b32 	%r263, 4;
	// begin inline asm
	shfl.sync.down.b32 %r261, %r262, %r263, %r274, %r275;
	// end inline asm
	setp.gt.s32 	%p19, %r250, 27;
	max.s32 	%r278, %r262, %r261;
	selp.b32 	%r267, %r262, %r278, %p19;
	mov.b32 	%r268, 8;
	// begin inline asm
	shfl.sync.down.b32 %r266, %r267, %r268, %r274, %r275;
	// end inline asm
	setp.gt.s32 	%p20, %r250, 23;
	max.s32 	%r279, %r267, %r266;
	selp.b32 	%r272, %r267, %r279, %p20;
	mov.b32 	%r273, 16;
	// begin inline asm
	shfl.sync.down.b32 %r271, %r272, %r273, %r274, %r275;
	// end inline asm
	setp.gt.s32 	%p21, %r250, 15;
	max.s32 	%r88, %r272, %r271;
	selp.b32 	%r510, %r272, %r88, %p21;
	setp.ne.s32 	%p22, %r250, 0;
	@%p22 bra 	$L__BB4_48;
	shr.u32 	%r280, %r41, 3;
	and.b32  	%r281, %r280, 124;
	mov.u32 	%r282, _ZZN3cub18CUB_300001_SM_10006detail6reduce28DeviceReduceSingleTileKernelINS2_10policy_hubIijN4cuda3__47maximumIiEEE10Policy1000EN6thrust24THRUST_300001_SM_1000_NS6detail15normal_iteratorINSC_10device_ptrIiEEEEPijS8_iiNS5_3std3__410__identityEEEvT0_T1_T2_T3_T4_T6_E12temp_storage;
	add.s32 	%r283, %r282, %r281;
	st.shared.u32 	[%r283+8], %r88;
$L__BB4_48:
	bar.sync 	0;
	setp.ne.s32 	%p23, %r41, 0;
	@%p23 bra 	$L__BB4_50;
	ld.shared.u32 	%r284, [_ZZN3cub18CUB_300001_SM_10006detail6reduce28DeviceReduceSingleTileKernelINS2_10policy_hubIijN4cuda3__47maximumIiEEE10Policy1000EN6thrust24THRUST_300001_SM_1000_NS6detail15normal_iteratorINSC_10device_ptrIiEEEEPijS8_iiNS5_3std3__410__identityEEEvT0_T1_T2_T3_T4_T6_E12temp_storage+12];
	max.s32 	%r285, %r510, %r284;
	ld.shared.u32 	%r286, [_ZZN3cub18CUB_300001_SM_10006detail6reduce28DeviceReduceSingleTileKernelINS2_10policy_hubIijN4cuda3__47maximumIiEEE10Policy1000EN6thrust24THRUST_300001_SM_1000_NS6detail15normal_iteratorINSC_10device_ptrIiEEEEPijS8_iiNS5_3std3__410__identityEEEvT0_T1_T2_T3_T4_T6_E12temp_storage+16];
	max.s32 	%r287, %r285, %r286;
	ld.shared.u32 	%r288, [_ZZN3cub18CUB_300001_SM_10006detail6reduce28DeviceReduceSingleTileKernelINS2_10policy_hubIijN4cuda3__47maximumIiEEE10Policy1000EN6thrust24THRUST_300001_SM_1000_NS6detail15normal_iteratorINSC_10device_ptrIiEEEEPijS8_iiNS5_3std3__410__identityEEEvT0_T1_T2_T3_T4_T6_E12temp_storage+20];
	max.s32 	%r289, %r287, %r288;
	ld.shared.u32 	%r290, [_ZZN3cub18CUB_300001_SM_10006detail6reduce28DeviceReduceSingleTileKernelINS2_10policy_hubIijN4cuda3__47maximumIiEEE10Policy1000EN6thrust24THRUST_300001_SM_1000_NS6detail15normal_iteratorINSC_10device_ptrIiEEEEPijS8_iiNS5_3std3__410__identityEEEvT0_T1_T2_T3_T4_T6_E12temp_storage+24];
	max.s32 	%r291, %r289, %r290;
	ld.shared.u32 	%r292, [_ZZN3cub18CUB_300001_SM_10006detail6reduce28DeviceReduceSingleTileKernelINS2_10policy_hubIijN4cuda3__47maximumIiEEE10Policy1000EN6thrust24THRUST_300001_SM_1000_NS6detail15normal_iteratorINSC_10device_ptrIiEEEEPijS8_iiNS5_3std3__410__identityEEEvT0_T1_T2_T3_T4_T6_E12temp_storage+28];
	max.s32 	%r293, %r291, %r292;
	ld.shared.u32 	%r294, [_ZZN3cub18CUB_300001_SM_10006detail6reduce28DeviceReduceSingleTileKernelINS2_10policy_hubIijN4cuda3__47maximumIiEEE10Policy1000EN6thrust24THRUST_300001_SM_1000_NS6detail15normal_iteratorINSC_10device_ptrIiEEEEPijS8_iiNS5_3std3__410__identityEEEvT0_T1_T2_T3_T4_T6_E12temp_storage+32];
	max.s32 	%r295, %r293, %r294;
	ld.shared.u32 	%r296, [_ZZN3cub18CUB_300001_SM_10006detail6reduce28DeviceReduceSingleTileKernelINS2_10policy_hubIijN4cuda3__47maximumIiEEE10Policy1000EN6thrust24THRUST_300001_SM_1000_NS6detail15normal_iteratorINSC_10device_ptrIiEEEEPijS8_iiNS5_3std3__410__identityEEEvT0_T1_T2_T3_T4_T6_E12temp_storage+36];
	max.s32 	%r510, %r295, %r296;
$L__BB4_50:
	mov.u32 	%r469, %tid.x;
	setp.ne.s32 	%p57, %r469, 0;
	@%p57 bra 	$L__BB4_52;
	max.s32 	%r470, %r93, %r510;
	st.global.u32 	[%rd1], %r470;
$L__BB4_52:
	ret;

}
	// .globl	_ZN3cub18CUB_300001_SM_10006detail6reduce18DeviceReduceKernelINS2_10policy_hubIijN4cuda3__47maximumIiEEE10Policy1000EN6thrust24THRUST_300001_SM_1000_NS6detail15normal_iteratorINSC_10device_ptrIiEEEEjS8_iNS5_3std3__410__identityEEEvT0_PT3_T1_NS0_13GridEvenShareISO_EET2_T4_
.visible .entry _ZN3cub18CUB_300001_SM_10006detail6reduce18DeviceReduceKernelINS2_10policy_hubIijN4cuda3__47maximumIiEEE10Policy1000EN6thrust24THRUST_300001_SM_1000_NS6detail15normal_iteratorINSC_10device_ptrIiEEEEjS8_iNS5_3std3__410__identityEEEvT0_PT3_T1_NS0_13GridEvenShareISO_EET2_T4_(
	.param .align 8 .b8 _ZN3cub18CUB_300001_SM_10006detail6reduce18DeviceReduceKernelINS2_10policy_hubIijN4cuda3__47maximumIiEEE10Policy1000EN6thrust24THRUST_300001_SM_1000_NS6detail15normal_iteratorINSC_10device_ptrIiEEEEjS8_iNS5_3std3__410__identityEEEvT0_PT3_T1_NS0_13GridEvenShareISO_EET2_T4__param_0[8],
	.param .u64 .ptr .align 1 _ZN3cub18CUB_300001_SM_10006detail6reduce18DeviceReduceKernelINS2_10policy_hubIijN4cuda3__47maximumIiEEE10Policy1000EN6thrust24THRUST_300001_SM_1000_NS6detail15normal_iteratorINSC_10device_ptrIiEEEEjS8_iNS5_3std3__410__identityEEEvT0_PT3_T1_NS0_13GridEvenShareISO_EET2_T4__param_1,
	.param .u32 _ZN3cub18CUB_300001_SM_10006detail6reduce18DeviceReduceKernelINS2_10policy_hubIijN4cuda3__47maximumIiEEE10Policy1000EN6thrust24THRUST_300001_SM_1000_NS6detail15normal_iteratorINSC_10device_ptrIiEEEEjS8_iNS5_3std3__410__identityEEEvT0_PT3_T1_NS0_13GridEvenShareISO_EET2_T4__param_2,
	.param .align 4 .b8 _ZN3cub18CUB_300001_SM_10006detail6reduce18DeviceReduceKernelINS2_10policy_hubIijN4cuda3__47maximumIiEEE10Policy1000EN6thrust24THRUST_300001_SM_1000_NS6detail15normal_iteratorINSC_10device_ptrIiEEEEjS8_iNS5_3std3__410__identityEEEvT0_PT3_T1_NS0_13GridEvenShareISO_EET2_T4__param_3[40],
	.param .align 1 .b8 _ZN3cub18CUB_300001_SM_10006detail6reduce18DeviceReduceKernelINS2_10policy_hubIijN4cuda3__47maximumIiEEE10Policy1000EN6thrust24THRUST_300001_SM_1000_NS6detail15normal_iteratorINSC_10device_ptrIiEEEEjS8_iNS5_3std3__410__identityEEEvT0_PT3_T1_NS0_13GridEvenShareISO_EET2_T4__param_4[1],
	.param .align 1 .b8 _ZN3cub18CUB_300001_SM_10006detail6reduce18DeviceReduceKernelINS2_10policy_hubIijN4cuda3__47maximumIiEEE10Policy1000EN6thrust24THRUST_300001_SM_1000_NS6detail15normal_iteratorINSC_10device_ptrIiEEEEjS8_iNS5_3std3__410__identityEEEvT0_PT3_T1_NS0_13GridEvenShareISO_EET2_T4__param_5[1]
)
.maxntid 256
{
	.reg .pred 	%p<57>;
	.reg .b16 	%rs<4>;
	.reg .b32 	%r<575>;
	.reg .b64 	%rd<130>;
	// demoted variable
	.shared .align 4 .b8 _ZZN3cub18CUB_300001_SM_10006detail6reduce18DeviceReduceKernelINS2_10policy_hubIijN4cuda3__47maximumIiEEE10Policy1000EN6thrust24THRUST_300001_SM_1000_NS6detail15normal_iteratorINSC_10device_ptrIiEEEEjS8_iNS5_3std3__410__identityEEEvT0_PT3_T1_NS0_13GridEvenShareISO_EET2_T4_E12temp_storage[44];
	ld.param.u32 	%r1, [_ZN3cub18CUB_300001_SM_10006detail6reduce18DeviceReduceKernelINS2_10policy_hubIijN4cuda3__47maximumIiEEE10Policy1000EN6thrust24THRUST_300001_SM_1000_NS6detail15normal_iteratorINSC_10device_ptrIiEEEEjS8_iNS5_3std3__410__identityEEEvT0_PT3_T1_NS0_13GridEvenShareISO_EET2_T4__param_3+20];
	ld.param.u32 	%r2, [_ZN3cub18CUB_300001_SM_10006detail6reduce18DeviceReduceKernelINS2_10policy_hubIijN4cuda3__47maximumIiEEE10Policy1000EN6thrust24THRUST_300001_SM_1000_NS6detail15normal_iteratorINSC_10device_ptrIiEEEEjS8_iNS5_3std3__410__identityEEEvT0_PT3_T1_NS0_13GridEvenShareISO_EET2_T4__param_3+24];
	ld.param.u64 	%rd3, [_ZN3cub18CUB_300001_SM_10006detail6reduce18DeviceReduceKernelINS2_10policy_hubIijN4cuda3__47maximumIiEEE10Policy1000EN6thrust24THRUST_300001_SM_1000_NS6detail15normal_iteratorINSC_10device_ptrIiEEEEjS8_iNS5_3std3__410__identityEEEvT0_PT3_T1_NS0_13GridEvenShareISO_EET2_T4__param_0];
	cvta.to.global.u64 	%rd1, %rd3;
	mov.u32 	%r3, %ctaid.x;
	shl.b32 	%r4, %r2, 12;
	shl.b32 	%r556, %r3, 12;
	sub.s32 	%r6, %r1, %r556;
	setp.gt.u32 	%p1, %r6, 4095;
	@%p1 bra 	$L__BB5_26;
	mov.u32 	%r7, %tid.x;
	setp.ge.u32 	%p23, %r7, %r6;
	mov.b32 	%r550, 0;
	mov.u32 	%r539, %r7;
	@%p23 bra 	$L__BB5_3;
	add.s32 	%r331, %r556, %r7;
	mul.wide.u32 	%rd66, %r331, 4;
	add.s64 	%rd67, %rd1, %rd66;
	ld.global.u32 	%r550, [%rd67];
	add.s32 	%r539, %r7, 256;
$L__BB5_3:
	setp.ge.u32 	%p24, %r539, %r6;
	@%p24 bra 	$L__BB5_17;
	not.b32 	%r333, %r539;
	add.s32 	%r334, %r1, %r333;
	sub.s32 	%r335, %r334, %r556;
	shr.u32 	%r336, %r335, 8;
	add.s32 	%r12, %r336, 1;
	and.b32  	%r13, %r12, 15;
	setp.lt.u32 	%p25, %r335, 3840;
	@%p25 bra 	$L__BB5_8;
	or.b32  	%r536, %r539, 2048;
	add.s32 	%r535, %r539, %r556;
	and.b32  	%r337, %r12, 33554416;
	neg.s32 	%r534, %r337;
$L__BB5_6:
	.pragma "nounroll";
	mul.wide.u32 	%rd68, %r535, 4;
	add.s64 	%rd69, %rd1, %rd68;
	ld.global.u32 	%r338, [%rd69];
	max.s32 	%r339, %r550, %r338;
	add.s32 	%r340, %r535, 256;
	mul.wide.u32 	%rd70, %r340, 4;
	add.s64 	%rd71, %rd1, %rd70;
	ld.global.u32 	%r341, [%rd71];
	max.s32 	%r342, %r339, %r341;
	add.s32 	%r343, %r535, 512;
	mul.wide.u32 	%rd72, %r343, 4;
	add.s64 	%rd73, %rd1, %rd72;
	ld.global.u32 	%r344, [%rd73];
	max.s32 	%r345, %r342, %r344;
	add.s32 	%r346, %r535, 768;
	mul.wide.u32 	%rd74, %r346, 4;
	add.s64 	%rd75, %rd1, %rd74;
	ld.global.u32 	%r347, [%rd75];
	max.s32 	%r348, %r345, %r347;
	add.s32 	%r349, %r535, 1024;
	mul.wide.u32 	%rd76, %r349, 4;
	add.s64 	%rd77, %rd1, %rd76;
	ld.global.u32 	%r350, [%rd77];
	max.s32 	%r351, %r348, %r350;
	add.s32 	%r352, %r535, 1280;
	mul.wide.u32 	%rd78, %r352, 4;
	add.s64 	%rd79, %rd1, %rd78;
	ld.global.u32 	%r353, [%rd79];
	max.s32 	%r354, %r351, %r353;
	add.s32 	%r355, %r535, 1536;
	mul.wide.u32 	%rd80, %r355, 4;
	add.s64 	%rd81, %rd1, %rd80;
	ld.global.u32 	%r356, [%rd81];
	max.s32 	%r357, %r354, %r356;
	add.s32 	%r358, %r535, 1792;
	mul.wide.u32 	%rd82, %r358, 4;
	add.s64 	%rd83, %rd1, %rd82;
	ld.global.u32 	%r359, [%rd83];
	max.s32 	%r360, %r357, %r359;
	add.s32 	%r361, %r535, 2048;
	mul.wide.u32 	%rd84, %r361, 4;
	add.s64 	%rd85, %rd1, %rd84;
	ld.global.u32 	%r362, [%rd85];
	max.s32 	%r363, %r360, %r362;
	add.s32 	%r364, %r535, 2304;
	mul.wide.u32 	%rd86, %r364, 4;
	add.s64 	%rd87, %rd1, %rd86;
	ld.global.u32 	%r365, [%rd87];
	max.s32 	%r366, %r363, %r365;
	add.s32 	%r367, %r535, 2560;
	mul.wide.u32 	%rd88, %r367, 4;
	add.s64 	%rd89, %rd1, %rd88;
	ld.global.u32 	%r368, [%rd89];
	max.s32 	%r369, %r366, %r368;
	add.s32 	%r370, %r535, 2816;
	mul.wide.u32 	%rd90, %r370, 4;
	add.s64 	%rd91, %rd1, %rd90;
	ld.global.u32 	%r371, [%rd91];
	max.s32 	%r372, %r369, %r371;
	add.s32 	%r373, %r535, 3072;
	mul.wide.u32 	%rd92, %r373, 4;
	add.s64 	%rd93, %rd1, %rd92;
	ld.global.u32 	%r374, [%rd93];
	max.s32 	%r375, %r372, %r374;
	add.s32 	%r376, %r535, 3328;
	mul.wide.u32 	%rd94, %r376, 4;
	add.s64 	%rd95, %rd1, %rd94;
	ld.global.u32 	%r377, [%rd95];
	max.s32 	%r378, %r375, %r377;
	add.s32 	%r379, %r535, 3584;
	mul.wide.u32 	%rd96, %r379, 4;
	add.s64 	%rd97, %rd1, %rd96;
	ld.global.u32 	%r380, [%rd97];
	max.s32 	%r381, %r378, %r380;
	add.s32 	%r382, %r535, 3840;
	mul.wide.u32 	%rd98, %r382, 4;
	add.s64 	%rd99, %rd1, %rd98;
	ld.global.u32 	%r383, [%rd99];
	max.s32 	%r550, %r381, %r383;
	add.s32 	%r536, %r536, 4096;
	add.s32 	%r535, %r535, 4096;
	add.s32 	%r534, %r534, 16;
	setp.ne.s32 	%p26, %r534, 0;
	@%p26 bra 	$L__BB5_6;
	add.s32 	%r539, %r536, -2048;
$L__BB5_8:
	setp.eq.s32 	%p27, %r13, 0;
	@%p27 bra 	$L__BB5_17;
	and.b32  	%r29, %r12, 7;
	setp.lt.u32 	%p28, %r13, 8;
	@%p28 bra 	$L__BB5_11;
	add.s32 	%r385, %r556, %r539;
	mul.wide.u32 	%rd100, %r385, 4;
	add.s64 	%rd101, %rd1, %rd100;
	ld.global.u32 	%r386, [%rd101];
	max.s32 	%r387, %r550, %r386;
	add.s32 	%r388, %r385, 256;
	mul.wide.u32 	%rd102, %r388, 4;
	add.s64 	%rd103, %rd1, %rd102;
	ld.global.u32 	%r389, [%rd103];
	max.s32 	%r390, %r387, %r389;
	add.s32 	%r391, %r385, 512;
	mul.wide.u32 	%rd104, %r391, 4;
	add.s64 	%rd105, %rd1, %rd104;
	ld.global.u32 	%r392, [%rd105];
	max.s32 	%r393, %r390, %r392;
	add.s32 	%r394, %r385, 768;
	mul.wide.u32 	%rd106, %r394, 4;
	add.s64 	%rd107, %rd1, %rd106;
	ld.global.u32 	%r395, [%rd107];
	max.s32 	%r396, %r393, %r395;
	add.s32 	%r397, %r385, 1024;
	mul.wide.u32 	%rd108, %r397, 4;
	add.s64 	%rd109, %rd1, %rd108;
	ld.global.u32 	%r398, [%rd109];
	max.s32 	%r399, %r396, %r398;
	add.s32 	%r400, %r385, 1280;
	mul.wide.u32 	%rd110, %r400, 4;
	add.s64 	%rd111, %rd1, %rd110;
	ld.global.u32 	%r401, [%rd111];
	max.s32 	%r402, %r399, %r401;
	add.s32 	%r403, %r385, 1536;
	mul.wide.u32 	%rd112, %r403, 4;
	add.s64 	%rd113, %rd1, %rd112;
	ld.global.u32 	%r404, [%rd113];
	max.s32 	%r405, %r402, %r404;
	add.s32 	%r406, %r385, 1792;
	mul.wide.u32 	%rd114, %r406, 4;
	add.s64 	%rd115, %rd1, %rd114;
	ld.global.u32 	%r407, [%rd115];
	max.s32 	%r550, %r405, %r407;
	add.s32 	%r539, %r539, 2048;
$L__BB5_11:
	setp.eq.s32 	%p29, %r29, 0;
	@%p29 bra 	$L__BB5_17;
	and.b32  	%r35, %r12, 3;
	setp.lt.u32 	%p30, %r29, 4;
	@%p30 bra 	$L__BB5_14;
	add.s32 	%r409, %r556, %r539;
	mul.wide.u32 	%rd116, %r409, 4;
	add.s64 	%rd117, %rd1, %rd116;
	ld.global.u32 	%r410, [%rd117];
	max.s32 	%r411, %r550, %r410;
	add.s32 	%r412, %r409, 256;
	mul.wide.u32 	%rd118, %r412, 4;
	add.s64 	%rd119, %rd1, %rd118;
	ld.global.u32 	%r413, [%rd119];
	max.s32 	%r414, %r411, %r413;
	add.s32 	%r415, %r409, 512;
	mul.wide.u32 	%rd120, %r415, 4;
	add.s64 	%rd121, %rd1, %rd120;
	ld.global.u32 	%r416, [%rd121];
	max.s32 	%r417, %r414, %r416;
	add.s32 	%r418, %r409, 768;
	mul.wide.u32 	%rd122, %r418, 4;
	add.s64 	%rd123, %rd1, %rd122;
	ld.global.u32 	%r419, [%rd123];
	max.s32 	%r550, %r417, %r419;
	add.s32 	%r539, %r539, 1024;
$L__BB5_14:
	setp.eq.s32 	%p31, %r35, 0;
	@%p31 bra 	$L__BB5_17;
	add.s32 	%r548, %r539, %r556;
	neg.s32 	%r547, %r35;
$L__BB5_16:
	.pragma "nounroll";
	mul.wide.u32 	%rd124, %r548, 4;
	add.s64 	%rd125, %rd1, %rd124;
	ld.global.u32 	%r420, [%rd125];
	max.s32 	%r550, %r550, %r420;
	add.s32 	%r548, %r548, 256;
	add.s32 	%r547, %r547, 1;
	setp.ne.s32 	%p32, %r547, 0;
	@%p32 bra 	$L__BB5_16;
$L__BB5_17:
	setp.lt.u32 	%p33, %r6, 256;
	@%p33 bra 	$L__BB5_22;
	// begin inline asm
	mov.u32 %r484, %laneid;
	// end inline asm
	mov.b32 	%r487, 1;
	mov.b32 	%r508, 31;
	mov.b32 	%r509, -1;
	// begin inline asm
	shfl.sync.down.b32 %r485, %r550, %r487, %r508, %r509;
	// end inline asm
	setp.gt.s32 	%p49, %r484, 30;
	max.s32 	%r510, %r550, %r485;
	selp.b32 	%r491, %r550, %r510, %p49;
	mov.b32 	%r492, 2;
	// begin inline asm
	shfl.sync.down.b32 %r490, %r491, %r492, %r508, %r509;
	// end inline asm
	setp.gt.s32 	%p50, %r484, 29;
	max.s32 	%r511, %r491, %r490;
	selp.b32 	%r496, %r491, %r511, %p50;
	mov.b32 	%r497, 4;
	// begin inline asm
	shfl.sync.down.b32 %r495, %r496, %r497, %r508, %r509;
	// end inline asm
	setp.gt.s32 	%p51, %r484, 27;
	max.s32 	%r512, %r496, %r495;
	selp.b32 	%r501, %r496, %r512, %p51;
	mov.b32 	%r502, 8;
	// begin inline asm
	shfl.sync.down.b32 %r500, %r501, %r502, %r508, %r509;
	// end inline asm
	setp.gt.s32 	%p52, %r484, 23;
	max.s32 	%r513, %r501, %r500;
	selp.b32 	%r506, %r501, %r513, %p52;
	mov.b32 	%r507, 16;
	// begin inline asm
	shfl.sync.down.b32 %r505, %r506, %r507, %r508, %r509;
	// end inline asm
	setp.gt.s32 	%p53, %r484, 15;
	max.s32 	%r50, %r506, %r505;
	selp.b32 	%r574, %r506, %r50, %p53;
	setp.ne.s32 	%p54, %r484, 0;
	@%p54 bra 	$L__BB5_20;
	shr.u32 	%r514, %r7, 3;
	and.b32  	%r515, %r514, 124;
	mov.u32 	%r516, _ZZN3cub18CUB_300001_SM_10006detail6reduce18DeviceReduceKernelINS2_10policy_hubIijN4cuda3__47maximumIiEEE10Policy1000EN6thrust24THRUST_300001_SM_1000_NS6detail15normal_iteratorINSC_10device_ptrIiEEEEjS8_iNS5_3std3__410__identityEEEvT0_PT3_T1_NS0_13GridEvenShareISO_EET2_T4_E12temp_storage;
	add.s32 	%r517, %r516, %r515;
	st.shared.u32 	[%r517+8], %r50;
$L__BB5_20:
	bar.sync 	0;
	setp.ne.s32 	%p55, %r7, 0;
	@%p55 bra 	$L__BB5_48;
	ld.shared.u32 	%r518, [_ZZN3cub18CUB_300001_SM_10006detail6reduce18DeviceReduceKernelINS2_10policy_hubIijN4cuda3__47maximumIiEEE10Policy1000EN6thrust24THRUST_300001_SM_1000_NS6detail15normal_iteratorINSC_10device_ptrIiEEEEjS8_iNS5_3std3__410__identityEEEvT0_PT3_T1_NS0_13GridEvenShareISO_EET2_T4_E12temp_storage+12];
	max.s32 	%r519, %r574, %r518;
	ld.shared.u32 	%r520, [_ZZN3cub18CUB_300001_SM_10006detail6reduce18DeviceReduceKernelINS2_10policy_hubIijN4cuda3__47maximumIiEEE10Policy1000EN6thrust24THRUST_300001_SM_1000_NS6detail15normal_iteratorINSC_10device_ptrIiEEEEjS8_iNS5_3std3__410__identityEEEvT0_PT3_T1_NS0_13GridEvenShareISO_EET2_T4_E12temp_storage+16];
	max.s32 	%r521, %r519, %r520;
	ld.shared.u32 	%r522, [_ZZN3cub18CUB_300001_SM_10006detail6reduce18DeviceReduceKernelINS2_10policy_hubIijN4cuda3__47maximumIiEEE10Policy1000EN6thrust24THRUST_300001_SM_1000_NS6detail15normal_iteratorINSC_10device_ptrIiEEEEjS8_iNS5_3std3__410__identityEEEvT0_PT3_T1_NS0_13GridEvenShareISO_EET2_T4_E12temp_storage+20];
	max.s32 	%r523, %r521, %r522;
	ld.shared.u32 	%r524, [_ZZN3cub18CUB_300001_SM_10006detail6reduce18DeviceReduceKernelINS2_10policy_hubIijN4cuda3__47maximumIiEEE10Policy1000EN6thrust24THRUST_300001_SM_1000_NS6detail15normal_iteratorINSC_10device_ptrIiEEEEjS8_iNS5_3std3__410__identityEEEvT0_PT3_T1_NS0_13GridEvenShareISO_EET2_T4_E12temp_storage+24];
	max.s32 	%r525, %r523, %r524;
	ld.shared.u32 	%r526, [_ZZN3cub18CUB_300001_SM_10006detail6reduce18DeviceReduceKernelINS2_10policy_hubIijN4cuda3__47maximumIiEEE10Policy1000EN6thrust24THRUST_300001_SM_1000_NS6detail15normal_iteratorINSC_10device_ptrIiEEEEjS8_iNS5_3std3__410__identityEEEvT0_PT3_T1_NS0_13GridEvenShareISO_EET2_T4_E12temp_storage+28];
	max.s32 	%r527, %r525, %r526;
	ld.shared.u32 	%r528, [_ZZN3cub18CUB_300001_SM_10006detail6reduce18DeviceReduceKernelINS2_10policy_hubIijN4cuda3__47maximumIiEEE10Policy1000EN6thrust24THRUST_300001_SM_1000_NS6detail15normal_iteratorINSC_10device_ptrIiEEEEjS8_iNS5_3std3__410__identityEEEvT0_PT3_T1_NS0_13GridEvenShareISO_EET2_T4_E12temp_storage+32];
	max.s32 	%r529, %r527, %r528;
	ld.shared.u32 	%r530, [_ZZN3cub18CUB_300001_SM_10006detail6reduce18DeviceReduceKernelINS2_10policy_hubIijN4cuda3__47maximumIiEEE10Policy1000EN6thrust24THRUST_300001_SM_1000_NS6detail15normal_iteratorINSC_10device_ptrIiEEEEjS8_iNS5_3std3__410__identityEEEvT0_PT3_T1_NS0_13GridEvenShareISO_EET2_T4_E12temp_storage+36];
	max.s32 	%r574, %r529, %r530;
	bra.uni 	$L__BB5_48;
$L__BB5_22:
	// begin inline asm
	mov.u32 %r421, %laneid;
	// end inline asm
	and.b32  	%r447, %r7, 992;
	add.s32 	%r448, %r447, 32;
	setp.gt.u32 	%p34, %r448, %r6;
	not.b32 	%r449, %r447;
	add.s32 	%r450, %r6, %r449;
	selp.b32 	%r445, %r450, 31, %p34;
	mov.b32 	%r424, 1;
	mov.b32 	%r446, -1;
	// begin inline asm
	shfl.sync.down.b32 %r422, %r550, %r424, %r445, %r446;
	// end inline asm
	setp.lt.s32 	%p35, %r421, %r445;
	max.s32 	%r451, %r550, %r422;
	selp.b32 	%r428, %r451, %r550, %p35;
	mov.b32 	%r429, 2;
	// begin inline asm
	shfl.sync.down.b32 %r427, %r428, %r429, %r445, %r446;
	// end inline asm
	add.s32 	%r452, %r421, 2;
	setp.gt.s32 	%p36, %r452, %r445;
	max.s32 	%r453, %r428, %r427;
	selp.b32 	%r433, %r428, %r453, %p36;
	mov.b32 	%r434, 4;
	// begin inline asm
	shfl.sync.down.b32 %r432, %r433, %r434, %r445, %r446;
	// end inline asm
	add.s32 	%r454, %r421, 4;
	setp.gt.s32 	%p37, %r454, %r445;
	max.s32 	%r455, %r433, %r432;
	selp.b32 	%r438, %r433, %r455, %p37;
	mov.b32 	%r439, 8;
	// begin inline asm
	shfl.sync.down.b32 %r437, %r438, %r439, %r445, %r446;
	// end inline asm
	add.s32 	%r456, %r421, 8;
	setp.gt.s32 	%p38, %r456, %r445;
	max.s32 	%r457, %r438, %r437;
	selp.b32 	%r443, %r438, %r457, %p38;
	mov.b32 	%r444, 16;
	// begin inline asm
	shfl.sync.down.b32 %r442, %r443, %r444, %r445, %r446;
	// end inline asm
	add.s32 	%r458, %r421, 16;
	setp.gt.s32 	%p39, %r458, %r445;
	max.s32 	%r459, %r443, %r442;
	selp.b32 	%r574, %r443, %r459, %p39;
	setp.ne.s32 	%p40, %r421, 0;
	@%p40 bra 	$L__BB5_24;
	shr.u32 	%r460, %r7, 3;
	and.b32  	%r461, %r460, 124;
	mov.u32 	%r462, _ZZN3cub18CUB_300001_SM_10006detail6reduce18DeviceReduceKernelINS2_10policy_hubIijN4cuda3__47maximumIiEEE10Policy1000EN6thrust24THRUST_300001_SM_1000_NS6detail15normal_iteratorINSC_10device_ptrIiEEEEjS8_iNS5_3std3__410__identityEEEvT0_PT3_T1_NS0_13GridEvenShareISO_EET2_T4_E12temp_storage;
	add.s32 	%r463, %r462, %r461;
	st.shared.u32 	[%r463+8], %r574;
$L__BB5_24:
	bar.sync 	0;
	setp.ne.s32 	%p41, %r7, 0;
	@%p41 bra 	$L__BB5_48;
	setp.gt.u32 	%p42, %r6, 32;
	ld.shared.u32 	%r464, [_ZZN3cub18CUB_300001_SM_10006detail6reduce18DeviceReduceKernelINS2_10policy_hubIijN4cuda3__47maximumIiEEE10Policy1000EN6thrust24THRUST_300001_SM_1000_NS6detail15normal_iteratorINSC_10device_ptrIiEEEEjS8_iNS5_3std3__410__identityEEEvT0_PT3_T1_NS0_13GridEvenShareISO_EET2_T4_E12temp_storage+12];
	max.s32 	%r465, %r574, %r464;
	selp.b32 	%r466, %r465, %r574, %p42;
	setp.gt.u32 	%p43, %r6, 64;
	ld.shared.u32 	%r467, [_ZZN3cub18CUB_300001_SM_10006detail6reduce18DeviceReduceKernelINS2_10policy_hubIijN4cuda3__47maximumIiEEE10Policy1000EN6thrust24THRUST_300001_SM_1000_NS6detail15normal_iteratorINSC_10device_ptrIiEEEEjS8_iNS5_3std3__410__identityEEEvT0_PT3_T1_NS0_13GridEvenShareISO_EET2_T4_E12temp_storage+16];
	max.s32 	%r468, %r466, %r467;
	selp.b32 	%r469, %r468, %r466, %p43;
	setp.gt.u32 	%p44, %r6, 96;
	ld.shared.u32 	%r470, [_ZZN3cub18CUB_300001_SM_10006detail6reduce18DeviceReduceKernelINS2_10policy_hubIijN4cuda3__47maximumIiEEE10Policy1000EN6thrust24THRUST_300001_SM_1000_NS6detail15normal_iteratorINSC_10device_ptrIiEEEEjS8_iNS5_3std3__410__identityEEEvT0_PT3_T1_NS0_13GridEvenShareISO_EET2_T4_E12temp_storage+20];
	max.s32 	%r471, %r469, %r470;
	selp.b32 	%r472, %r471, %r469, %p44;
	setp.gt.u32 	%p45, %r6, 128;
	ld.shared.u32 	%r473, [_ZZN3cub18CUB_300001_SM_10006detail6reduce18DeviceReduceKernelINS2_10policy_hubIijN4cuda3__47maximumIiEEE10Policy1000EN6thrust24THRUST_300001_SM_1000_NS6detail15normal_iteratorINSC_10device_ptrIiEEEEjS8_iNS5_3std3__410__identityEEEvT0_PT3_T1_NS0_13GridEvenShareISO_EET2_T4_E12temp_storage+24];
	max.s32 	%r474, %r472, %r473;
	selp.b32 	%r475, %r474, %r472, %p45;
	setp.gt.u32 	%p46, %r6, 160;
	ld.shared.u32 	%r476, [_ZZN3cub18CUB_300001_SM_10006detail6reduce18DeviceReduceKernelINS2_10policy_hubIijN4cuda3__47maximumIiEEE10Policy1000EN6thrust24THRUST_300001_SM_1000_NS6detail15normal_iteratorINSC_10device_ptrIiEEEEjS8_iNS5_3std3__410__identityEEEvT0_PT3_T1_NS0_13GridEvenShareISO_EET2_T4_E12temp_storage+28];
	max.s32 	%r477, %r475, %r476;
	selp.b32 	%r478, %r477, %r475, %p46;
	setp.gt.u32 	%p47, %r6, 192;
	ld.shared.u32 	%r479, [_ZZN3cub18CUB_300001_SM_10006detail6reduce18DeviceReduceKernelINS2_10policy_hubIijN4cuda3__47maximumIiEEE10Policy1000EN6thrust24THRUST_300001_SM_1000_NS6detail15normal_iteratorINSC_10device_ptrIiEEEEjS8_iNS5_3std3__410__identityEEEvT0_PT3_T1_NS0_13GridEvenShareISO_EET2_T4_E12temp_storage+32];
	max.s32 	%r480, %r478, %r479;
	selp.b32 	%r481, %r480, %r478, %p47;
	setp.gt.u32 	%p48, %r6, 224;
	ld.shared.u32 	%r482, [_ZZN3cub18CUB_300001_SM_10006detail6reduce18DeviceReduceKernelINS2_10policy_hubIijN4cuda3__47maximumIiEEE10Policy1000EN6thrust24THRUST_300001_SM_1000_NS6detail15normal_iteratorINSC_10device_ptrIiEEEEjS8_iNS5_3std3__410__identityEEEvT0_PT3_T1_NS0_13GridEvenShareISO_EET2_T4_E12temp_storage+36];
	max.s32 	%r483, %r481, %r482;
	selp.b32 	%r574, %r483, %r481, %p48;
	bra.uni 	$L__BB5_48;
$L__BB5_26:
	mov.u32 	%r55, %tid.x;
	add.s32 	%r112, %r55, %r556;
	mul.wide.u32 	%rd4, %r112, 4;
	add.s64 	%rd5, %rd1, %rd4;
	ld.global.u32 	%r113, [%rd5];
	ld.global.u32 	%r114, [%rd5+1024];
	ld.global.u32 	%r115, [%rd5+2048];
	ld.global.u32 	%r116, [%rd5+3072];
	ld.global.u32 	%r117, [%rd5+4096];
	ld.global.u32 	%r118, [%rd5+5120];
	ld.global.u32 	%r119, [%rd5+6144];
	ld.global.u32 	%r120, [%rd5+7168];
	ld.global.u32 	%r121, [%rd5+8192];
	ld.global.u32 	%r122, [%rd5+9216];
	ld.global.u32 	%r123, [%rd5+10240];
	ld.global.u32 	%r124, [%rd5+11264];
	ld.global.u32 	%r125, [%rd5+12288];
	ld.global.u32 	%r126, [%rd5+13312];
	ld.global.u32 	%r127, [%rd5+14336];
	ld.global.u32 	%r128, [%rd5+15360];
	max.s32 	%r129, %r113, %r114;
	max.s32 	%r130, %r129, %r115;
	max.s32 	%r131, %r116, %r117;
	max.s32 	%r132, %r131, %r118;
	max.s32 	%r133, %r119, %r120;
	max.s32 	%r134, %r133, %r121;
	max.s32 	%r135, %r122, %r123;
	max.s32 	%r136, %r135, %r124;
	max.s32 	%r137, %r125, %r126;
	max.s32 	%r138, %r137, %r127;
	max.s32 	%r139, %r130, %r132;
	max.s32 	%r140, %r139, %r134;
	max.s32 	%r141, %r136, %r138;
	max.s32 	%r142, %r141, %r128;
	max.s32 	%r573, %r140, %r142;
	setp.lt.u32 	%p2, %r6, %r4;
	@%p2 bra 	$L__BB5_44;
	add.s32 	%r57, %r4, %r556;
	not.b32 	%r144, %r55;
	add.s32 	%r145, %r144, %r1;
	sub.s32 	%r146, %r145, %r4;
	sub.s32 	%r552, %r146, %r556;
	add.s32 	%r147, %r57, %r55;
	add.s32 	%r551, %r147, 2048;
	mov.b32 	%r554, 0;
	mov.u32 	%r553, %r57;
$L__BB5_28:
	add.s32 	%r556, %r556, %r4;
	add.s32 	%r149, %r1, -4096;
	setp.gt.u32 	%p3, %r556, %r149;
	@%p3 bra 	$L__BB5_30;
	add.s32 	%r150, %r55, %r556;
	mul.wide.u32 	%rd6, %r150, 4;
	add.s64 	%rd7, %rd1, %rd6;
	ld.global.u32 	%r151, [%rd7];
	ld.global.u32 	%r152, [%rd7+1024];
	ld.global.u32 	%r153, [%rd7+2048];
	ld.global.u32 	%r154, [%rd7+3072];
	ld.global.u32 	%r155, [%rd7+4096];
	ld.global.u32 	%r156, [%rd7+5120];
	ld.global.u32 	%r157, [%rd7+6144];
	ld.global.u32 	%r158, [%rd7+7168];
	ld.global.u32 	%r159, [%rd7+8192];
	ld.global.u32 	%r160, [%rd7+9216];
	ld.global.u32 	%r161, [%rd7+10240];
	ld.global.u32 	%r162, [%rd7+11264];
	ld.global.u32 	%r163, [%rd7+12288];
	ld.global.u32 	%r164, [%rd7+13312];
	ld.global.u32 	%r165, [%rd7+14336];
	ld.global.u32 	%r166, [%rd7+15360];
	max.s32 	%r167, %r573, %r151;
	max.s32 	%r168, %r167, %r152;
	max.s32 	%r169, %r153, %r154;
	max.s32 	%r170, %r169, %r155;
	max.s32 	%r171, %r156, %r157;
	max.s32 	%r172, %r171, %r158;
	max.s32 	%r173, %r159, %r160;
	max.s32 	%r174, %r173, %r161;
	max.s32 	%r175, %r162, %r163;
	max.s32 	%r176, %r175, %r164;
	max.s32 	%r177, %r165, %r166;
	max.s32 	%r178, %r168, %r170;
	max.s32 	%r179, %r178, %r172;
	max.s32 	%r180, %r174, %r176;
	max.s32 	%r181, %r180, %r177;
	max.s32 	%r573, %r179, %r181;
	sub.s32 	%r182, %r1, %r556;
	setp.lt.u32 	%p4, %r182, %r4;
	add.s32 	%r554, %r554, 1;
	add.s32 	%r553, %r553, %r4;
	sub.s32 	%r552, %r552, %r4;
	add.s32 	%r551, %r551, %r4;
	@%p4 bra 	$L__BB5_44;
	bra.uni 	$L__BB5_28;
$L__BB5_30:
	setp.le.u32 	%p5, %r1, %r556;
	sub.s32 	%r184, %r1, %r556;
	setp.ge.s32 	%p6, %r55, %r184;
	or.pred  	%p7, %p5, %p6;
	@%p7 bra 	$L__BB5_44;
	not.b32 	%r187, %r55;
	add.s32 	%r188, %r1, %r187;
	sub.s32 	%r189, %r188, %r57;
	mul.lo.s32 	%r190, %r2, %r554;
	shl.b32 	%r191, %r190, 12;
	sub.s32 	%r192, %r189, %r191;
	shr.u32 	%r193, %r192, 8;
	add.s32 	%r72, %r193, 1;
	and.b32  	%r73, %r72, 15;
	setp.lt.u32 	%p8, %r192, 3840;
	mov.u32 	%r565, %r55;
	@%p8 bra 	$L__BB5_35;
	or.b32  	%r559, %r55, 2048;
	shr.u32 	%r194, %r552, 8;
	add.s32 	%r195, %r194, 1;
	and.b32  	%r196, %r195, 33554416;
	neg.s32 	%r557, %r196;
$L__BB5_33:
	.pragma "nounroll";
	add.s32 	%r197, %r551, -2048;
	mul.wide.u32 	%rd8, %r197, 4;
	add.s64 	%rd9, %rd1, %rd8;
	ld.global.u32 	%r198, [%rd9];
	max.s32 	%r199, %r573, %r198;
	add.s32 	%r200, %r551, -1792;
	mul.wide.u32 	%rd10, %r200, 4;
	add.s64 	%rd11, %rd1, %rd10;
	ld.global.u32 	%r201, [%rd11];
	max.s32 	%r202, %r199, %r201;
	add.s32 	%r203, %r551, -1536;
	mul.wide.u32 	%rd12, %r203, 4;
	add.s64 	%rd13, %rd1, %rd12;
	ld.global.u32 	%r204, [%rd13];
	max.s32 	%r205, %r202, %r204;
	add.s32 	%r206, %r551, -1280;
	mul.wide.u32 	%rd14, %r206, 4;
	add.s64 	%rd15, %rd1, %rd14;
	ld.global.u32 	%r207, [%rd15];
	max.s32 	%r208, %r205, %r207;
	add.s32 	%r209, %r551, -1024;
	mul.wide.u32 	%rd16, %r209, 4;
	add.s64 	%rd17, %rd1, %rd16;
	ld.global.u32 	%r210, [%rd17];
	max.s32 	%r211, %r208, %r210;
	add.s32 	%r212, %r551, -768;
	mul.wide.u32 	%rd18, %r212, 4;
	add.s64 	%rd19, %rd1, %rd18;
	ld.global.u32 	%r213, [%rd19];
	max.s32 	%r214, %r211, %r213;
	add.s32 	%r215, %r551, -512;
	mul.wide.u32 	%rd20, %r215, 4;
	add.s64 	%rd21, %rd1, %rd20;
	ld.global.u32 	%r216, [%rd21];
	max.s32 	%r217, %r214, %r216;
	add.s32 	%r218, %r551, 1792;
	add.s32 	%r219, %r551, -256;
	mul.wide.u32 	%rd22, %r219, 4;
	add.s64 	%rd23, %rd1, %rd22;
	ld.global.u32 	%r220, [%rd23];
	max.s32 	%r221, %r217, %r220;
	mul.wide.u32 	%rd24, %r551, 4;
	add.s64 	%rd25, %rd1, %rd24;
	ld.global.u32 	%r222, [%rd25];
	max.s32 	%r223, %r221, %r222;
	add.s32 	%r224, %r551, 256;
	mul.wide.u32 	%rd26, %r224, 4;
	add.s64 	%rd27, %rd1, %rd26;
	ld.global.u32 	%r225, [%rd27];
	max.s32 	%r226, %r223, %r225;
	add.s32 	%r227, %r551, 512;
	mul.wide.u32 	%rd28, %r227, 4;
	add.s64 	%rd29, %rd1, %rd28;
	ld.global.u32 	%r228, [%rd29];
	max.s32 	%r229, %r226, %r228;
	add.s32 	%r230, %r551, 768;
	mul.wide.u32 	%rd30, %r230, 4;
	add.s64 	%rd31, %rd1, %rd30;
	ld.global.u32 	%r231, [%rd31];
	max.s32 	%r232, %r229, %r231;
	add.s32 	%r233, %r551, 1024;
	mul.wide.u32 	%rd32, %r233, 4;
	add.s64 	%rd33, %rd1, %rd32;
	ld.global.u32 	%r234, [%rd33];
	max.s32 	%r235, %r232, %r234;
	add.s32 	%r236, %r551, 1280;
	mul.wide.u32 	%rd34, %r236, 4;
	add.s64 	%rd35, %rd1, %rd34;
	ld.global.u32 	%r237, [%rd35];
	max.s32 	%r238, %r235, %r237;
	add.s32 	%r239, %r551, 1536;
	mul.wide.u32 	%rd36, %r239, 4;
	add.s64 	%rd37, %rd1, %rd36;
	ld.global.u32 	%r240, [%rd37];
	max.s32 	%r241, %r238, %r240;
	mul.wide.u32 	%rd38, %r218, 4;
	add.s64 	%rd39, %rd1, %rd38;
	ld.global.u32 	%r242, [%rd39];
	max.s32 	%r573, %r241, %r242;
	add.s32 	%r559, %r559, 4096;
	add.s32 	%r551, %r551, 4096;
	add.s32 	%r557, %r557, 16;
	setp.ne.s32 	%p9, %r557, 0;
	@%p9 bra 	$L__BB5_33;
	add.s32 	%r565, %r559, -2048;
$L__BB5_35:
	setp.eq.s32 	%p10, %r73, 0;
	@%p10 bra 	$L__BB5_44;
	and.b32  	%r88, %r72, 7;
	setp.lt.u32 	%p11, %r73, 8;
	@%p11 bra 	$L__BB5_38;
	add.s32 	%r244, %r565, %r556;
	mul.wide.u32 	%rd40, %r244, 4;
	add.s64 	%rd41, %rd1, %rd40;
	ld.global.u32 	%r245, [%rd41];
	max.s32 	%r246, %r573, %r245;
	add.s32 	%r247, %r244, 256;
	mul.wide.u32 	%rd42, %r247, 4;
	add.s64 	%rd43, %rd1, %rd42;
	ld.global.u32 	%r248, [%rd43];
	max.s32 	%r249, %r246, %r248;
	add.s32 	%r250, %r244, 512;
	mul.wide.u32 	%rd44, %r250, 4;
	add.s64 	%rd45, %rd1, %rd44;
	ld.global.u32 	%r251, [%rd45];
	max.s32 	%r252, %r249, %r251;
	add.s32 	%r253, %r244, 768;
	mul.wide.u32 	%rd46, %r253, 4;
	add.s64 	%rd47, %rd1, %rd46;
	ld.global.u32 	%r254, [%rd47];
	max.s32 	%r255, %r252, %r254;
	add.s32 	%r256, %r244, 1024;
	mul.wide.u32 	%rd48, %r256, 4;
	add.s64 	%rd49, %rd1, %rd48;
	ld.global.u32 	%r257, [%rd49];
	max.s32 	%r258, %r255, %r257;
	add.s32 	%r259, %r244, 1280;
	mul.wide.u32 	%rd50, %r259, 4;
	add.s64 	%rd51, %rd1, %rd50;
	ld.global.u32 	%r260, [%rd51];
	max.s32 	%r261, %r258, %r260;
	add.s32 	%r262, %r244, 1536;
	mul.wide.u32 	%rd52, %r262, 4;
	add.s64 	%rd53, %rd1, %rd52;
	ld.global.u32 	%r263, [%rd53];
	max.s32 	%r264, %r261, %r263;
	add.s32 	%r265, %r244, 1792;
	mul.wide.u32 	%rd54, %r265, 4;
	add.s64 	%rd55, %rd1, %rd54;
	ld.global.u32 	%r266, [%rd55];
	max.s32 	%r573, %r264, %r266;
	add.s32 	%r565, %r565, 2048;
$L__BB5_38:
	setp.eq.s32 	%p12, %r88, 0;
	@%p12 bra 	$L__BB5_44;
	setp.lt.u32 	%p13, %r88, 4;
	@%p13 bra 	$L__BB5_41;
	add.s32 	%r268, %r565, %r556;
	mul.wide.u32 	%rd56, %r268, 4;
	add.s64 	%rd57, %rd1, %rd56;
	ld.global.u32 	%r269, [%rd57];
	max.s32 	%r270, %r573, %r269;
	add.s32 	%r271, %r268, 256;
	mul.wide.u32 	%rd58, %r271, 4;
	add.s64 	%rd59, %rd1, %rd58;
	ld.global.u32 	%r272, [%rd59];
	max.s32 	%r273, %r270, %r272;
	add.s32 	%r274, %r268, 512;
	mul.wide.u32 	%rd60, %r274, 4;
	add.s64 	%rd61, %rd1, %rd60;
	ld.global.u32 	%r275, [%rd61];
	max.s32 	%r276, %r273, %r275;
	add.s32 	%r277, %r268, 768;
	mul.wide.u32 	%rd62, %r277, 4;
	add.s64 	%rd63, %rd1, %rd62;
	ld.global.u32 	%r278, [%rd63];
	max.s32 	%r573, %r276, %r278;
	add.s32 	%r565, %r565, 1024;
$L__BB5_41:
	and.b32  	%r279, %r72, 3;
	setp.eq.s32 	%p14, %r279, 0;
	@%p14 bra 	$L__BB5_44;
	add.s32 	%r571, %r565, %r553;
	cvt.u16.u32 	%rs1, %r552;
	shr.u16 	%rs2, %rs1, 8;
	add.s16 	%rs3, %rs2, 1;
	cvt.u32.u16 	%r280, %rs3;
	and.b32  	%r281, %r280, 3;
	neg.s32 	%r570, %r281;
$L__BB5_43:
	.pragma "nounroll";
	mul.wide.u32 	%rd64, %r571, 4;
	add.s64 	%rd65, %rd1, %rd64;
	ld.global.u32 	%r282, [%rd65];
	max.s32 	%r573, %r573, %r282;
	add.s32 	%r571, %r571, 256;
	add.s32 	%r570, %r570, 1;
	setp.ne.s32 	%p15, %r570, 0;
	@%p15 bra 	$L__BB5_43;
$L__BB5_44:
	// begin inline asm
	mov.u32 %r283, %laneid;
	// end inline asm
	mov.b32 	%r286, 1;
	mov.b32 	%r307, 31;
	mov.b32 	%r308, -1;
	// begin inline asm
	shfl.sync.down.b32 %r284, %r573, %r286, %r307, %r308;
	// end inline asm
	setp.gt.s32 	%p16, %r283, 30;
	max.s32 	%r309, %r573, %r284;
	selp.b32 	%r290, %r573, %r309, %p16;
	mov.b32 	%r291, 2;
	// begin inline asm
	shfl.sync.down.b32 %r289, %r290, %r291, %r307, %r308;
	// end inline asm
	setp.gt.s32 	%p17, %r283, 29;
	max.s32 	%r310, %r290, %r289;
	selp.b32 	%r295, %r290, %r310, %p17;
	mov.b32 	%r296, 4;
	// begin inline asm
	shfl.sync.down.b32 %r294, %r295, %r296, %r307, %r308;
	// end inline asm
	setp.gt.s32 	%p18, %r283, 27;
	max.s32 	%r311, %r295, %r294;
	selp.b32 	%r300, %r295, %r311, %p18;
	mov.b32 	%r301, 8;
	// begin inline asm
	shfl.sync.down.b32 %r299, %r300, %r301, %r307, %r308;
	// end inline asm
	setp.gt.s32 	%p19, %r283, 23;
	max.s32 	%r312, %r300, %r299;
	selp.b32 	%r305, %r300, %r312, %p19;
	mov.b32 	%r306, 16;
	// begin inline asm
	shfl.sync.down.b32 %r304, %r305, %r306, %r307, %r308;
	// end inline asm
	setp.gt.s32 	%p20, %r283, 15;
	max.s32 	%r108, %r305, %r304;
	selp.b32 	%r574, %r305, %r108, %p20;
	setp.ne.s32 	%p21, %r283, 0;
	@%p21 bra 	$L__BB5_46;
	shr.u32 	%r313, %r55, 3;
	and.b32  	%r314, %r313, 124;
	mov.u32 	%r315, _ZZN3cub18CUB_300001_SM_10006detail6reduce18DeviceReduceKernelINS2_10policy_hubIijN4cuda3__47maximumIiEEE10Policy1000EN6thrust24THRUST_300001_SM_1000_NS6detail15normal_iteratorINSC_10device_ptrIiEEEEjS8_iNS5_3std3__410__identityEEEvT0_PT3_T1_NS0_13GridEvenShareISO_EET2_T4_E12temp_storage;
	add.s32 	%r316, %r315, %r314;
	st.shared.u32 	[%r316+8], %r108;
$L__BB5_46:
	bar.sync 	0;
	setp.ne.s32 	%p22, %r55, 0;
	@%p22 bra 	$L__BB5_48;
	ld.shared.u32 	%r317, [_ZZN3cub18CUB_300001_SM_10006detail6reduce18DeviceReduceKernelINS2_10policy_hubIijN4cuda3__47maximumIiEEE10Policy1000EN6thrust24THRUST_300001_SM_1000_NS6detail15normal_iteratorINSC_10device_ptrIiEEEEjS8_iNS5_3std3__410__identityEEEvT0_PT3_T1_NS0_13GridEvenShareISO_EET2_T4_E12temp_storage+12];
	max.s32 	%r318, %r574, %r317;
	ld.shared.u32 	%r319, [_ZZN3cub18CUB_300001_SM_10006detail6reduce18DeviceReduceKernelINS2_10policy_hubIijN4cuda3__47maximumIiEEE10Policy1000EN6thrust24THRUST_300001_SM_1000_NS6detail15normal_iteratorINSC_10device_ptrIiEEEEjS8_iNS5_3std3__410__identityEEEvT0_PT3_T1_NS0_13GridEvenShareISO_EET2_T4_E12temp_storage+16];
	max.s32 	%r320, %r318, %r319;
	ld.shared.u32 	%r321, [_ZZN3cub18CUB_300001_SM_10006detail6reduce18DeviceReduceKernelINS2_10policy_hubIijN4cuda3__47maximumIiEEE10Policy1000EN6thrust24THRUST_300001_SM_1000_NS6detail15normal_iteratorINSC_10device_ptrIiEEEEjS8_iNS5_3std3__410__identityEEEvT0_PT3_T1_NS0_13GridEvenShareISO_EET2_T4_E12temp_storage+20];
	max.s32 	%r322, %r320, %r321;
	ld.shared.u32 	%r323, [_ZZN3cub18CUB_300001_SM_10006detail6reduce18DeviceReduceKernelINS2_10policy_hubIijN4cuda3__47maximumIiEEE10Policy1000EN6thrust24THRUST_300001_SM_1000_NS6detail15normal_iteratorINSC_10device_ptrIiEEEEjS8_iNS5_3std3__410__identityEEEvT0_PT3_T1_NS0_13GridEvenShareISO_EET2_T4_E12temp_storage+24];
	max.s32 	%r324, %r322, %r323;
	ld.shared.u32 	%r325, [_ZZN3cub18CUB_300001_SM_10006detail6reduce18DeviceReduceKernelINS2_10policy_hubIijN4cuda3__47maximumIiEEE10Policy1000EN6thrust24THRUST_300001_SM_1000_NS6detail15normal_iteratorINSC_10device_ptrIiEEEEjS8_iNS5_3std3__410__identityEEEvT0_PT3_T1_NS0_13GridEvenShareISO_EET2_T4_E12temp_storage+28];
	max.s32 	%r326, %r324, %r325;
	ld.shared.u32 	%r327, [_ZZN3cub18CUB_300001_SM_10006detail6reduce18DeviceReduceKernelINS2_10policy_hubIijN4cuda3__47maximumIiEEE10Policy1000EN6thrust24THRUST_300001_SM_1000_NS6detail15normal_iteratorINSC_10device_ptrIiEEEEjS8_iNS5_3std3__410__identityEEEvT0_PT3_T1_NS0_13GridEvenShareISO_EET2_T4_E12temp_storage+32];
	max.s32 	%r328, %r326, %r327;
	ld.shared.u32 	%r329, [_ZZN3cub18CUB_300001_SM_10006detail6reduce18DeviceReduceKernelINS2_10policy_hubIijN4cuda3__47maximumIiEEE10Policy1000EN6thrust24THRUST_300001_SM_1000_NS6detail15normal_iteratorINSC_10device_ptrIiEEEEjS8_iNS5_3std3__410__identityEEEvT0_PT3_T1_NS0_13GridEvenShareISO_EET2_T4_E12temp_storage+36];
	max.s32 	%r574, %r328, %r329;
$L__BB5_48:
	mov.u32 	%r531, %tid.x;
	setp.ne.s32 	%p56, %r531, 0;
	@%p56 bra 	$L__BB5_50;
	ld.param.u64 	%rd129, [_ZN3cub18CUB_300001_SM_10006detail6reduce18DeviceReduceKernelINS2_10policy_hubIijN4cuda3__47maximumIiEEE10Policy1000EN6thrust24THRUST_300001_SM_1000_NS6detail15normal_iteratorINSC_10device_ptrIiEEEEjS8_iNS5_3std3__410__identityEEEvT0_PT3_T1_NS0_13GridEvenShareISO_EET2_T4__param_1];
	cvta.to.global.u64 	%rd126, %rd129;
	mul.wide.u32 	%rd127, %r3, 4;
	add.s64 	%rd128, %rd126, %rd127;
	st.global.u32 	[%rd128], %r574;
$L__BB5_50:
	ret;

}
	// .globl	_ZN3cub18CUB_300001_SM_10006detail6reduce28DeviceReduceSingleTileKernelINS2_10policy_hubIijN4cuda3__47maximumIiEEE10Policy1000EPiSB_iS8_iiNS5_3std3__410__identityEEEvT0_T1_T2_T3_T4_T6_
.visible .entry _ZN3cub18CUB_300001_SM_10006detail6reduce28DeviceReduceSingleTileKernelINS2_10policy_hubIijN4cuda3__47maximumIiEEE10Policy1000EPiSB_iS8_iiNS5_3std3__410__identityEEEvT0_T1_T2_T3_T4_T6_(
	.param .u64 .ptr .align 1 _ZN3cub18CUB_300001_SM_10006detail6reduce28DeviceReduceSingleTileKernelINS2_10policy_hubIijN4cuda3__47maximumIiEEE10Policy1000EPiSB_iS8_iiNS5_3std3__410__identityEEEvT0_T1_T2_T3_T4_T6__param_0,
	.param .u64 .ptr .align 1 _ZN3cub18CUB_300001_SM_10006detail6reduce28DeviceReduceSingleTileKernelINS2_10policy_hubIijN4cuda3__47maximumIiEEE10Policy1000EPiSB_iS8_iiNS5_3std3__410__identityEEEvT0_T1_T2_T3_T4_T6__param_1,
	.param .u32 _ZN3cub18CUB_300001_SM_10006detail6reduce28DeviceReduceSingleTileKernelINS2_10policy_hubIijN4cuda3__47maximumIiEEE10Policy1000EPiSB_iS8_iiNS5_3std3__410__identityEEEvT0_T1_T2_T3_T4_T6__param_2,
	.param .align 1 .b8 _ZN3cub18CUB_300001_SM_10006detail6reduce28DeviceReduceSingleTileKernelINS2_10policy_hubIijN4cuda3__47maximumIiEEE10Policy1000EPiSB_iS8_iiNS5_3std3__410__identityEEEvT0_T1_T2_T3_T4_T6__param_3[1],
	.param .u32 _ZN3cub18CUB_300001_SM_10006detail6reduce28DeviceReduceSingleTileKernelINS2_10policy_hubIijN4cuda3__47maximumIiEEE10Policy1000EPiSB_iS8_iiNS5_3std3__410__identityEEEvT0_T1_T2_T3_T4_T6__param_4,
	.param .align 1 .b8 _ZN3cub18CUB_300001_SM_10006detail6reduce28DeviceReduceSingleTileKernelINS2_10policy_hubIijN4cuda3__47maximumIiEEE10Policy1000EPiSB_iS8_iiNS5_3std3__410__identityEEEvT0_T1_T2_T3_T4_T6__param_5[1]
)
.maxntid 256
.minnctapersm 1
{
	.reg .pred 	%p<97>;
	.reg .b32 	%r<687>;
	.reg .b64 	%rd<125>;
	// demoted variable
	.shared .align 4 .b8 _ZZN3cub18CUB_300001_SM_10006detail6reduce28DeviceReduceSingleTileKernelINS2_10policy_hubIijN4cuda3__47maximumIiEEE10Policy1000EPiSB_iS8_iiNS5_3std3__410__identityEEEvT0_T1_T2_T3_T4_T6_E12temp_storage[44];
	ld.param.u64 	%rd16, [_ZN3cub18CUB_300001_SM_10006detail6reduce28DeviceReduceSingleTileKernelINS2_10policy_hubIijN4cuda3__47maximumIiEEE10Policy1000EPiSB_iS8_iiNS5_3std3__410__identityEEEvT0_T1_T2_T3_T4_T6__param_0];
	ld.param.u64 	%rd17, [_ZN3cub18CUB_300001_SM_10006detail6reduce28DeviceReduceSingleTileKernelINS2_10policy_hubIijN4cuda3__47maximumIiEEE10Policy1000EPiSB_iS8_iiNS5_3std3__410__identityEEEvT0_T1_T2_T3_T4_T6__param_1];
	ld.param.u32 	%r124, [_ZN3cub18CUB_300001_SM_10006detail6reduce28DeviceReduceSingleTileKernelINS2_10policy_hubIijN4cuda3__47maximumIiEEE10Policy1000EPiSB_iS8_iiNS5_3std3__410__identityEEEvT0_T1_T2_T3_T4_T6__param_2];
	ld.param.u32 	%r125, [_ZN3cub18CUB_300001_SM_10006detail6reduce28DeviceReduceSingleTileKernelINS2_10policy_hubIijN4cuda3__47maximumIiEEE10Policy1000EPiSB_iS8_iiNS5_3std3__410__identityEEEvT0_T1_T2_T3_T4_T6__param_4];
	cvta.to.global.u64 	%rd1, %rd17;
	setp.ne.s32 	%p1, %r124, 0;
	@%p1 bra 	$L__BB6_3;
	mov.u32 	%r633, %tid.x;
	setp.ne.s32 	%p96, %r633, 0;
	@%p96 bra 	$L__BB6_74;
	st.global.u32 	[%rd1], %r125;
	bra.uni 	$L__BB6_74;
$L__BB6_3:
	and.b64  	%rd18, %rd16, 15;
	setp.ne.s64 	%p2, %rd18, 0;
	@%p2 bra 	$L__BB6_38;
	setp.gt.s32 	%p49, %r124, 4095;
	@%p49 bra 	$L__BB6_22;
	mov.u32 	%r1, %tid.x;
	setp.ge.s32 	%p66, %r1, %r124;
	mov.b32 	%r644, 0;
	mov.u32 	%r639, %r1;
	@%p66 bra 	$L__BB6_7;
	mul.wide.u32 	%rd113, %r1, 4;
	add.s64 	%rd112, %rd16, %rd113;
	// begin inline asm
	ld.global.nc.u32 %r644, [%rd112];
	// end inline asm
	add.s32 	%r639, %r1, 256;
$L__BB6_7:
	setp.ge.s32 	%p67, %r639, %r124;
	@%p67 bra 	$L__BB6_13;
	not.b32 	%r508, %r639;
	add.s32 	%r6, %r124, %r508;
	and.b32  	%r509, %r6, 768;
	setp.eq.s32 	%p68, %r509, 768;
	@%p68 bra 	$L__BB6_11;
	mul.wide.u32 	%rd114, %r639, 4;
	add.s64 	%rd121, %rd16, %rd114;
	shr.u32 	%r510, %r6, 8;
	add.s32 	%r511, %r510, 1;
	and.b32  	%r512, %r511, 3;
	neg.s32 	%r636, %r512;
$L__BB6_10:
	.pragma "nounroll";
	// begin inline asm
	ld.global.nc.u32 %r513, [%rd121];
	// end inline asm
	max.s32 	%r644, %r644, %r513;
	add.s32 	%r639, %r639, 256;
	add.s64 	%rd121, %rd121, 1024;
	add.s32 	%r636, %r636, 1;
	setp.ne.s32 	%p69, %r636, 0;
	@%p69 bra 	$L__BB6_10;
$L__BB6_11:
	setp.lt.u32 	%p70, %r6, 768;
	@%p70 bra 	$L__BB6_13;
$L__BB6_12:
	mul.wide.s32 	%rd120, %r639, 4;
	add.s64 	%rd116, %rd16, %rd120;
	// begin inline asm
	ld.global.nc.u32 %r514, [%rd116];
	// end inline asm
	max.s32 	%r518, %r644, %r514;
	add.s64 	%rd117, %rd116, 1024;
	// begin inline asm
	ld.global.nc.u32 %r515, [%rd117];
	// end inline asm
	max.s32 	%r519, %r518, %r515;
	add.s64 	%rd118, %rd116, 2048;
	// begin inline asm
	ld.global.nc.u32 %r516, [%rd118];
	// end inline asm
	max.s32 	%r520, %r519, %r516;
	add.s64 	%rd119, %rd116, 3072;
	// begin inline asm
	ld.global.nc.u32 %r517, [%rd119];
	// end inline asm
	max.s32 	%r644, %r520, %r517;
	add.s32 	%r639, %r639, 1024;
	setp.lt.s32 	%p71, %r639, %r124;
	@%p71 bra 	$L__BB6_12;
$L__BB6_13:
	setp.lt.s32 	%p72, %r124, 256;
	@%p72 bra 	$L__BB6_18;
	// begin inline asm
	mov.u32 %r584, %laneid;
	// end inline asm
	mov.b32 	%r587, 1;
	mov.b32 	%r608, 31;
	mov.b32 	%r609, -1;
	// begin inline asm
	shfl.sync.down.b32 %r585, %r644, %r587, %r608, %r609;
	// end inline asm
	setp.gt.s32 	%p88, %r584, 30;
	max.s32 	%r610, %r644, %r585;
	selp.b32 	%r591, %r644, %r610, %p88;
	mov.b32 	%r592, 2;
	// begin inline asm
	shfl.sync.down.b32 %r590, %r591, %r592, %r608, %r609;
	// end inline asm
	setp.gt.s32 	%p89, %r584, 29;
	max.s32 	%r611, %r591, %r590;
	selp.b32 	%r596, %r591, %r611, %p89;
	mov.b32 	%r597, 4;
	// begin inline asm
	shfl.sync.down.b32 %r595, %r596, %r597, %r608, %r609;
	// end inline asm
	setp.gt.s32 	%p90, %r584, 27;
	max.s32 	%r612, %r596, %r595;
	selp.b32 	%r601, %r596, %r612, %p90;
	mov.b32 	%r602, 8;
	// begin inline asm
	shfl.sync.down.b32 %r600, %r601, %r602, %r608, %r609;
	// end inline asm
	setp.gt.s32 	%p91, %r584, 23;
	max.s32 	%r613, %r601, %r600;
	selp.b32 	%r606, %r601, %r613, %p91;
	mov.b32 	%r607, 16;
	// begin inline asm
	shfl.sync.down.b32 %r605, %r606, %r607, %r608, %r609;
	// end inline asm
	setp.gt.s32 	%p92, %r584, 15;
	max.s32 	%r22, %r606, %r605;
	selp.b32 	%r686, %r606, %r22, %p92;
	setp.ne.s32 	%p93, %r584, 0;
	@%p93 bra 	$L__BB6_16;
	shr.u32 	%r614, %r1, 3;
	and.b32  	%r615, %r614, 124;
	mov.u32 	%r616, _ZZN3cub18CUB_300001_SM_10006detail6reduce28DeviceReduceSingleTileKernelINS2_10policy_hubIijN4cuda3__47maximumIiEEE10Policy1000EPiSB_iS8_iiNS5_3std3__410__identityEEEvT0_T1_T2_T3_T4_T6_E12temp_storage;
	add.s32 	%r617, %r616, %r615;
	st.shared.u32 	[%r617+8], %r22;
$L__BB6_16:
	bar.sync 	0;
	setp.ne.s32 	%p94, %r1, 0;
	@%p94 bra 	$L__BB6_72;
	ld.shared.u32 	%r618, [_ZZN3cub18CUB_300001_SM_10006detail6reduce28DeviceReduceSingleTileKernelINS2_10policy_hubIijN4cuda3__47maximumIiEEE10Policy1000EPiSB_iS8_iiNS5_3std3__410__identityEEEvT0_T1_T2_T3_T4_T6_E12temp_storage+12];
	max.s32 	%r619, %r686, %r618;
	ld.shared.u32 	%r620, [_ZZN3cub18CUB_300001_SM_10006detail6reduce28DeviceReduceSingleTileKernelINS2_10policy_hubIijN4cuda3__47maximumIiEEE10Policy1000EPiSB_iS8_iiNS5_3std3__410__identityEEEvT0_T1_T2_T3_T4_T6_E12temp_storage+16];
	max.s32 	%r621, %r619, %r620;
	ld.shared.u32 	%r622, [_ZZN3cub18CUB_300001_SM_10006detail6reduce28DeviceReduceSingleTileKernelINS2_10policy_hubIijN4cuda3__47maximumIiEEE10Policy1000EPiSB_iS8_iiNS5_3std3__410__identityEEEvT0_T1_T2_T3_T4_T6_E12temp_storage+20];
	max.s32 	%r623, %r621, %r622;
	ld.shared.u32 	%r624, [_ZZN3cub18CUB_300001_SM_10006detail6reduce28DeviceReduceSingleTileKernelINS2_10policy_hubIijN4cuda3__47maximumIiEEE10Policy1000EPiSB_iS8_iiNS5_3std3__410__identityEEEvT0_T1_T2_T3_T4_T6_E12temp_storage+24];
	max.s32 	%r625, %r623, %r624;
	ld.shared.u32 	%r626, [_ZZN3cub18CUB_300001_SM_10006detail6reduce28DeviceReduceSingleTileKernelINS2_10policy_hubIijN4cuda3__47maximumIiEEE10Policy1000EPiSB_iS8_iiNS5_3std3__410__identityEEEvT0_T1_T2_T3_T4_T6_E12temp_storage+28];
	max.s32 	%r627, %r625, %r626;
	ld.shared.u32 	%r628, [_ZZN3cub18CUB_300001_SM_10006detail6reduce28DeviceReduceSingleTileKernelINS2_10policy_hubIijN4cuda3__47maximumIiEEE10Policy1000EPiSB_iS8_iiNS5_3std3__410__identityEEEvT0_T1_T2_T3_T4_T6_E12temp_storage+32];
	max.s32 	%r629, %r627, %r628;
	ld.shared.u32 	%r630, [_ZZN3cub18CUB_300001_SM_10006detail6reduce28DeviceReduceSingleTileKernelINS2_10policy_hubIijN4cuda3__47maximumIiEEE10Policy1000EPiSB_iS8_iiNS5_3std3__410__identityEEEvT0_T1_T2_T3_T4_T6_E12temp_storage+36];
	max.s32 	%r686, %r629, %r630;
	bra.uni 	$L__BB6_72;
$L__BB6_18:
	// begin inline asm
	mov.u32 %r521, %laneid;
	// end inline asm
	and.b32  	%r547, %r1, 992;
	add.s32 	%r548, %r547, 32;
	setp.gt.s32 	%p73, %r548, %r124;
	not.b32 	%r549, %r547;
	add.s32 	%r550, %r124, %r549;
	selp.b32 	%r545, %r550, 31, %p73;
	mov.b32 	%r524, 1;
	mov.b32 	%r546, -1;
	// begin inline asm
	shfl.sync.down.b32 %r522, %r644, %r524, %r545, %r546;
	// end inline asm
	setp.lt.s32 	%p74, %r521, %r545;
	max.s32 	%r551, %r644, %r522;
	selp.b32 	%r528, %r551, %r644, %p74;
	mov.b32 	%r529, 2;
	// begin inline asm
	shfl.sync.down.b32 %r527, %r528, %r529, %r545, %r546;
	// end inline asm
	add.s32 	%r552, %r521, 2;
	setp.gt.s32 	%p75, %r552, %r545;
	max.s32 	%r553, %r528, %r527;
	selp.b32 	%r533, %r528, %r553, %p75;
	mov.b32 	%r534, 4;
	// begin inline asm
	shfl.sync.down.b32 %r532, %r533, %r534, %r545, %r546;
	// end inline asm
	add.s32 	%r554, %r521, 4;
	setp.gt.s32 	%p76, %r554, %r545;
	max.s32 	%r555, %r533, %r532;
	selp.b32 	%r538, %r533, %r555, %p76;
	mov.b32 	%r539, 8;
	// begin inline asm
	shfl.sync.down.b32 %r537, %r538, %r539, %r545, %r546;
	// end inline asm
	add.s32 	%r556, %r521, 8;
	setp.gt.s32 	%p77, %r556, %r545;
	max.s32 	%r557, %r538, %r537;
	selp.b32 	%r543, %r538, %r557, %p77;
	mov.b32 	%r544, 16;
	// begin inline asm
	shfl.sync.down.b32 %r542, %r543, %r544, %r545, %r546;
	// end inline asm
	add.s32 	%r558, %r521, 16;
	setp.gt.s32 	%p78, %r558, %r545;
	max.s32 	%r559, %r543, %r542;
	selp.b32 	%r686, %r543, %r559, %p78;
	setp.ne.s32 	%p79, %r521, 0;
	@%p79 bra 	$L__BB6_20;
	shr.u32 	%r560, %r1, 3;
	and.b32  	%r561, %r560, 124;
	mov.u32 	%r562, _ZZN3cub18CUB_300001_SM_10006detail6reduce28DeviceReduceSingleTileKernelINS2_10policy_hubIijN4cuda3__47maximumIiEEE10Policy1000EPiSB_iS8_iiNS5_3std3__410__identityEEEvT0_T1_T2_T3_T4_T6_E12temp_storage;
	add.s32 	%r563, %r562, %r561;
	st.shared.u32 	[%r563+8], %r686;
$L__BB6_20:
	bar.sync 	0;
	setp.ne.s32 	%p80, %r1, 0;
	@%p80 bra 	$L__BB6_72;
	setp.gt.s32 	%p81, %r124, 32;
	ld.shared.u32 	%r564, [_ZZN3cub18CUB_300001_SM_10006detail6reduce28DeviceReduceSingleTileKernelINS2_10policy_hubIijN4cuda3__47maximumIiEEE10Policy1000EPiSB_iS8_iiNS5_3std3__410__identityEEEvT0_T1_T2_T3_T4_T6_E12temp_storage+12];
	max.s32 	%r565, %r686, %r564;
	selp.b32 	%r566, %r565, %r686, %p81;
	setp.gt.s32 	%p82, %r124, 64;
	ld.shared.u32 	%r567, [_ZZN3cub18CUB_300001_SM_10006detail6reduce28DeviceReduceSingleTileKernelINS2_10policy_hubIijN4cuda3__47maximumIiEEE10Policy1000EPiSB_iS8_iiNS5_3std3__410__identityEEEvT0_T1_T2_T3_T4_T6_E12temp_storage+16];
	max.s32 	%r568, %r566, %r567;
	selp.b32 	%r569, %r568, %r566, %p82;
	setp.gt.s32 	%p83, %r124, 96;
	ld.shared.u32 	%r570, [_ZZN3cub18CUB_300001_SM_10006detail6reduce28DeviceReduceSingleTileKernelINS2_10policy_hubIijN4cuda3__47maximumIiEEE10Policy1000EPiSB_iS8_iiNS5_3std3__410__identityEEEvT0_T1_T2_T3_T4_T6_E12temp_storage+20];
	max.s32 	%r571, %r569, %r570;
	selp.b32 	%r572, %r571, %r569, %p83;
	setp.gt.s32 	%p84, %r124, 128;
	ld.shared.u32 	%r573, [_ZZN3cub18CUB_300001_SM_10006detail6reduce28DeviceReduceSingleTileKernelINS2_10policy_hubIijN4cuda3__47maximumIiEEE10Policy1000EPiSB_iS8_iiNS5_3std3__410__identityEEEvT0_T1_T2_T3_T4_T6_E12temp_storage+24];
	max.s32 	%r574, %r572, %r573;
	selp.b32 	%r575, %r574, %r572, %p84;
	setp.gt.s32 	%p85, %r124, 160;
	ld.shared.u32 	%r576, [_ZZN3cub18CUB_300001_SM_10006detail6reduce28DeviceReduceSingleTileKernelINS2_10policy_hubIijN4cuda3__47maximumIiEEE10Policy1000EPiSB_iS8_iiNS5_3std3__410__identityEEEvT0_T1_T2_T3_T4_T6_E12temp_storage+28];
	max.s32 	%r577, %r575, %r576;
	selp.b32 	%r578, %r577, %r575, %p85;
	setp.gt.s32 	%p86, %r124, 192;
	ld.shared.u32 	%r579, [_ZZN3cub18CUB_300001_SM_10006detail6reduce28DeviceReduceSingleTileKernelINS2_10policy_hubIijN4cuda3__47maximumIiEEE10Policy1000EPiSB_iS8_iiNS5_3std3__410__identityEEEvT0_T1_T2_T3_T4_T6_E12temp_storage+32];
	max.s32 	%r580, %r578, %r579;
	selp.b32 	%r581, %r580, %r578, %p86;
	setp.gt.s32 	%p87, %r124, 224;
	ld.shared.u32 	%r582, [_ZZN3cub18CUB_300001_SM_10006detail6reduce28DeviceReduceSingleTileKernelINS2_10policy_hubIijN4cuda3__47maximumIiEEE10Policy1000EPiSB_iS8_iiNS5_3std3__410__identityEEEvT0_T1_T2_T3_T4_T6_E12temp_storage+36];
	max.s32 	%r583, %r581, %r582;
	selp.b32 	%r686, %r583, %r581, %p87;
	bra.uni 	$L__BB6_72;
$L__BB6_22:
	mov.u32 	%r27, %tid.x;
	shl.b32 	%r379, %r27, 2;
	mul.wide.u32 	%rd86, %r379, 4;
	add.s64 	%rd76, %rd16, %rd86;
	// begin inline asm
	ld.global.nc.v2.u64 {%rd74, %rd75}, [%rd76];
	// end inline asm
	mov.b64 	{%r380, %r381}, %rd75;
	mov.b64 	{%r382, %r383}, %rd74;
	add.s64 	%rd79, %rd76, 4096;
	// begin inline asm
	ld.global.nc.v2.u64 {%rd77, %rd78}, [%rd79];
	// end inline asm
	mov.b64 	{%r384, %r385}, %rd78;
	mov.b64 	{%r386, %r387}, %rd77;
	add.s64 	%rd82, %rd76, 8192;
	// begin inline asm
	ld.global.nc.v2.u64 {%rd80, %rd81}, [%rd82];
	// end inline asm
	mov.b64 	{%r388, %r389}, %rd81;
	mov.b64 	{%r390, %r391}, %rd80;
	add.s64 	%rd85, %rd76, 12288;
	// begin inline asm
	ld.global.nc.v2.u64 {%rd83, %rd84}, [%rd85];
	// end inline asm
	mov.b64 	{%r392, %r393}, %rd84;
	mov.b64 	{%r394, %r395}, %rd83;
	max.s32 	%r396, %r382, %r383;
	max.s32 	%r397, %r396, %r380;
	max.s32 	%r398, %r381, %r386;
	max.s32 	%r399, %r398, %r387;
	max.s32 	%r400, %r384, %r385;
	max.s32 	%r401, %r400, %r390;
	max.s32 	%r402, %r391, %r388;
	max.s32 	%r403, %r402, %r389;
	max.s32 	%r404, %r394, %r395;
	max.s32 	%r405, %r404, %r392;
	max.s32 	%r406, %r397, %r399;
	max.s32 	%r407, %r406, %r401;
	max.s32 	%r408, %r403, %r405;
	max.s32 	%r409, %r408, %r393;
	max.s32 	%r659, %r407, %r409;
	setp.lt.u32 	%p50, %r124, 8192;
	mov.b32 	%r648, 4096;
	@%p50 bra 	$L__BB6_26;
	add.s32 	%r29, %r124, -4096;
	mov.b32 	%r648, 4096;
$L__BB6_24:
	mul.wide.s32 	%rd99, %r648, 4;
	add.s64 	%rd89, %rd76, %rd99;
	// begin inline asm
	ld.global.nc.v2.u64 {%rd87, %rd88}, [%rd89];
	// end inline asm
	mov.b64 	{%r411, %r412}, %rd88;
	mov.b64 	{%r413, %r414}, %rd87;
	add.s64 	%rd92, %rd89, 4096;
	// begin inline asm
	ld.global.nc.v2.u64 {%rd90, %rd91}, [%rd92];
	// end inline asm
	mov.b64 	{%r415, %r416}, %rd91;
	mov.b64 	{%r417, %r418}, %rd90;
	add.s64 	%rd95, %rd89, 8192;
	// begin inline asm
	ld.global.nc.v2.u64 {%rd93, %rd94}, [%rd95];
	// end inline asm
	mov.b64 	{%r419, %r420}, %rd94;
	mov.b64 	{%r421, %r422}, %rd93;
	add.s64 	%rd98, %rd89, 12288;
	// begin inline asm
	ld.global.nc.v2.u64 {%rd96, %rd97}, [%rd98];
	// end inline asm
	mov.b64 	{%r423, %r424}, %rd97;
	mov.b64 	{%r425, %r426}, %rd96;
	max.s32 	%r427, %r659, %r413;
	max.s32 	%r428, %r427, %r414;
	max.s32 	%r429, %r411, %r412;
	max.s32 	%r430, %r429, %r417;
	max.s32 	%r431, %r418, %r415;
	max.s32 	%r432, %r431, %r416;
	max.s32 	%r433, %r421, %r422;
	max.s32 	%r434, %r433, %r419;
	max.s32 	%r435, %r420, %r425;
	max.s32 	%r436, %r435, %r426;
	max.s32 	%r437, %r423, %r424;
	max.s32 	%r438, %r428, %r430;
	max.s32 	%r439, %r438, %r432;
	max.s32 	%r440, %r434, %r436;
	max.s32 	%r441, %r440, %r437;
	max.s32 	%r659, %r439, %r441;
	sub.s32 	%r442, %r124, %r648;
	setp.lt.s32 	%p51, %r442, 4096;
	@%p51 bra 	$L__BB6_34;
	add.s32 	%r648, %r648, 4096;
	setp.le.s32 	%p52, %r648, %r29;
	@%p52 bra 	$L__BB6_24;
$L__BB6_26:
	setp.le.s32 	%p53, %r124, %r648;
	@%p53 bra 	$L__BB6_34;
	sub.s32 	%r36, %r124, %r648;
	setp.ge.s32 	%p54, %r27, %r36;
	@%p54 bra 	$L__BB6_34;
	not.b32 	%r444, %r27;
	add.s32 	%r445, %r124, %r444;
	sub.s32 	%r37, %r445, %r648;
	and.b32  	%r446, %r37, 768;
	setp.eq.s32 	%p55, %r446, 768;
	mov.u32 	%r653, %r27;
	@%p55 bra 	$L__BB6_31;
	add.s32 	%r650, %r27, %r648;
	shr.u32 	%r447, %r37, 8;
	add.s32 	%r448, %r447, 1;
	and.b32  	%r449, %r448, 3;
	neg.s32 	%r649, %r449;
	mov.u32 	%r653, %r27;
$L__BB6_30:
	.pragma "nounroll";
	mul.wide.u32 	%rd101, %r650, 4;
	add.s64 	%rd100, %rd16, %rd101;
	// begin inline asm
	ld.global.nc.u32 %r450, [%rd100];
	// end inline asm
	max.s32 	%r659, %r659, %r450;
	add.s32 	%r653, %r653, 256;
	add.s32 	%r650, %r650, 256;
	add.s32 	%r649, %r649, 1;
	setp.ne.s32 	%p56, %r649, 0;
	@%p56 bra 	$L__BB6_30;
$L__BB6_31:
	setp.lt.u32 	%p57, %r37, 768;
	@%p57 bra 	$L__BB6_34;
	cvt.u64.u32 	%rd102, %r653;
	cvt.u64.u32 	%rd103, %r648;
	add.s64 	%rd104, %rd102, %rd103;
	shl.b64 	%rd105, %rd104, 2;
	add.s64 	%rd106, %rd105, %rd16;
	add.s64 	%rd122, %rd106, 2048;
	add.s32 	%r656, %r653, %r648;
$L__BB6_33:
	mul.wide.u32 	%rd111, %r656, 4;
	add.s64 	%rd107, %rd16, %rd111;
	// begin inline asm
	ld.global.nc.u32 %r451, [%rd107];
	// end inline asm
	max.s32 	%r455, %r659, %r451;
	add.s64 	%rd108, %rd122, -1024;
	// begin inline asm
	ld.global.nc.u32 %r452, [%rd108];
	// end inline asm
	max.s32 	%r456, %r455, %r452;
	// begin inline asm
	ld.global.nc.u32 %r453, [%rd122];
	// end inline asm
	max.s32 	%r457, %r456, %r453;
	add.s64 	%rd110, %rd122, 1024;
	// begin inline asm
	ld.global.nc.u32 %r454, [%rd110];
	// end inline asm
	max.s32 	%r659, %r457, %r454;
	add.s32 	%r653, %r653, 1024;
	add.s64 	%rd122, %rd122, 4096;
	add.s32 	%r656, %r656, 1024;
	setp.lt.s32 	%p58, %r653, %r36;
	@%p58 bra 	$L__BB6_33;
$L__BB6_34:
	// begin inline asm
	mov.u32 %r458, %laneid;
	// end inline asm
	mov.b32 	%r461, 1;
	mov.b32 	%r482, 31;
	mov.b32 	%r483, -1;
	// begin inline asm
	shfl.sync.down.b32 %r459, %r659, %r461, %r482, %r483;
	// end inline asm
	setp.gt.s32 	%p59, %r458, 30;
	max.s32 	%r484, %r659, %r459;
	selp.b32 	%r465, %r659, %r484, %p59;
	mov.b32 	%r466, 2;
	// begin inline asm
	shfl.sync.down.b32 %r464, %r465, %r466, %r482, %r483;
	// end inline asm
	setp.gt.s32 	%p60, %r458, 29;
	max.s32 	%r485, %r465, %r464;
	selp.b32 	%r470, %r465, %r485, %p60;
	mov.b32 	%r471, 4;
	// begin inline asm
	shfl.sync.down.b32 %r469, %r470, %r471, %r482, %r483;
	// end inline asm
	setp.gt.s32 	%p61, %r458, 27;
	max.s32 	%r486, %r470, %r469;
	selp.b32 	%r475, %r470, %r486, %p61;
	mov.b32 	%r476, 8;
	// begin inline asm
	shfl.sync.down.b32 %r474, %r475, %r476, %r482, %r483;
	// end inline asm
	setp.gt.s32 	%p62, %r458, 23;
	max.s32 	%r487, %r475, %r474;
	selp.b32 	%r480, %r475, %r487, %p62;
	mov.b32 	%r481, 16;
	// begin inline asm
	shfl.sync.down.b32 %r479, %r480, %r481, %r482, %r483;
	// end inline asm
	setp.gt.s32 	%p63, %r458, 15;
	max.s32 	%r59, %r480, %r479;
	selp.b32 	%r686, %r480, %r59, %p63;
	setp.ne.s32 	%p64, %r458, 0;
	@%p64 bra 	$L__BB6_36;
	shr.u32 	%r488, %r27, 3;
	and.b32  	%r489, %r488, 124;
	mov.u32 	%r490, _ZZN3cub18CUB_300001_SM_10006detail6reduce28DeviceReduceSingleTileKernelINS2_10policy_hubIijN4cuda3__47maximumIiEEE10Policy1000EPiSB_iS8_iiNS5_3std3__410__identityEEEvT0_T1_T2_T3_T4_T6_E12temp_storage;
	add.s32 	%r491, %r490, %r489;
	st.shared.u32 	[%r491+8], %r59;
$L__BB6_36:
	bar.sync 	0;
	setp.ne.s32 	%p65, %r27, 0;
	@%p65 bra 	$L__BB6_72;
	ld.shared.u32 	%r492, [_ZZN3cub18CUB_300001_SM_10006detail6reduce28DeviceReduceSingleTileKernelINS2_10policy_hubIijN4cuda3__47maximumIiEEE10Policy1000EPiSB_iS8_iiNS5_3std3__410__identityEEEvT0_T1_T2_T3_T4_T6_E12temp_storage+12];
	max.s32 	%r493, %r686, %r492;
	ld.shared.u32 	%r494, [_ZZN3cub18CUB_300001_SM_10006detail6reduce28DeviceReduceSingleTileKernelINS2_10policy_hubIijN4cuda3__47maximumIiEEE10Policy1000EPiSB_iS8_iiNS5_3std3__410__identityEEEvT0_T1_T2_T3_T4_T6_E12temp_storage+16];
	max.s32 	%r495, %r493, %r494;
	ld.shared.u32 	%r496, [_ZZN3cub18CUB_300001_SM_10006detail6reduce28DeviceReduceSingleTileKernelINS2_10policy_hubIijN4cuda3__47maximumIiEEE10Policy1000EPiSB_iS8_iiNS5_3std3__410__identityEEEvT0_T1_T2_T3_T4_T6_E12temp_storage+20];
	max.s32 	%r497, %r495, %r496;
	ld.shared.u32 	%r498, [_ZZN3cub18CUB_300001_SM_10006detail6reduce28DeviceReduceSingleTileKernelINS2_10policy_hubIijN4cuda3__47maximumIiEEE10Policy1000EPiSB_iS8_iiNS5_3std3__410__identityEEEvT0_T1_T2_T3_T4_T6_E12temp_storage+24];
	max.s32 	%r499, %r497, %r498;
	ld.shared.u32 	%r500, [_ZZN3cub18CUB_300001_SM_10006detail6reduce28DeviceReduceSingleTileKernelINS2_10policy_hubIijN4cuda3__47maximumIiEEE10Policy1000EPiSB_iS8_iiNS5_3std3__410__identityEEEvT0_T1_T2_T3_T4_T6_E12temp_storage+28];
	max.s32 	%r501, %r499, %r500;
	ld.shared.u32 	%r502, [_ZZN3cub18CUB_300001_SM_10006detail6reduce28DeviceReduceSingleTileKernelINS2_10policy_hubIijN4cuda3__47maximumIiEEE10Policy1000EPiSB_iS8_iiNS5_3std3__410__identityEEEvT0_T1_T2_T3_T4_T6_E12temp_storage+32];
	max.s32 	%r503, %r501, %r502;
	ld.shared.u32 	%r504, [_ZZN3cub18CUB_300001_SM_10006detail6reduce28DeviceReduceSingleTileKernelINS2_10policy_hubIijN4cuda3__47maximumIiEEE10Policy1000EPiSB_iS8_iiNS5_3std3__410__identityEEEvT0_T1_T2_T3_T4_T6_E12temp_storage+36];
	max.s32 	%r686, %r503, %r504;
	bra.uni 	$L__BB6_72;
$L__BB6_38:
	setp.gt.s32 	%p3, %r124, 4095;
	@%p3 bra 	$L__BB6_56;
	mov.u32 	%r62, %tid.x;
	setp.ge.s32 	%p20, %r62, %r124;
	mov.b32 	%r670, 0;
	mov.u32 	%r665, %r62;
	@%p20 bra 	$L__BB6_41;
	mul.wide.u32 	%rd66, %r62, 4;
	add.s64 	%rd65, %rd16, %rd66;
	// begin inline asm
	ld.global.nc.u32 %r670, [%rd65];
	// end inline asm
	add.s32 	%r665, %r62, 256;
$L__BB6_41:
	setp.ge.s32 	%p21, %r665, %r124;
	@%p21 bra 	$L__BB6_47;
	not.b32 	%r255, %r665;
	add.s32 	%r67, %r124, %r255;
	and.b32  	%r256, %r67, 768;
	setp.eq.s32 	%p22, %r256, 768;
	@%p22 bra 	$L__BB6_45;
	mul.wide.u32 	%rd67, %r665, 4;
	add.s64 	%rd123, %rd16, %rd67;
	shr.u32 	%r257, %r67, 8;
	add.s32 	%r258, %r257, 1;
	and.b32  	%r259, %r258, 3;
	neg.s32 	%r662, %r259;
$L__BB6_44:
	.pragma "nounroll";
	// begin inline asm
	ld.global.nc.u32 %r260, [%rd123];
	// end inline asm
	max.s32 	%r670, %r670, %r260;
	add.s32 	%r665, %r665, 256;
	add.s64 	%rd123, %rd123, 1024;
	add.s32 	%r662, %r662, 1;
	setp.ne.s32 	%p23, %r662, 0;
	@%p23 bra 	$L__BB6_44;
$L__BB6_45:
	setp.lt.u32 	%p24, %r67, 768;
	@%p24 bra 	$L__BB6_47;
$L__BB6_46:
	mul.wide.s32 	%rd73, %r665, 4;
	add.s64 	%rd69, %rd16, %rd73;
	// begin inline asm
	ld.global.nc.u32 %r261, [%rd69];
	// end inline asm
	max.s32 	%r265, %r670, %r261;
	add.s64 	%rd70, %rd69, 1024;
	// begin inline asm
	ld.global.nc.u32 %r262, [%rd70];
	// end inline asm
	max.s32 	%r266, %r265, %r262;
	add.s64 	%rd71, %rd69, 2048;
	// begin inline asm
	ld.global.nc.u32 %r263, [%rd71];
	// end inline asm
	max.s32 	%r267, %r266, %r263;
	add.s64 	%rd72, %rd69, 3072;
	// begin inline asm
	ld.global.nc.u32 %r264, [%rd72];
	// end inline asm
	max.s32 	%r670, %r267, %r264;
	add.s32 	%r665, %r665, 1024;
	setp.lt.s32 	%p25, %r665, %r124;
	@%p25 bra 	$L__BB6_46;
$L__BB6_47:
	setp.lt.s32 	%p26, %r124, 256;
	@%p26 bra 	$L__BB6_52;
	// begin inline asm
	mov.u32 %r331, %laneid;
	// end inline asm
	mov.b32 	%r334, 1;
	mov.b32 	%r355, 31;
	mov.b32 	%r356, -1;
	// begin inline asm
	shfl.sync.down.b32 %r332, %r670, %r334, %r355, %r356;
	// end inline asm
	setp.gt.s32 	%p42, %r331, 30;
	max.s32 	%r357, %r670, %r332;
	selp.b32 	%r338, %r670, %r357, %p42;
	mov.b32 	%r339, 2;
	// begin inline asm
	shfl.sync.down.b32 %r337, %r338, %r339, %r355, %r356;
	// end inline asm
	setp.gt.s32 	%p43, %r331, 29;
	max.s32 	%r358, %r338, %r337;
	selp.b32 	%r343, %r338, %r358, %p43;
	mov.b32 	%r344, 4;
	// begin inline asm
	shfl.sync.down.b32 %r342, %r343, %r344, %r355, %r356;
	// end inline asm
	setp.gt.s32 	%p44, %r331, 27;
	max.s32 	%r359, %r343, %r342;
	selp.b32 	%r348, %r343, %r359, %p44;
	mov.b32 	%r349, 8;
	// begin inline asm
	shfl.sync.down.b32 %r347, %r348, %r349, %r355, %r356;
	// end inline asm
	setp.gt.s32 	%p45, %r331, 23;
	max.s32 	%r360, %r348, %r347;
	selp.b32 	%r353, %r348, %r360, %p45;
	mov.b32 	%r354, 16;
	// begin inline asm
	shfl.sync.down.b32 %r352, %r353, %r354, %r355, %r356;
	// end inline asm
	setp.gt.s32 	%p46, %r331, 15;
	max.s32 	%r83, %r353, %r352;
	selp.b32 	%r686, %r353, %r83, %p46;
	setp.ne.s32 	%p47, %r331, 0;
	@%p47 bra 	$L__BB6_50;
	shr.u32 	%r361, %r62, 3;
	and.b32  	%r362, %r361, 124;
	mov.u32 	%r363, _ZZN3cub18CUB_300001_SM_10006detail6reduce28DeviceReduceSingleTileKernelINS2_10policy_hubIijN4cuda3__47maximumIiEEE10Policy1000EPiSB_iS8_iiNS5_3std3__410__identityEEEvT0_T1_T2_T3_T4_T6_E12temp_storage;
	add.s32 	%r364, %r363, %r362;
	st.shared.u32 	[%r364+8], %r83;
$L__BB6_50:
	bar.sync 	0;
	setp.ne.s32 	%p48, %r62, 0;
	@%p48 bra 	$L__BB6_72;
	ld.shared.u32 	%r365, [_ZZN3cub18CUB_300001_SM_10006detail6reduce28DeviceReduceSingleTileKernelINS2_10policy_hubIijN4cuda3__47maximumIiEEE10Policy1000EPiSB_iS8_iiNS5_3std3__410__identityEEEvT0_T1_T2_T3_T4_T6_E12temp_storage+12];
	max.s32 	%r366, %r686, %r365;
	ld.shared.u32 	%r367, [_ZZN3cub18CUB_300001_SM_10006detail6reduce28DeviceReduceSingleTileKernelINS2_10policy_hubIijN4cuda3__47maximumIiEEE10Policy1000EPiSB_iS8_iiNS5_3std3__410__identityEEEvT0_T1_T2_T3_T4_T6_E12temp_storage+16];
	max.s32 	%r368, %r366, %r367;
	ld.shared.u32 	%r369, [_ZZN3cub18CUB_300001_SM_10006detail6reduce28DeviceReduceSingleTileKernelINS2_10policy_hubIijN4cuda3__47maximumIiEEE10Policy1000EPiSB_iS8_iiNS5_3std3__410__identityEEEvT0_T1_T2_T3_T4_T6_E12temp_storage+20];
	max.s32 	%r370, %r368, %r369;
	ld.shared.u32 	%r371, [_ZZN3cub18CUB_300001_SM_10006detail6reduce28DeviceReduceSingleTileKernelINS2_10policy_hubIijN4cuda3__47maximumIiEEE10Policy1000EPiSB_iS8_iiNS5_3std3__410__identityEEEvT0_T1_T2_T3_T4_T6_E12temp_storage+24];
	max.s32 	%r372, %r370, %r371;
	ld.shared.u32 	%r373, [_ZZN3cub18CUB_300001_SM_10006detail6reduce28DeviceReduceSingleTileKernelINS2_10policy_hubIijN4cuda3__47maximumIiEEE10Policy1000EPiSB_iS8_iiNS5_3std3__410__identityEEEvT0_T1_T2_T3_T4_T6_E12temp_storage+28];
	max.s32 	%r374, %r372, %r373;
	ld.shared.u32 	%r375, [_ZZN3cub18CUB_300001_SM_10006detail6reduce28DeviceReduceSingleTileKernelINS2_10policy_hubIijN4cuda3__47maximumIiEEE10Policy1000EPiSB_iS8_iiNS5_3std3__410__identityEEEvT0_T1_T2_T3_T4_T6_E12temp_storage+32];
	max.s32 	%r376, %r374, %r375;
	ld.shared.u32 	%r377, [_ZZN3cub18CUB_300001_SM_10006detail6reduce28DeviceReduceSingleTileKernelINS2_10policy_hubIijN4cuda3__47maximumIiEEE10Policy1000EPiSB_iS8_iiNS5_3std3__410__identityEEEvT0_T1_T2_T3_T4_T6_E12temp_storage+36];
	max.s32 	%r686, %r376, %r377;
	bra.uni 	$L__BB6_72;
$L__BB6_52:
	// begin inline asm
	mov.u32 %r268, %laneid;
	// end inline asm
	and.b32  	%r294, %r62, 992;
	add.s32 	%r295, %r294, 32;
	setp.gt.s32 	%p27, %r295, %r124;
	not.b32 	%r296, %r294;
	add.s32 	%r297, %r124, %r296;
	selp.b32 	%r292, %r297, 31, %p27;
	mov.b32 	%r271, 1;
	mov.b32 	%r293, -1;
	// begin inline asm
	shfl.sync.down.b32 %r269, %r670, %r271, %r292, %r293;
	// end inline asm
	setp.lt.s32 	%p28, %r268, %r292;
	max.s32 	%r298, %r670, %r269;
	selp.b32 	%r275, %r298, %r670, %p28;
	mov.b32 	%r276, 2;
	// begin inline asm
	shfl.sync.down.b32 %r274, %r275, %r276, %r292, %r293;
	// end inline asm
	add.s32 	%r299, %r268, 2;
	setp.gt.s32 	%p29, %r299, %r292;
	max.s32 	%r300, %r275, %r274;
	selp.b32 	%r280, %r275, %r300, %p29;
	mov.b32 	%r281, 4;
	// begin inline asm
	shfl.sync.down.b32 %r279, %r280, %r281, %r292, %r293;
	// end inline asm
	add.s32 	%r301, %r268, 4;
	setp.gt.s32 	%p30, %r301, %r292;
	max.s32 	%r302, %r280, %r279;
	selp.b32 	%r285, %r280, %r302, %p30;
	mov.b32 	%r286, 8;
	// begin inline asm
	shfl.sync.down.b32 %r284, %r285, %r286, %r292, %r293;
	// end inline asm
	add.s32 	%r303, %r268, 8;
	setp.gt.s32 	%p31, %r303, %r292;
	max.s32 	%r304, %r285, %r284;
	selp.b32 	%r290, %r285, %r304, %p31;
	mov.b32 	%r291, 16;
	// begin inline asm
	shfl.sync.down.b32 %r289, %r290, %r291, %r292, %r293;
	// end inline asm
	add.s32 	%r305, %r268, 16;
	setp.gt.s32 	%p32, %r305, %r292;
	max.s32 	%r306, %r290, %r289;
	selp.b32 	%r686, %r290, %r306, %p32;
	setp.ne.s32 	%p33, %r268, 0;
	@%p33 bra 	$L__BB6_54;
	shr.u32 	%r307, %r62, 3;
	and.b32  	%r308, %r307, 124;
	mov.u32 	%r309, _ZZN3cub18CUB_300001_SM_10006detail6reduce28DeviceReduceSingleTileKernelINS2_10policy_hubIijN4cuda3__47maximumIiEEE10Policy1000EPiSB_iS8_iiNS5_3std3__410__identityEEEvT0_T1_T2_T3_T4_T6_E12temp_storage;
	add.s32 	%r310, %r309, %r308;
	st.shared.u32 	[%r310+8], %r686;
$L__BB6_54:
	bar.sync 	0;
	setp.ne.s32 	%p34, %r62, 0;
	@%p34 bra 	$L__BB6_72;
	setp.gt.s32 	%p35, %r124, 32;
	ld.shared.u32 	%r311, [_ZZN3cub18CUB_300001_SM_10006detail6reduce28DeviceReduceSingleTileKernelINS2_10policy_hubIijN4cuda3__47maximumIiEEE10Policy1000EPiSB_iS8_iiNS5_3std3__410__identityEEEvT0_T1_T2_T3_T4_T6_E12temp_storage+12];
	max.s32 	%r312, %r686, %r311;
	selp.b32 	%r313, %r312, %r686, %p35;
	setp.gt.s32 	%p36, %r124, 64;
	ld.shared.u32 	%r314, [_ZZN3cub18CUB_300001_SM_10006detail6reduce28DeviceReduceSingleTileKernelINS2_10policy_hubIijN4cuda3__47maximumIiEEE10Policy1000EPiSB_iS8_iiNS5_3std3__410__identityEEEvT0_T1_T2_T3_T4_T6_E12temp_storage+16];
	max.s32 	%r315, %r313, %r314;
	selp.b32 	%r316, %r315, %r313, %p36;
	setp.gt.s32 	%p37, %r124, 96;
	ld.shared.u32 	%r317, [_ZZN3cub18CUB_300001_SM_10006detail6reduce28DeviceReduceSingleTileKernelINS2_10policy_hubIijN4cuda3__47maximumIiEEE10Policy1000EPiSB_iS8_iiNS5_3std3__410__identityEEEvT0_T1_T2_T3_T4_T6_E12temp_storage+20];
	max.s32 	%r318, %r316, %r317;
	selp.b32 	%r319, %r318, %r316, %p37;
	setp.gt.s32 	%p38, %r124, 128;
	ld.shared.u32 	%r320, [_ZZN3cub18CUB_300001_SM_10006detail6reduce28DeviceReduceSingleTileKernelINS2_10policy_hubIijN4cuda3__47maximumIiEEE10Policy1000EPiSB_iS8_iiNS5_3std3__410__identityEEEvT0_T1_T2_T3_T4_T6_E12temp_storage+24];
	max.s32 	%r321, %r319, %r320;
	selp.b32 	%r322, %r321, %r319, %p38;
	setp.gt.s32 	%p39, %r124, 160;
	ld.shared.u32 	%r323, [_ZZN3cub18CUB_300001_SM_10006detail6reduce28DeviceReduceSingleTileKernelINS2_10policy_hubIijN4cuda3__47maximumIiEEE10Policy1000EPiSB_iS8_iiNS5_3std3__410__identityEEEvT0_T1_T2_T3_T4_T6_E12temp_storage+28];
	max.s32 	%r324, %r322, %r323;
	selp.b32 	%r325, %r324, %r322, %p39;
	setp.gt.s32 	%p40, %r124, 192;
	ld.shared.u32 	%r326, [_ZZN3cub18CUB_300001_SM_10006detail6reduce28DeviceReduceSingleTileKernelINS2_10policy_hubIijN4cuda3__47maximumIiEEE10Policy1000EPiSB_iS8_iiNS5_3std3__410__identityEEEvT0_T1_T2_T3_T4_T6_E12temp_storage+32];
	max.s32 	%r327, %r325, %r326;
	selp.b32 	%r328, %r327, %r325, %p40;
	setp.gt.s32 	%p41, %r124, 224;
	ld.shared.u32 	%r329, [_ZZN3cub18CUB_300001_SM_10006detail6reduce28DeviceReduceSingleTileKernelINS2_10policy_hubIijN4cuda3__47maximumIiEEE10Policy1000EPiSB_iS8_iiNS5_3std3__410__identityEEEvT0_T1_T2_T3_T4_T6_E12temp_storage+36];
	max.s32 	%r330, %r328, %r329;
	selp.b32 	%r686, %r330, %r328, %p41;
	bra.uni 	$L__BB6_72;
$L__BB6_56:
	mov.u32 	%r88, %tid.x;
	mul.wide.u32 	%rd35, %r88, 4;
	add.s64 	%rd19, %rd16, %rd35;
	// begin inline asm
	ld.global.nc.u32 %r126, [%rd19];
	// end inline asm
	add.s64 	%rd20, %rd19, 1024;
	// begin inline asm
	ld.global.nc.u32 %r127, [%rd20];
	// end inline asm
	add.s64 	%rd21, %rd19, 2048;
	// begin inline asm
	ld.global.nc.u32 %r128, [%rd21];
	// end inline asm
	add.s64 	%rd22, %rd19, 3072;
	// begin inline asm
	ld.global.nc.u32 %r129, [%rd22];
	// end inline asm
	add.s64 	%rd23, %rd19, 4096;
	// begin inline asm
	ld.global.nc.u32 %r130, [%rd23];
	// end inline asm
	add.s64 	%rd24, %rd19, 5120;
	// begin inline asm
	ld.global.nc.u32 %r131, [%rd24];
	// end inline asm
	add.s64 	%rd25, %rd19, 6144;
	// begin inline asm
	ld.global.nc.u32 %r132, [%rd25];
	// end inline asm
	add.s64 	%rd26, %rd19, 7168;
	// begin inline asm
	ld.global.nc.u32 %r133, [%rd26];
	// end inline asm
	add.s64 	%rd27, %rd19, 8192;
	// begin inline asm
	ld.global.nc.u32 %r134, [%rd27];
	// end inline asm
	add.s64 	%rd28, %rd19, 9216;
	// begin inline asm
	ld.global.nc.u32 %r135, [%rd28];
	// end inline asm
	add.s64 	%rd29, %rd19, 10240;
	// begin inline asm
	ld.global.nc.u32 %r136, [%rd29];
	// end inline asm
	add.s64 	%rd30, %rd19, 11264;
	// begin inline asm
	ld.global.nc.u32 %r137, [%rd30];
	// end inline asm
	add.s64 	%rd31, %rd19, 12288;
	// begin inline asm
	ld.global.nc.u32 %r138, [%rd31];
	// end inline asm
	add.s64 	%rd32, %rd19, 13312;
	// begin inline asm
	ld.global.nc.u32 %r139, [%rd32];
	// end inline asm
	add.s64 	%rd33, %rd19, 14336;
	// begin inline asm
	ld.global.nc.u32 %r140, [%rd33];
	// end inline asm
	add.s64 	%rd34, %rd19, 15360;
	// begin inline asm
	ld.global.nc.u32 %r141, [%rd34];
	// end inline asm
	max.s32 	%r143, %r126, %r127;
	max.s32 	%r144, %r143, %r128;
	max.s32 	%r145, %r129, %r130;
	max.s32 	%r146, %r145, %r131;
	max.s32 	%r147, %r132, %r133;
	max.s32 	%r148, %r147, %r134;
	max.s32 	%r149, %r135, %r136;
	max.s32 	%r150, %r149, %r137;
	max.s32 	%r151, %r138, %r139;
	max.s32 	%r152, %r151, %r140;
	max.s32 	%r153, %r144, %r146;
	max.s32 	%r154, %r153, %r148;
	max.s32 	%r155, %r150, %r152;
	max.s32 	%r156, %r155, %r141;
	max.s32 	%r685, %r154, %r156;
	setp.lt.u32 	%p4, %r124, 8192;
	mov.b32 	%r674, 4096;
	@%p4 bra 	$L__BB6_60;
	add.s32 	%r90, %r124, -4096;
	mov.b32 	%r674, 4096;
$L__BB6_58:
	mul.wide.s32 	%rd52, %r674, 4;
	add.s64 	%rd36, %rd19, %rd52;
	// begin inline asm
	ld.global.nc.u32 %r158, [%rd36];
	// end inline asm
	add.s64 	%rd37, %rd36, 1024;
	// begin inline asm
	ld.global.nc.u32 %r159, [%rd37];
	// end inline asm
	add.s64 	%rd38, %rd36, 2048;
	// begin inline asm
	ld.global.nc.u32 %r160, [%rd38];
	// end inline asm
	add.s64 	%rd39, %rd36, 3072;
	// begin inline asm
	ld.global.nc.u32 %r161, [%rd39];
	// end inline asm
	add.s64 	%rd40, %rd36, 4096;
	// begin inline asm
	ld.global.nc.u32 %r162, [%rd40];
	// end inline asm
	add.s64 	%rd41, %rd36, 5120;
	// begin inline asm
	ld.global.nc.u32 %r163, [%rd41];
	// end inline asm
	add.s64 	%rd42, %rd36, 6144;
	// begin inline asm
	ld.global.nc.u32 %r164, [%rd42];
	// end inline asm
	add.s64 	%rd43, %rd36, 7168;
	// begin inline asm
	ld.global.nc.u32 %r165, [%rd43];
	// end inline asm
	add.s64 	%rd44, %rd36, 8192;
	// begin inline asm
	ld.global.nc.u32 %r166, [%rd44];
	// end inline asm
	add.s64 	%rd45, %rd36, 9216;
	// begin inline asm
	ld.global.nc.u32 %r167, [%rd45];
	// end inline asm
	add.s64 	%rd46, %rd36, 10240;
	// begin inline asm
	ld.global.nc.u32 %r168, [%rd46];
	// end inline asm
	add.s64 	%rd47, %rd36, 11264;
	// begin inline asm
	ld.global.nc.u32 %r169, [%rd47];
	// end inline asm
	add.s64 	%rd48, %rd36, 12288;
	// begin inline asm
	ld.global.nc.u32 %r170, [%rd48];
	// end inline asm
	add.s64 	%rd49, %rd36, 13312;
	// begin inline asm
	ld.global.nc.u32 %r171, [%rd49];
	// end inline asm
	add.s64 	%rd50, %rd36, 14336;
	// begin inline asm
	ld.global.nc.u32 %r172, [%rd50];
	// end inline asm
	add.s64 	%rd51, %rd36, 15360;
	// begin inline asm
	ld.global.nc.u32 %r173, [%rd51];
	// end inline asm
	max.s32 	%r174, %r685, %r158;
	max.s32 	%r175, %r174, %r159;
	max.s32 	%r176, %r160, %r161;
	max.s32 	%r177, %r176, %r162;
	max.s32 	%r178, %r163, %r164;
	max.s32 	%r179, %r178, %r165;
	max.s32 	%r180, %r166, %r167;
	max.s32 	%r181, %r180, %r168;
	max.s32 	%r182, %r169, %r170;
	max.s32 	%r183, %r182, %r171;
	max.s32 	%r184, %r172, %r173;
	max.s32 	%r185, %r175, %r177;
	max.s32 	%r186, %r185, %r179;
	max.s32 	%r187, %r181, %r183;
	max.s32 	%r188, %r187, %r184;
	max.s32 	%r685, %r186, %r188;
	sub.s32 	%r189, %r124, %r674;
	setp.lt.s32 	%p5, %r189, 4096;
	@%p5 bra 	$L__BB6_68;
	add.s32 	%r674, %r674, 4096;
	setp.le.s32 	%p6, %r674, %r90;
	@%p6 bra 	$L__BB6_58;
$L__BB6_60:
	setp.le.s32 	%p7, %r124, %r674;
	@%p7 bra 	$L__BB6_68;
	sub.s32 	%r97, %r124, %r674;
	setp.ge.s32 	%p8, %r88, %r97;
	@%p8 bra 	$L__BB6_68;
	not.b32 	%r191, %r88;
	add.s32 	%r192, %r124, %r191;
	sub.s32 	%r98, %r192, %r674;
	and.b32  	%r193, %r98, 768;
	setp.eq.s32 	%p9, %r193, 768;
	mov.u32 	%r679, %r88;
	@%p9 bra 	$L__BB6_65;
	add.s32 	%r676, %r88, %r674;
	shr.u32 	%r194, %r98, 8;
	add.s32 	%r195, %r194, 1;
	and.b32  	%r196, %r195, 3;
	neg.s32 	%r675, %r196;
	mov.u32 	%r679, %r88;
$L__BB6_64:
	.pragma "nounroll";
	mul.wide.u32 	%rd54, %r676, 4;
	add.s64 	%rd53, %rd16, %rd54;
	// begin inline asm
	ld.global.nc.u32 %r197, [%rd53];
	// end inline asm
	max.s32 	%r685, %r685, %r197;
	add.s32 	%r679, %r679, 256;
	add.s32 	%r676, %r676, 256;
	add.s32 	%r675, %r675, 1;
	setp.ne.s32 	%p10, %r675, 0;
	@%p10 bra 	$L__BB6_64;
$L__BB6_65:
	setp.lt.u32 	%p11, %r98, 768;
	@%p11 bra 	$L__BB6_68;
	cvt.u64.u32 	%rd55, %r679;
	cvt.u64.u32 	%rd56, %r674;
	add.s64 	%rd57, %rd55, %rd56;
	shl.b64 	%rd58, %rd57, 2;
	add.s64 	%rd59, %rd58, %rd16;
	add.s64 	%rd124, %rd59, 2048;
	add.s32 	%r682, %r679, %r674;
$L__BB6_67:
	mul.wide.u32 	%rd64, %r682, 4;
	add.s64 	%rd60, %rd16, %rd64;
	// begin inline asm
	ld.global.nc.u32 %r198, [%rd60];
	// end inline asm
	max.s32 	%r202, %r685, %r198;
	add.s64 	%rd61, %rd124, -1024;
	// begin inline asm
	ld.global.nc.u32 %r199, [%rd61];
	// end inline asm
	max.s32 	%r203, %r202, %r199;
	// begin inline asm
	ld.global.nc.u32 %r200, [%rd124];
	// end inline asm
	max.s32 	%r204, %r203, %r200;
	add.s64 	%rd63, %rd124, 1024;
	// begin inline asm
	ld.global.nc.u32 %r201, [%rd63];
	// end inline asm
	max.s32 	%r685, %r204, %r201;
	add.s32 	%r679, %r679, 1024;
	add.s64 	%rd124, %rd124, 4096;
	add.s32 	%r682, %r682, 1024;
	setp.lt.s32 	%p12, %r679, %r97;
	@%p12 bra 	$L__BB6_67;
$L__BB6_68:
	// begin inline asm
	mov.u32 %r205, %laneid;
	// end inline asm
	mov.b32 	%r208, 1;
	mov.b32 	%r229, 31;
	mov.b32 	%r230, -1;
	// begin inline asm
	shfl.sync.down.b32 %r206, %r685, %r208, %r229, %r230;
	// end inline asm
	setp.gt.s32 	%p13, %r205, 30;
	max.s32 	%r231, %r685, %r206;
	selp.b32 	%r212, %r685, %r231, %p13;
	mov.b32 	%r213, 2;
	// begin inline asm
	shfl.sync.down.b32 %r211, %r212, %r213, %r229, %r230;
	// end inline asm
	setp.gt.s32 	%p14, %r205, 29;
	max.s32 	%r232, %r212, %r211;
	selp.b32 	%r217, %r212, %r232, %p14;
	mov.b32 	%r218, 4;
	// begin inline asm
	shfl.sync.down.b32 %r216, %r217, %r218, %r229, %r230;
	// end inline asm
	setp.gt.s32 	%p15, %r205, 27;
	max.s32 	%r233, %r217, %r216;
	selp.b32 	%r222, %r217, %r233, %p15;
	mov.b32 	%r223, 8;
	// begin inline asm
	shfl.sync.down.b32 %r221, %r222, %r223, %r229, %r230;
	// end inline asm
	setp.gt.s32 	%p16, %r205, 23;
	max.s32 	%r234, %r222, %r221;
	selp.b32 	%r227, %r222, %r234, %p16;
	mov.b32 	%r228, 16;
	// begin inline asm
	shfl.sync.down.b32 %r226, %r227, %r228, %r229, %r230;
	// end inline asm
	setp.gt.s32 	%p17, %r205, 15;
	max.s32 	%r120, %r227, %r226;
	selp.b32 	%r686, %r227, %r120, %p17;
	setp.ne.s32 	%p18, %r205, 0;
	@%p18 bra 	$L__BB6_70;
	shr.u32 	%r235, %r88, 3;
	and.b32  	%r236, %r235, 124;
	mov.u32 	%r237, _ZZN3cub18CUB_300001_SM_10006detail6reduce28DeviceReduceSingleTileKernelINS2_10policy_hubIijN4cuda3__47maximumIiEEE10Policy1000EPiSB_iS8_iiNS5_3std3__410__identityEEEvT0_T1_T2_T3_T4_T6_E12temp_storage;
	add.s32 	%r238, %r237, %r236;
	st.shared.u32 	[%r238+8], %r120;
$L__BB6_70:
	bar.sync 	0;
	setp.ne.s32 	%p19, %r88, 0;
	@%p19 bra 	$L__BB6_72;
	ld.shared.u32 	%r239, [_ZZN3cub18CUB_300001_SM_10006detail6reduce28DeviceReduceSingleTileKernelINS2_10policy_hubIijN4cuda3__47maximumIiEEE10Policy1000EPiSB_iS8_iiNS5_3std3__410__identityEEEvT0_T1_T2_T3_T4_T6_E12temp_storage+12];
	max.s32 	%r240, %r686, %r239;
	ld.shared.u32 	%r241, [_ZZN3cub18CUB_300001_SM_10006detail6reduce28DeviceReduceSingleTileKernelINS2_10policy_hubIijN4cuda3__47maximumIiEEE10Policy1000EPiSB_iS8_iiNS5_3std3__410__identityEEEvT0_T1_T2_T3_T4_T6_E12temp_storage+16];
	max.s32 	%r242, %r240, %r241;
	ld.shared.u32 	%r243, [_ZZN3cub18CUB_300001_SM_10006detail6reduce28DeviceReduceSingleTileKernelINS2_10policy_hubIijN4cuda3__47maximumIiEEE10Policy1000EPiSB_iS8_iiNS5_3std3__410__identityEEEvT0_T1_T2_T3_T4_T6_E12temp_storage+20];
	max.s32 	%r244, %r242, %r243;
	ld.shared.u32 	%r245, [_ZZN3cub18CUB_300001_SM_10006detail6reduce28DeviceReduceSingleTileKernelINS2_10policy_hubIijN4cuda3__47maximumIiEEE10Policy1000EPiSB_iS8_iiNS5_3std3__410__identityEEEvT0_T1_T2_T3_T4_T6_E12temp_storage+24];
	max.s32 	%r246, %r244, %r245;
	ld.shared.u32 	%r247, [_ZZN3cub18CUB_300001_SM_10006detail6reduce28DeviceReduceSingleTileKernelINS2_10policy_hubIijN4cuda3__47maximumIiEEE10Policy1000EPiSB_iS8_iiNS5_3std3__410__identityEEEvT0_T1_T2_T3_T4_T6_E12temp_storage+28];
	max.s32 	%r248, %r246, %r247;
	ld.shared.u32 	%r249, [_ZZN3cub18CUB_300001_SM_10006detail6reduce28DeviceReduceSingleTileKernelINS2_10policy_hubIijN4cuda3__47maximumIiEEE10Policy1000EPiSB_iS8_iiNS5_3std3__410__identityEEEvT0_T1_T2_T3_T4_T6_E12temp_storage+32];
	max.s32 	%r250, %r248, %r249;
	ld.shared.u32 	%r251, [_ZZN3cub18CUB_300001_SM_10006detail6reduce28DeviceReduceSingleTileKernelINS2_10policy_hubIijN4cuda3__47maximumIiEEE10Policy1000EPiSB_iS8_iiNS5_3std3__410__identityEEEvT0_T1_T2_T3_T4_T6_E12temp_storage+36];
	max.s32 	%r686, %r250, %r251;
$L__BB6_72:
	mov.u32 	%r631, %tid.x;
	setp.ne.s32 	%p95, %r631, 0;
	@%p95 bra 	$L__BB6_74;
	max.s32 	%r632, %r125, %r686;
	st.global.u32 	[%rd1], %r632;
$L__BB6_74:
	ret;

}
	// .globl	_ZN3cub18CUB_300001_SM_10006detail6reduce28DeviceReduceSingleTileKernelINS2_10policy_hubIiyN4cuda3__47maximumIiEEE10Policy1000EN6thrust24THRUST_300001_SM_1000_NS6detail15normal_iteratorINSC_10device_ptrIiEEEEPiyS8_iiNS5_3std3__410__identityEEEvT0_T1_T2_T3_T4_T6_
.visible .entry _ZN3cub18CUB_300001_SM_10006detail6reduce28DeviceReduceSingleTileKernelINS2_10policy_hubIiyN4cuda3__47maximumIiEEE10Policy1000EN6thrust24THRUST_300001_SM_1000_NS6detail15normal_iteratorINSC_10device_ptrIiEEEEPiyS8_iiNS5_3std3__410__identityEEEvT0_T1_T2_T3_T4_T6_(
	.param .align 8 .b8 _ZN3cub18CUB_300001_SM_10006detail6reduce28DeviceReduceSingleTileKernelINS2_10policy_hubIiyN4cuda3__47maximumIiEEE10Policy1000EN6thrust24THRUST_300001_SM_1000_NS6detail15normal_iteratorINSC_10device_ptrIiEEEEPiyS8_iiNS5_3std3__410__identityEEEvT0_T1_T2_T3_T4_T6__param_0[8],
	.param .u64 .ptr .align 1 _ZN3cub18CUB_300001_SM_10006detail6reduce28DeviceReduceSingleTileKernelINS2_10policy_hubIiyN4cuda3__47maximumIiEEE10Policy1000EN6thrust24THRUST_300001_SM_1000_NS6detail15normal_iteratorINSC_10device_ptrIiEEEEPiyS8_iiNS5_3std3__410__identityEEEvT0_T1_T2_T3_T4_T6__param_1,
	.param .u64 _ZN3cub18CUB_300001_SM_10006detail6reduce28DeviceReduceSingleTileKernelINS2_10policy_hubIiyN4cuda3__47maximumIiEEE10Policy1000EN6thrust24THRUST_300001_SM_1000_NS6detail15normal_iteratorINSC_10device_ptrIiEEEEPiyS8_iiNS5_3std3__410__identityEEEvT0_T1_T2_T3_T4_T6__param_2,
	.param .align 1 .b8 _ZN3cub18CUB_300001_SM_10006detail6reduce28DeviceReduceSingleTileKernelINS2_10policy_hubIiyN4cuda3__47maximumIiEEE10Policy1000EN6thrust24THRUST_300001_SM_1000_NS6detail15normal_iteratorINSC_10device_ptrIiEEEEPiyS8_iiNS5_3std3__410__identityEEEvT0_T1_T2_T3_T4_T6__param_3[1],
	.param .u32 _ZN3cub18CUB_300001_SM_10006detail6reduce28DeviceReduceSingleTileKernelINS2_10policy_hubIiyN4cuda3__47maximumIiEEE10Policy1000EN6thrust24THRUST_300001_SM_1000_NS6detail15normal_iteratorINSC_10device_ptrIiEEEEPiyS8_iiNS5_3std3__410__identityEEEvT0_T1_T2_T3_T4_T6__param_4,
	.param .align 1 .b8 _ZN3cub18CUB_300001_SM_10006detail6reduce28DeviceReduceSingleTileKernelINS2_10policy_hubIiyN4cuda3__47maximumIiEEE10Policy1000EN6thrust24THRUST_300001_SM_1000_NS6detail15normal_iteratorINSC_10device_ptrIiEEEEPiyS8_iiNS5_3std3__410__identityEEEvT0_T1_T2_T3_T4_T6__param_5[1]
)
.maxntid 256
.minnctapersm 1
{
	.reg .pred 	%p<59>;
	.reg .b32 	%r<471>;
	.reg .b64 	%rd<56>;
	// demoted variable
	.shared .align 4 .b8 _ZZN3cub18CUB_300001_SM_10006detail6reduce28DeviceReduceSingleTileKernelINS2_10policy_hubIiyN4cuda3__47maximumIiEEE10Policy1000EN6thrust24THRUST_300001_SM_1000_NS6detail15normal_iteratorINSC_10device_ptrIiEEEEPiyS8_iiNS5_3std3__410__identityEEEvT0_T1_T2_T3_T4_T6_E12temp_storage[44];
	ld.param.u64 	%rd18, [_ZN3cub18CUB_300001_SM_10006detail6reduce28DeviceReduceSingleTileKernelINS2_10policy_hubIiyN4cuda3__47maximumIiEEE10Policy1000EN6thrust24THRUST_300001_SM_1000_NS6detail15normal_iteratorINSC_10device_ptrIiEEEEPiyS8_iiNS5_3std3__410__identityEEEvT0_T1_T2_T3_T4_T6__param_0];
	ld.param.u64 	%rd20, [_ZN3cub18CUB_300001_SM_10006detail6reduce28DeviceReduceSingleTileKernelINS2_10policy_hubIiyN4cuda3__47maximumIiEEE10Policy1000EN6thrust24THRUST_300001_SM_1000_NS6detail15normal_iteratorINSC_10device_ptrIiEEEEPiyS8_iiNS5_3std3__410__identityEEEvT0_T1_T2_T3_T4_T6__param_1];
	ld.param.u64 	%rd19, [_ZN3cub18CUB_300001_SM_10006detail6reduce28DeviceReduceSingleTileKernelINS2_10policy_hubIiyN4cuda3__47maximumIiEEE10Policy1000EN6thrust24THRUST_300001_SM_1000_NS6detail15normal_iteratorINSC_10device_ptrIiEEEEPiyS8_iiNS5_3std3__410__identityEEEvT0_T1_T2_T3_T4_T6__param_2];
	ld.param.u32 	%r83, [_ZN3cub18CUB_300001_SM_10006detail6reduce28DeviceReduceSingleTileKernelINS2_10policy_hubIiyN4cuda3__47maximumIiEEE10Policy1000EN6thrust24THRUST_300001_SM_1000_NS6detail15normal_iteratorINSC_10device_ptrIiEEEEPiyS8_iiNS5_3std3__410__identityEEEvT0_T1_T2_T3_T4_T6__param_4];
	cvta.to.global.u64 	%rd1, %rd20;
	setp.ne.s64 	%p1, %rd19, 0;
	@%p1 bra 	$L__BB7_3;
	mov.u32 	%r434, %tid.x;
	setp.ne.s32 	%p58, %r434, 0;
	@%p58 bra 	$L__BB7_51;
	st.global.u32 	[%rd1], %r83;
	bra.uni 	$L__BB7_51;
$L__BB7_3:
	cvta.to.global.u64 	%rd2, %rd18;
	setp.gt.u64 	%p2, %rd19, 4095;
	@%p2 bra 	$L__BB7_28;
	cvt.u32.u64 	%r1, %rd19;
	mov.u32 	%r2, %tid.x;
	setp.ge.u32 	%p24, %r2, %r1;
	mov.b32 	%r452, 0;
	mov.u32 	%r441, %r2;
	@%p24 bra 	$L__BB7_6;
	mul.wide.u32 	%rd41, %r2, 4;
	add.s64 	%rd42, %rd2, %rd41;
	ld.global.u32 	%r452, [%rd42];
	add.s32 	%r441, %r2, 256;
$L__BB7_6:
	setp.ge.u32 	%p25, %r441, %r1;
	@%p25 bra 	$L__BB7_19;
	not.b32 	%r262, %r441;
	add.s32 	%r263, %r262, %r1;
	shr.u32 	%r264, %r263, 8;
	add.s32 	%r7, %r264, 1;
	and.b32  	%r8, %r7, 15;
	setp.lt.u32 	%p26, %r263, 3840;
	@%p26 bra 	$L__BB7_10;
	and.b32  	%r265, %r7, 33554416;
	neg.s32 	%r437, %r265;
	mul.wide.u32 	%rd43, %r441, 4;
	add.s64 	%rd44, %rd43, %rd2;
	add.s64 	%rd51, %rd44, 8192;
$L__BB7_9:
	.pragma "nounroll";
	ld.global.u32 	%r266, [%rd51+-8192];
	max.s32 	%r267, %r452, %r266;
	ld.global.u32 	%r268, [%rd51+-7168];
	max.s32 	%r269, %r267, %r268;
	ld.global.u32 	%r270, [%rd51+-6144];
	max.s32 	%r271, %r269, %r270;
	ld.global.u32 	%r272, [%rd51+-5120];
	max.s32 	%r273, %r271, %r272;
	ld.global.u32 	%r274, [%rd51+-4096];
	max.s32 	%r275, %r273, %r274;
	ld.global.u32 	%r276, [%rd51+-3072];
	max.s32 	%r277, %r275, %r276;
	ld.global.u32 	%r278, [%rd51+-2048];
	max.s32 	%r279, %r277, %r278;
	ld.global.u32 	%r280, [%rd51+-1024];
	max.s32 	%r281, %r279, %r280;
	ld.global.u32 	%r282, [%rd51];
	max.s32 	%r283, %r281, %r282;
	ld.global.u32 	%r284, [%rd51+1024];
	max.s32 	%r285, %r283, %r284;
	ld.global.u32 	%r286, [%rd51+2048];
	max.s32 	%r287, %r285, %r286;
	ld.global.u32 	%r288, [%rd51+3072];
	max.s32 	%r289, %r287, %r288;
	ld.global.u32 	%r290, [%rd51+4096];
	max.s32 	%r291, %r289, %r290;
	ld.global.u32 	%r292, [%rd51+5120];
	max.s32 	%r293, %r291, %r292;
	ld.global.u32 	%r294, [%rd51+6144];
	max.s32 	%r295, %r293, %r294;
	ld.global.u32 	%r296, [%rd51+7168];
	max.s32 	%r452, %r295, %r296;
	add.s32 	%r441, %r441, 4096;
	add.s32 	%r437, %r437, 16;
	add.s64 	%rd51, %rd51, 16384;
	setp.ne.s32 	%p27, %r437, 0;
	@%p27 bra 	$L__BB7_9;
$L__BB7_10:
	setp.eq.s32 	%p28, %r8, 0;
	@%p28 bra 	$L__BB7_19;
	and.b32  	%r19, %r7, 7;
	setp.lt.u32 	%p29, %r8, 8;
	@%p29 bra 	$L__BB7_13;
	mul.wide.s32 	%rd45, %r441, 4;
	add.s64 	%rd46, %rd2, %rd45;
	ld.global.u32 	%r298, [%rd46];
	max.s32 	%r299, %r452, %r298;
	ld.global.u32 	%r300, [%rd46+1024];
	max.s32 	%r301, %r299, %r300;
	ld.global.u32 	%r302, [%rd46+2048];
	max.s32 	%r303, %r301, %r302;
	ld.global.u32 	%r304, [%rd46+3072];
	max.s32 	%r305, %r303, %r304;
	ld.global.u32 	%r306, [%rd46+4096];
	max.s32 	%r307, %r305, %r306;
	ld.global.u32 	%r308, [%rd46+5120];
	max.s32 	%r309, %r307, %r308;
	ld.global.u32 	%r310, [%rd46+6144];
	max.s32 	%r311, %r309, %r310;
	ld.global.u32 	%r312, [%rd46+7168];
	max.s32 	%r452, %r311, %r312;
	add.s32 	%r441, %r441, 2048;
$L__BB7_13:
	setp.eq.s32 	%p30, %r19, 0;
	@%p30 bra 	$L__BB7_19;
	and.b32  	%r25, %r7, 3;
	setp.lt.u32 	%p31, %r19, 4;
	@%p31 bra 	$L__BB7_16;
	mul.wide.s32 	%rd47, %r441, 4;
	add.s64 	%rd48, %rd2, %rd47;
	ld.global.u32 	%r314, [%rd48];
	max.s32 	%r315, %r452, %r314;
	ld.global.u32 	%r316, [%rd48+1024];
	max.s32 	%r317, %r315, %r316;
	ld.global.u32 	%r318, [%rd48+2048];
	max.s32 	%r319, %r317, %r318;
	ld.global.u32 	%r320, [%rd48+3072];
	max.s32 	%r452, %r319, %r320;
	add.s32 	%r441, %r441, 1024;
$L__BB7_16:
	setp.eq.s32 	%p32, %r25, 0;
	@%p32 bra 	$L__BB7_19;
	neg.s32 	%r449, %r25;
$L__BB7_18:
	.pragma "nounroll";
	mul.wide.s32 	%rd49, %r441, 4;
	add.s64 	%rd50, %rd2, %rd49;
	ld.global.u32 	%r321, [%rd50];
	max.s32 	%r452, %r452, %r321;
	add.s32 	%r441, %r441, 256;
	add.s32 	%r449, %r449, 1;
	setp.ne.s32 	%p33, %r449, 0;
	@%p33 bra 	$L__BB7_18;
$L__BB7_19:
	setp.lt.u64 	%p34, %rd19, 256;
	@%p34 bra 	$L__BB7_24;
	// begin inline asm
	mov.u32 %r385, %laneid;
	// end inline asm
	mov.b32 	%r388, 1;
	mov.b32 	%r409, 31;
	mov.b32 	%r410, -1;
	// begin inline asm
	shfl.sync.down.b32 %r386, %r452, %r388, %r409, %r410;
	// end inline asm
	setp.gt.s32 	%p50, %r385, 30;
	max.s32 	%r411, %r452, %r386;
	selp.b32 	%r392, %r452, %r411, %p50;
	mov.b32 	%r393, 2;
	// begin inline asm
	shfl.sync.down.b32 %r391, %r392, %r393, %r409, %r410;
	// end inline asm
	setp.gt.s32 	%p51, %r385, 29;
	max.s32 	%r412, %r392, %r391;
	selp.b32 	%r397, %r392, %r412, %p51;
	mov.b32 	%r398, 4;
	// begin inline asm
	shfl.sync.down.b32 %r396, %r397, %r398, %r409, %r410;
	// end inline asm
	setp.gt.s32 	%p52, %r385, 27;
	max.s32 	%r413, %r397, %r396;
	selp.b32 	%r402, %r397, %r413, %p52;
	mov.b32 	%r403, 8;
	// begin inline asm
	shfl.sync.down.b32 %r401, %r402, %r403, %r409, %r410;
	// end inline asm
	setp.gt.s32 	%p53, %r385, 23;
	max.s32 	%r414, %r402, %r401;
	selp.b32 	%r407, %r402, %r414, %p53;
	mov.b32 	%r408, 16;
	// begin inline asm
	shfl.sync.down.b32 %r406, %r407, %r408, %r409, %r410;
	// end inline asm
	setp.gt.s32 	%p54, %r385, 15;
	max.s32 	%r39, %r407, %r406;
	selp.b32 	%r470, %r407, %r39, %p54;
	setp.ne.s32 	%p55, %r385, 0;
	@%p55 bra 	$L__BB7_22;
	shr.u32 	%r415, %r2, 3;
	and.b32  	%r416, %r415, 124;
	mov.u32 	%r417, _ZZN3cub18CUB_300001_SM_10006detail6reduce28DeviceReduceSingleTileKernelINS2_10policy_hubIiyN4cuda3__47maximumIiEEE10Policy1000EN6thrust24THRUST_300001_SM_1000_NS6detail15normal_iteratorINSC_10device_ptrIiEEEEPiyS8_iiNS5_3std3__410__identityEEEvT0_T1_T2_T3_T4_T6_E12temp_storage;
	add.s32 	%r418, %r417, %r416;
	st.shared.u32 	[%r418+8], %r39;
$L__BB7_22:
	bar.sync 	0;
	setp.ne.s32 	%p56, %r2, 0;
	@%p56 bra 	$L__BB7_49;
	ld.shared.u32 	%r419, [_ZZN3cub18CUB_300001_SM_10006detail6reduce28DeviceReduceSingleTileKernelINS2_10policy_hubIiyN4cuda3__47maximumIiEEE10Policy1000EN6thrust24THRUST_300001_SM_1000_NS6detail15normal_iteratorINSC_10device_ptrIiEEEEPiyS8_iiNS5_3std3__410__identityEEEvT0_T1_T2_T3_T4_T6_E12temp_storage+12];
	max.s32 	%r420, %r470, %r419;
	ld.shared.u32 	%r421, [_ZZN3cub18CUB_300001_SM_10006detail6reduce28DeviceReduceSingleTileKernelINS2_10policy_hubIiyN4cuda3__47maximumIiEEE10Policy1000EN6thrust24THRUST_300001_SM_1000_NS6detail15normal_iteratorINSC_10device_ptrIiEEEEPiyS8_iiNS5_3std3__410__identityEEEvT0_T1_T2_T3_T4_T6_E12temp_storage+16];
	max.s32 	%r422, %r420, %r421;
	ld.shared.u32 	%r423, [_ZZN3cub18CUB_300001_SM_10006detail6reduce28DeviceReduceSingleTileKernelINS2_10policy_hubIiyN4cuda3__47maximumIiEEE10Policy1000EN6thrust24THRUST_300001_SM_1000_NS6detail15normal_iteratorINSC_10device_ptrIiEEEEPiyS8_iiNS5_3std3__410__identityEEEvT0_T1_T2_T3_T4_T6_E12temp_storage+20];
	max.s32 	%r424, %r422, %r423;
	ld.shared.u32 	%r425, [_ZZN3cub18CUB_300001_SM_10006detail6reduce28DeviceReduceSingleTileKernelINS2_10policy_hubIiyN4cuda3__47maximumIiEEE10Policy1000EN6thrust24THRUST_300001_SM_1000_NS6detail15normal_iteratorINSC_10device_ptrIiEEEEPiyS8_iiNS5_3std3__410__identityEEEvT0_T1_T2_T3_T4_T6_E12temp_storage+24];
	max.s32 	%r426, %r424, %r425;
	ld.shared.u32 	%r427, [_ZZN3cub18CUB_300001_SM_10006detail6reduce28DeviceReduceSingleTileKernelINS2_10policy_hubIiyN4cuda3__47maximumIiEEE10Policy1000EN6thrust24THRUST_300001_SM_1000_NS6detail15normal_iteratorINSC_10device_ptrIiEEEEPiyS8_iiNS5_3std3__410__identityEEEvT0_T1_T2_T3_T4_T6_E12temp_storage+28];
	max.s32 	%r428, %r426, %r427;
	ld.shared.u32 	%r429, [_ZZN3cub18CUB_300001_SM_10006detail6reduce28DeviceReduceSingleTileKernelINS2_10policy_hubIiyN4cuda3__47maximumIiEEE10Policy1000EN6thrust24THRUST_300001_SM_1000_NS6detail15normal_iteratorINSC_10device_ptrIiEEEEPiyS8_iiNS5_3std3__410__identityEEEvT0_T1_T2_T3_T4_T6_E12temp_storage+32];
	max.s32 	%r430, %r428, %r429;
	ld.shared.u32 	%r431, [_ZZN3cub18CUB_300001_SM_10006detail6reduce28DeviceReduceSingleTileKernelINS2_10policy_hubIiyN4cuda3__47maximumIiEEE10Policy1000EN6thrust24THRUST_300001_SM_1000_NS6detail15normal_iteratorINSC_10device_ptrIiEEEEPiyS8_iiNS5_3std3__410__identityEEEvT0_T1_T2_T3_T4_T6_E12temp_storage+36];
	max.s32 	%r470, %r430, %r431;
	bra.uni 	$L__BB7_49;
$L__BB7_24:
	// begin inline asm
	mov.u32 %r322, %laneid;
	// end inline asm
	and.b32  	%r348, %r2, 992;
	add.s32 	%r349, %r348, 32;
	setp.gt.u32 	%p35, %r349, %r1;
	not.b32 	%r350, %r348;
	add.s32 	%r351, %r1, %r350;
	selp.b32 	%r346, %r351, 31, %p35;
	mov.b32 	%r325, 1;
	mov.b32 	%r347, -1;
	// begin inline asm
	shfl.sync.down.b32 %r323, %r452, %r325, %r346, %r347;
	// end inline asm
	setp.lt.s32 	%p36, %r322, %r346;
	max.s32 	%r352, %r452, %r323;
	selp.b32 	%r329, %r352, %r452, %p36;
	mov.b32 	%r330, 2;
	// begin inline asm
	shfl.sync.down.b32 %r328, %r329, %r330, %r346, %r347;
	// end inline asm
	add.s32 	%r353, %r322, 2;
	setp.gt.s32 	%p37, %r353, %r346;
	max.s32 	%r354, %r329, %r328;
	selp.b32 	%r334, %r329, %r354, %p37;
	mov.b32 	%r335, 4;
	// begin inline asm
	shfl.sync.down.b32 %r333, %r334, %r335, %r346, %r347;
	// end inline asm
	add.s32 	%r355, %r322, 4;
	setp.gt.s32 	%p38, %r355, %r346;
	max.s32 	%r356, %r334, %r333;
	selp.b32 	%r339, %r334, %r356, %p38;
	mov.b32 	%r340, 8;
	// begin inline asm
	shfl.sync.down.b32 %r338, %r339, %r340, %r346, %r347;
	// end inline asm
	add.s32 	%r357, %r322, 8;
	setp.gt.s32 	%p39, %r357, %r346;
	max.s32 	%r358, %r339, %r338;
	selp.b32 	%r344, %r339, %r358, %p39;
	mov.b32 	%r345, 16;
	// begin inline asm
	shfl.sync.down.b32 %r343, %r344, %r345, %r346, %r347;
	// end inline asm
	add.s32 	%r359, %r322, 16;
	setp.gt.s32 	%p40, %r359, %r346;
	max.s32 	%r360, %r344, %r343;
	selp.b32 	%r470, %r344, %r360, %p40;
	setp.ne.s32 	%p41, %r322, 0;
	@%p41 bra 	$L__BB7_26;
	shr.u32 	%r361, %r2, 3;
	and.b32  	%r362, %r361, 124;
	mov.u32 	%r363, _ZZN3cub18CUB_300001_SM_10006detail6reduce28DeviceReduceSingleTileKernelINS2_10policy_hubIiyN4cuda3__47maximumIiEEE10Policy1000EN6thrust24THRUST_300001_SM_1000_NS6detail15normal_iteratorINSC_10device_ptrIiEEEEPiyS8_iiNS5_3std3__410__identityEEEvT0_T1_T2_T3_T4_T6_E12temp_storage;
	add.s32 	%r364, %r363, %r362;
	st.shared.u32 	[%r364+8], %r470;
$L__BB7_26:
	bar.sync 	0;
	setp.ne.s32 	%p42, %r2, 0;
	@%p42 bra 	$L__BB7_49;
	setp.gt.u64 	%p43, %rd19, 32;
	ld.shared.u32 	%r365, [_ZZN3cub18CUB_300001_SM_10006detail6reduce28DeviceReduceSingleTileKernelINS2_10policy_hubIiyN4cuda3__47maximumIiEEE10Policy1000EN6thrust24THRUST_300001_SM_1000_NS6detail15normal_iteratorINSC_10device_ptrIiEEEEPiyS8_iiNS5_3std3__410__identityEEEvT0_T1_T2_T3_T4_T6_E12temp_storage+12];
	max.s32 	%r366, %r470, %r365;
	selp.b32 	%r367, %r366, %r470, %p43;
	setp.gt.u64 	%p44, %rd19, 64;
	ld.shared.u32 	%r368, [_ZZN3cub18CUB_300001_SM_10006detail6reduce28DeviceReduceSingleTileKernelINS2_10policy_hubIiyN4cuda3__47maximumIiEEE10Policy1000EN6thrust24THRUST_300001_SM_1000_NS6detail15normal_iteratorINSC_10device_ptrIiEEEEPiyS8_iiNS5_3std3__410__identityEEEvT0_T1_T2_T3_T4_T6_E12temp_storage+16];
	max.s32 	%r369, %r367, %r368;
	selp.b32 	%r370, %r369, %r367, %p44;
	setp.gt.u64 	%p45, %rd19, 96;
	ld.shared.u32 	%r371, [_ZZN3cub18CUB_300001_SM_10006detail6reduce28DeviceReduceSingleTileKernelINS2_10policy_hubIiyN4cuda3__47maximumIiEEE10Policy1000EN6thrust24THRUST_300001_SM_1000_NS6detail15normal_iteratorINSC_10device_ptrIiEEEEPiyS8_iiNS5_3std3__410__identityEEEvT0_T1_T2_T3_T4_T6_E12temp_storage+20];
	max.s32 	%r372, %r370, %r371;
	selp.b32 	%r373, %r372, %r370, %p45;
	setp.gt.u64 	%p46, %rd19, 128;
	ld.shared.u32 	%r374, [_ZZN3cub18CUB_300001_SM_10006detail6reduce28DeviceReduceSingleTileKernelINS2_10policy_hubIiyN4cuda3__47maximumIiEEE10Policy1000EN6thrust24THRUST_300001_SM_1000_NS6detail15normal_iteratorINSC_10device_ptrIiEEEEPiyS8_iiNS5_3std3__410__identityEEEvT0_T1_T2_T3_T4_T6_E12temp_storage+24];
	max.s32 	%r375, %r373, %r374;
	selp.b32 	%r376, %r375, %r373, %p46;
	setp.gt.u64 	%p47, %rd19, 160;
	ld.shared.u32 	%r377, [_ZZN3cub18CUB_300001_SM_10006detail6reduce28DeviceReduceSingleTileKernelINS2_10policy_hubIiyN4cuda3__47maximumIiEEE10Policy1000EN6thrust24THRUST_300001_SM_1000_NS6detail15normal_iteratorINSC_10device_ptrIiEEEEPiyS8_iiNS5_3std3__410__identityEEEvT0_T1_T2_T3_T4_T6_E12temp_storage+28];
	max.s32 	%r378, %r376, %r377;
	selp.b32 	%r379, %r378, %r376, %p47;
	setp.gt.u64 	%p48, %rd19, 192;
	ld.shared.u32 	%r380, [_ZZN3cub18CUB_300001_SM_10006detail6reduce28DeviceReduceSingleTileKernelINS2_10policy_hubIiyN4cuda3__47maximumIiEEE10Policy1000EN6thrust24THRUST_300001_SM_1000_NS6detail15normal_iteratorINSC_10device_ptrIiEEEEPiyS8_iiNS5_3std3__410__identityEEEvT0_T1_T2_T3_T4_T6_E12temp_storage+32];
	max.s32 	%r381, %r379, %r380;
	selp.b32 	%r382, %r381, %r379, %p48;
	setp.gt.u64 	%p49, %rd19, 224;
	ld.shared.u32 	%r383, [_ZZN3cub18CUB_300001_SM_10006detail6reduce28DeviceReduceSingleTileKernelINS2_10policy_hubIiyN4cuda3__47maximumIiEEE10Policy1000EN6thrust24THRUST_300001_SM_1000_NS6detail15normal_iteratorINSC_10device_ptrIiEEEEPiyS8_iiNS5_3std3__410__identityEEEvT0_T1_T2_T3_T4_T6_E12temp_storage+36];
	max.s32 	%r384, %r382, %r383;
	selp.b32 	%r470, %r384, %r382, %p49;
	bra.uni 	$L__BB7_49;
$L__BB7_28:
	mov.u32 	%r44, %tid.x;
	cvt.u64.u32 	%rd6, %r44;
	mul.wide.u32 	%rd22, %r44, 4;
	add.s64 	%rd7, %rd2, %rd22;
	ld.global.u32 	%r84, [%rd7];
	ld.global.u32 	%r85, [%rd7+1024];
	ld.global.u32 	%r86, [%rd7+2048];
	ld.global.u32 	%r87, [%rd7+3072];
	ld.global.u32 	%r88, [%rd7+4096];
	ld.global.u32 	%r89, [%rd7+5120];
	ld.global.u32 	%r90, [%rd7+6144];
	ld.global.u32 	%r91, [%rd7+7168];
	ld.global.u32 	%r92, [%rd7+8192];
	ld.global.u32 	%r93, [%rd7+9216];
	ld.global.u32 	%r94, [%rd7+10240];
	ld.global.u32 	%r95, [%rd7+11264];
	ld.global.u32 	%r96, [%rd7+12288];
	ld.global.u32 	%r97, [%rd7+13312];
	ld.global.u32 	%r98, [%rd7+14336];
	ld.global.u32 	%r99, [%rd7+15360];
	max.s32 	%r100, %r84, %r85;
	max.s32 	%r101, %r100, %r86;
	max.s32 	%r102, %r87, %r88;
	max.s32 	%r103, %r102, %r89;
	max.s32 	%r104, %r90, %r91;
	max.s32 	%r105, %r104, %r92;
	max.s32 	%r106, %r93, %r94;
	max.s32 	%r107, %r106, %r95;
	max.s32 	%r108, %r96, %r97;
	max.s32 	%r109, %r108, %r98;
	max.s32 	%r110, %r101, %r103;
	max.s32 	%r111, %r110, %r105;
	max.s32 	%r112, %r107, %r109;
	max.s32 	%r113, %r112, %r99;
	max.s32 	%r469, %r111, %r113;
	add.s64 	%rd8, %rd19, -4096;
	setp.lt.u64 	%p3, %rd8, 4096;
	mov.b64 	%rd53, 4096;
	@%p3 bra 	$L__BB7_32;
	mov.b64 	%rd53, 4096;
$L__BB7_30:
	shl.b64 	%rd24, %rd53, 2;
	add.s64 	%rd25, %rd7, %rd24;
	ld.global.u32 	%r114, [%rd25];
	ld.global.u32 	%r115, [%rd25+1024];
	ld.global.u32 	%r116, [%rd25+2048];
	ld.global.u32 	%r117, [%rd25+3072];
	ld.global.u32 	%r118, [%rd25+4096];
	ld.global.u32 	%r119, [%rd25+5120];
	ld.global.u32 	%r120, [%rd25+6144];
	ld.global.u32 	%r121, [%rd25+7168];
	ld.global.u32 	%r122, [%rd25+8192];
	ld.global.u32 	%r123, [%rd25+9216];
	ld.global.u32 	%r124, [%rd25+10240];
	ld.global.u32 	%r125, [%rd25+11264];
	ld.global.u32 	%r126, [%rd25+12288];
	ld.global.u32 	%r127, [%rd25+13312];
	ld.global.u32 	%r128, [%rd25+14336];
	ld.global.u32 	%r129, [%rd25+15360];
	max.s32 	%r130, %r469, %r114;
	max.s32 	%r131, %r130, %r115;
	max.s32 	%r132, %r116, %r117;
	max.s32 	%r133, %r132, %r118;
	max.s32 	%r134, %r119, %r120;
	max.s32 	%r135, %r134, %r121;
	max.s32 	%r136, %r122, %r123;
	max.s32 	%r137, %r136, %r124;
	max.s32 	%r138, %r125, %r126;
	max.s32 	%r139, %r138, %r127;
	max.s32 	%r140, %r128, %r129;
	max.s32 	%r141, %r131, %r133;
	max.s32 	%r142, %r141, %r135;
	max.s32 	%r143, %r137, %r139;
	max.s32 	%r144, %r143, %r140;
	max.s32 	%r469, %r142, %r144;
	sub.s64 	%rd26, %rd19, %rd53;
	setp.lt.u64 	%p4, %rd26, 4096;
	@%p4 bra 	$L__BB7_45;
	add.s64 	%rd53, %rd53, 4096;
	setp.le.u64 	%p5, %rd53, %rd8;
	@%p5 bra 	$L__BB7_30;
$L__BB7_32:
	setp.le.u64 	%p6, %rd19, %rd53;
	cvt.u32.u64 	%r145, %rd53;
	cvt.u32.u64 	%r146, %rd19;
	sub.s32 	%r147, %r146, %r145;
	setp.ge.s32 	%p7, %r44, %r147;
	or.pred  	%p8, %p6, %p7;
	@%p8 bra 	$L__BB7_45;
	not.b32 	%r151, %r44;
	add.s32 	%r152, %r151, %r146;
	sub.s32 	%r154, %r152, %r145;
	shr.u32 	%r155, %r154, 8;
	add.s32 	%r49, %r155, 1;
	and.b32  	%r50, %r49, 15;
	setp.lt.u32 	%p9, %r154, 3840;
	mov.u32 	%r459, %r44;
	@%p9 bra 	$L__BB7_36;
	and.b32  	%r156, %r49, 33554416;
	neg.s32 	%r455, %r156;
	add.s64 	%rd27, %rd53, %rd6;
	shl.b64 	%rd28, %rd27, 2;
	add.s64 	%rd29, %rd28, %rd2;
	add.s64 	%rd54, %rd29, 8192;
	mov.u32 	%r459, %r44;
$L__BB7_35:
	.pragma "nounroll";
	ld.global.u32 	%r157, [%rd54+-8192];
	max.s32 	%r158, %r469, %r157;
	ld.global.u32 	%r159, [%rd54+-7168];
	max.s32 	%r160, %r158, %r159;
	ld.global.u32 	%r161, [%rd54+-6144];
	max.s32 	%r162, %r160, %r161;
	ld.global.u32 	%r163, [%rd54+-5120];
	max.s32 	%r164, %r162, %r163;
	ld.global.u32 	%r165, [%rd54+-4096];
	max.s32 	%r166, %r164, %r165;
	ld.global.u32 	%r167, [%rd54+-3072];
	max.s32 	%r168, %r166, %r167;
	ld.global.u32 	%r169, [%rd54+-2048];
	max.s32 	%r170, %r168, %r169;
	ld.global.u32 	%r171, [%rd54+-1024];
	max.s32 	%r172, %r170, %r171;
	ld.global.u32 	%r173, [%rd54];
	max.s32 	%r174, %r172, %r173;
	ld.global.u32 	%r175, [%rd54+1024];
	max.s32 	%r176, %r174, %r175;
	ld.global.u32 	%r177, [%rd54+2048];
	max.s32 	%r178, %r176, %r177;
	ld.global.u32 	%r179, [%rd54+3072];
	max.s32 	%r180, %r178, %r179;
	ld.global.u32 	%r181, [%rd54+4096];
	max.s32 	%r182, %r180, %r181;
	ld.global.u32 	%r183, [%rd54+5120];
	max.s32 	%r184, %r182, %r183;
	ld.global.u32 	%r185, [%rd54+6144];
	max.s32 	%r186, %r184, %r185;
	ld.global.u32 	%r187, [%rd54+7168];
	max.s32 	%r469, %r186, %r187;
	add.s32 	%r459, %r459, 4096;
	add.s32 	%r455, %r455, 16;
	add.s64 	%rd54, %rd54, 16384;
	setp.ne.s32 	%p10, %r455, 0;
	@%p10 bra 	$L__BB7_35;
$L__BB7_36:
	setp.eq.s32 	%p11, %r50, 0;
	@%p11 bra 	$L__BB7_45;
	and.b32  	%r61, %r49, 7;
	setp.lt.u32 	%p12, %r50, 8;
	@%p12 bra 	$L__BB7_39;
	cvt.u64.u32 	%rd30, %r459;
	add.s64 	%rd31, %rd53, %rd30;
	shl.b64 	%rd32, %rd31, 2;
	add.s64 	%rd33, %rd2, %rd32;
	ld.global.u32 	%r189, [%rd33];
	max.s32 	%r190, %r469, %r189;
	ld.global.u32 	%r191, [%rd33+1024];
	max.s32 	%r192, %r190, %r191;
	ld.global.u32 	%r193, [%rd33+2048];
	max.s32 	%r194, %r192, %r193;
	ld.global.u32 	%r195, [%rd33+3072];
	max.s32 	%r196, %r194, %r195;
	ld.global.u32 	%r197, [%rd33+4096];
	max.s32 	%r198, %r196, %r197;
	ld.global.u32 	%r199, [%rd33+5120];
	max.s32 	%r200, %r198, %r199;
	ld.global.u32 	%r201, [%rd33+6144];
	max.s32 	%r202, %r200, %r201;
	ld.global.u32 	%r203, [%rd33+7168];
	max.s32 	%r469, %r202, %r203;
	add.s32 	%r459, %r459, 2048;
$L__BB7_39:
	setp.eq.s32 	%p13, %r61, 0;
	@%p13 bra 	$L__BB7_45;
	and.b32  	%r67, %r49, 3;
	setp.lt.u32 	%p14, %r61, 4;
	@%p14 bra 	$L__BB7_42;
	cvt.u64.u32 	%rd34, %r459;
	add.s64 	%rd35, %rd53, %rd34;
	shl.b64 	%rd36, %rd35, 2;
	add.s64 	%rd37, %rd2, %rd36;
	ld.global.u32 	%r205, [%rd37];
	max.s32 	%r206, %r469, %r205;
	ld.global.u32 	%r207, [%rd37+1024];
	max.s32 	%r208, %r206, %r207;
	ld.global.u32 	%r209, [%rd37+2048];
	max.s32 	%r210, %r208, %r209;
	ld.global.u32 	%r211, [%rd37+3072];
	max.s32 	%r469, %r210, %r211;
	add.s32 	%r459, %r459, 1024;
$L__BB7_42:
	setp.eq.s32 	%p15, %r67, 0;
	@%p15 bra 	$L__BB7_45;
	cvt.u64.u32 	%rd38, %r459;
	add.s64 	%rd39, %rd53, %rd38;
	shl.b64 	%rd40, %rd39, 2;
	add.s64 	%rd55, %rd2, %rd40;
	neg.s32 	%r467, %r67;
$L__BB7_44:
	.pragma "nounroll";
	ld.global.u32 	%r212, [%rd55];
	max.s32 	%r469, %r469, %r212;
	add.s64 	%rd55, %rd55, 1024;
	add.s32 	%r467, %r467, 1;
	setp.ne.s32 	%p16, %r467, 0;
	@%p16 bra 	$L__BB7_44;
$L__BB7_45:
	// begin inline asm
	mov.u32 %r213, %laneid;
	// end inline asm
	mov.b32 	%r216, 1;
	mov.b32 	%r237, 31;
	mov.b32 	%r238, -1;
	// begin inline asm
	shfl.sync.down.b32 %r214, %r469, %r216, %r237, %r238;
	// end inline asm
	setp.gt.s32 	%p17, %r213, 30;
	max.s32 	%r239, %r469, %r214;
	selp.b32 	%r220, %r469, %r239, %p17;
	mov.b32 	%r221, 2;
	// begin inline asm
	shfl.sync.down.b32 %r219, %r220, %r221, %r237, %r238;
	// end inline asm
	setp.gt.s32 	%p18, %r213, 29;
	max.s32 	%r240, %r220, %r219;
	selp.b32 	%r225, %r220, %r240, %p18;
	mov.b32 	%r226, 4;
	// begin inline asm
	shfl.sync.down.b32 %r224, %r225, %r226, %r237, %r238;
	// end inline asm
	setp.gt.s32 	%p19, %r213, 27;
	max.s32 	%r241, %r225, %r224;
	selp.b32 	%r230, %r225, %r241, %p19;
	mov.b32 	%r231, 8;
	// begin inline asm
	shfl.sync.down.b32 %r229, %r230, %r231, %r237, %r238;
	// end inline asm
	setp.gt.s32 	%p20, %r213, 23;
	max.s32 	%r242, %r230, %r229;
	selp.b32 	%r235, %r230, %r242, %p20;
	mov.b32 	%r236, 16;
	// begin inline asm
	shfl.sync.down.b32 %r234, %r235, %r236, %r237, %r238;
	// end inline asm
	setp.gt.s32 	%p21, %r213, 15;
	max.s32 	%r79, %r235, %r234;
	selp.b32 	%r470, %r235, %r79, %p21;
	setp.ne.s32 	%p22, %r213, 0;
	@%p22 bra 	$L__BB7_47;
	shr.u32 	%r243, %r44, 3;
	and.b32  	%r244, %r243, 124;
	mov.u32 	%r245, _ZZN3cub18CUB_300001_SM_10006detail6reduce28DeviceReduceSingleTileKernelINS2_10policy_hubIiyN4cuda3__47maximumIiEEE10Policy1000EN6thrust24THRUST_300001_SM_1000_NS6detail15normal_iteratorINSC_10device_ptrIiEEEEPiyS8_iiNS5_3std3__410__identityEEEvT0_T1_T2_T3_T4_T6_E12temp_storage;
	add.s32 	%r246, %r245, %r244;
	st.shared.u32 	[%r246+8], %r79;
$L__BB7_47:
	bar.sync 	0;
	setp.ne.s32 	%p23, %r44, 0;
	@%p23 bra 	$L__BB7_49;
	ld.shared.u32 	%r247, [_ZZN3cub18CUB_300001_SM_10006detail6reduce28DeviceReduceSingleTileKernelINS2_10policy_hubIiyN4cuda3__47maximumIiEEE10Policy1000EN6thrust24THRUST_300001_SM_1000_NS6detail15normal_iteratorINSC_10device_ptrIiEEEEPiyS8_iiNS5_3std3__410__identityEEEvT0_T1_T2_T3_T4_T6_E12temp_storage+12];
	max.s32 	%r248, %r470, %r247;
	ld.shared.u32 	%r249, [_ZZN3cub18CUB_300001_SM_10006detail6reduce28DeviceReduceSingleTileKernelINS2_10policy_hubIiyN4cuda3__47maximumIiEEE10Policy1000EN6thrust24THRUST_300001_SM_1000_NS6detail15normal_iteratorINSC_10device_ptrIiEEEEPiyS8_iiNS5_3std3__410__identityEEEvT0_T1_T2_T3_T4_T6_E12temp_storage+16];
	max.s32 	%r250, %r248, %r249;
	ld.shared.u32 	%r251, [_ZZN3cub18CUB_300001_SM_10006detail6reduce28DeviceReduceSingleTileKernelINS2_10policy_hubIiyN4cuda3__47maximumIiEEE10Policy1000EN6thrust24THRUST_300001_SM_1000_NS6detail15normal_iteratorINSC_10device_ptrIiEEEEPiyS8_iiNS5_3std3__410__identityEEEvT0_T1_T2_T3_T4_T6_E12temp_storage+20];
	max.s32 	%r252, %r250, %r251;
	ld.shared.u32 	%r253, [_ZZN3cub18CUB_300001_SM_10006detail6reduce28DeviceReduceSingleTileKernelINS2_10policy_hubIiyN4cuda3__47maximumIiEEE10Policy1000EN6thrust24THRUST_300001_SM_1000_NS6detail15normal_iteratorINSC_10device_ptrIiEEEEPiyS8_iiNS5_3std3__410__identityEEEvT0_T1_T2_T3_T4_T6_E12temp_storage+24];
	max.s32 	%r254, %r252, %r253;
	ld.shared.u32 	%r255, [_ZZN3cub18CUB_300001_SM_10006detail6reduce28DeviceReduceSingleTileKernelINS2_10policy_hubIiyN4cuda3__47maximumIiEEE10Policy1000EN6thrust24THRUST_300001_SM_1000_NS6detail15normal_iteratorINSC_10device_ptrIiEEEEPiyS8_iiNS5_3std3__410__identityEEEvT0_T1_T2_T3_T4_T6_E12temp_storage+28];
	max.s32 	%r256, %r254, %r255;
	ld.shared.u32 	%r257, [_ZZN3cub18CUB_300001_SM_10006detail6reduce28DeviceReduceSingleTileKernelINS2_10policy_hubIiyN4cuda3__47maximumIiEEE10Policy1000EN6thrust24THRUST_300001_SM_1000_NS6detail15normal_iteratorINSC_10device_ptrIiEEEEPiyS8_iiNS5_3std3__410__identityEEEvT0_T1_T2_T3_T4_T6_E12temp_storage+32];
	max.s32 	%r258, %r256, %r257;
	ld.shared.u32 	%r259, [_ZZN3cub18CUB_300001_SM_10006detail6reduce28DeviceReduceSingleTileKernelINS2_10policy_hubIiyN4cuda3__47maximumIiEEE10Policy1000EN6thrust24THRUST_300001_SM_1000_NS6detail15normal_iteratorINSC_10device_ptrIiEEEEPiyS8_iiNS5_3std3__410__identityEEEvT0_T1_T2_T3_T4_T6_E12temp_storage+36];
	max.s32 	%r470, %r258, %r259;
$L__BB7_49:
	mov.u32 	%r432, %tid.x;
	setp.ne.s32 	%p57, %r432, 0;
	@%p57 bra 	$L__BB7_51;
	max.s32 	%r433, %r83, %r470;
	st.global.u32 	[%rd1], %r433;
$L__BB7_51:
	ret;

}
	// .globl	_ZN3cub18CUB_300001_SM_10006detail6reduce18DeviceReduceKernelINS2_10policy_hubIiyN4cuda3__47maximumIiEEE10Policy1000EN6thrust24THRUST_300001_SM_1000_NS6detail15normal_iteratorINSC_10device_ptrIiEEEEyS8_iNS5_3std3__410__identityEEEvT0_PT3_T1_NS0_13GridEvenShareISO_EET2_T4_
.visible .entry _ZN3cub18CUB_300001_SM_10006detail6reduce18DeviceReduceKernelINS2_10policy_hubIiyN4cuda3__47maximumIiEEE10Policy1000EN6thrust24THRUST_300001_SM_1000_NS6detail15normal_iteratorINSC_10device_ptrIiEEEEyS8_iNS5_3std3__410__identityEEEvT0_PT3_T1_NS0_13GridEvenShareISO_EET2_T4_(
	.param .align 8 .b8 _ZN3cub18CUB_300001_SM_10006detail6reduce18DeviceReduceKernelINS2_10policy_hubIiyN4cuda3__47maximumIiEEE10Policy1000EN6thrust24THRUST_300001_SM_1000_NS6detail15normal_iteratorINSC_10device_ptrIiEEEEyS8_iNS5_3std3__410__identityEEEvT0_PT3_T1_NS0_13GridEvenShareISO_EET2_T4__param_0[8],
	.param .u64 .ptr .align 1 _ZN3cub18CUB_300001_SM_10006detail6reduce18DeviceReduceKernelINS2_10policy_hubIiyN4cuda3__47maximumIiEEE10Policy1000EN6thrust24THRUST_300001_SM_1000_NS6detail15normal_iteratorINSC_10device_ptrIiEEEEyS8_iNS5_3std3__410__identityEEEvT0_PT3_T1_NS0_13GridEvenShareISO_EET2_T4__param_1,
	.param .u64 _ZN3cub18CUB_300001_SM_10006detail6reduce18DeviceReduceKernelINS2_10policy_hubIiyN4cuda3__47maximumIiEEE10Policy1000EN6thrust24THRUST_300001_SM_1000_NS6detail15normal_iteratorINSC_10device_ptrIiEEEEyS8_iNS5_3std3__410__identityEEEvT0_PT3_T1_NS0_13GridEvenShareISO_EET2_T4__param_2,
	.param .align 8 .b8 _ZN3cub18CUB_300001_SM_10006detail6reduce18DeviceReduceKernelINS2_10policy_hubIiyN4cuda3__47maximumIiEEE10Policy1000EN6thrust24THRUST_300001_SM_1000_NS6detail15normal_iteratorINSC_10device_ptrIiEEEEyS8_iNS5_3std3__410__identityEEEvT0_PT3_T1_NS0_13GridEvenShareISO_EET2_T4__param_3[72],
	.param .align 1 .b8 _ZN3cub18CUB_300001_SM_10006detail6reduce18DeviceReduceKernelINS2_10policy_hubIiyN4cuda3__47maximumIiEEE10Policy1000EN6thrust24THRUST_300001_SM_1000_NS6detail15normal_iteratorINSC_10device_ptrIiEEEEyS8_iNS5_3std3__410__identityEEEvT0_PT3_T1_NS0_13GridEvenShareISO_EET2_T4__param_4[1],
	.param .align 1 .b8 _ZN3cub18CUB_300001_SM_10006detail6reduce18DeviceReduceKernelINS2_10policy_hubIiyN4cuda3__47maximumIiEEE10Policy1000EN6thrust24THRUST_300001_SM_1000_NS6detail15normal_iteratorINSC_10device_ptrIiEEEEyS8_iNS5_3std3__410__identityEEEvT0_PT3_T1_NS0_13GridEvenShareISO_EET2_T4__param_5[1]
)
.maxntid 256
{
	.reg .pred 	%p<57>;
	.reg .b16 	%rs<4>;
	.reg .b32 	%r<502>;
	.reg .b64 	%rd<78>;
	// demoted variable
	.shared .align 4 .b8 _ZZN3cub18CUB_300001_SM_10006detail6reduce18DeviceReduceKernelINS2_10policy_hubIiyN4cuda3__47maximumIiEEE10Policy1000EN6thrust24THRUST_300001_SM_1000_NS6detail15normal_iteratorINSC_10device_ptrIiEEEEyS8_iNS5_3std3__410__identityEEEvT0_PT3_T1_NS0_13GridEvenShareISO_EET2_T4_E12temp_storage[44];
	ld.param.u64 	%rd1, [_ZN3cub18CUB_300001_SM_10006detail6reduce18DeviceReduceKernelINS2_10policy_hubIiyN4cuda3__47maximumIiEEE10Policy1000EN6thrust24THRUST_300001_SM_1000_NS6detail15normal_iteratorINSC_10device_ptrIiEEEEyS8_iNS5_3std3__410__identityEEEvT0_PT3_T1_NS0_13GridEvenShareISO_EET2_T4__param_3+32];
	ld.param.u32 	%r1, [_ZN3cub18CUB_300001_SM_10006detail6reduce18DeviceReduceKernelINS2_10policy_hubIiyN4cuda3__47maximumIiEEE10Policy1000EN6thrust24THRUST_300001_SM_1000_NS6detail15normal_iteratorINSC_10device_ptrIiEEEEyS8_iNS5_3std3__410__identityEEEvT0_PT3_T1_NS0_13GridEvenShareISO_EET2_T4__param_3+40];
	ld.param.u64 	%rd25, [_ZN3cub18CUB_300001_SM_10006detail6reduce18DeviceReduceKernelINS2_10policy_hubIiyN4cuda3__47maximumIiEEE10Policy1000EN6thrust24THRUST_300001_SM_1000_NS6detail15normal_iteratorINSC_10device_ptrIiEEEEyS8_iNS5_3std3__410__identityEEEvT0_PT3_T1_NS0_13GridEvenShareISO_EET2_T4__param_0];
	cvta.to.global.u64 	%rd2, %rd25;
	mov.u32 	%r2, %ctaid.x;
	shl.b32 	%r90, %r1, 12;
	cvt.s64.s32 	%rd3, %r90;
	shl.b32 	%r91, %r2, 12;
	cvt.u64.u32 	%rd4, %r91;
	sub.s64 	%rd5, %rd1, %rd4;
	setp.gt.u64 	%p1, %rd5, 4095;
	@%p1 bra 	$L__BB8_25;
	cvt.u32.u64 	%r288, %rd4;
	cvt.u32.u64 	%r3, %rd1;
	sub.s32 	%r4, %r3, %r288;
	mov.u32 	%r5, %tid.x;
	setp.ge.s32 	%p23, %r5, %r4;
	mov.b32 	%r482, 0;
	mov.u32 	%r471, %r5;
	@%p23 bra 	$L__BB8_3;
	add.s32 	%r290, %r288, %r5;
	mul.wide.u32 	%rd51, %r290, 4;
	add.s64 	%rd52, %rd2, %rd51;
	ld.global.u32 	%r482, [%rd52];
	add.s32 	%r471, %r5, 256;
$L__BB8_3:
	setp.ge.s32 	%p24, %r471, %r4;
	@%p24 bra 	$L__BB8_16;
	not.b32 	%r293, %r471;
	add.s32 	%r294, %r293, %r3;
	sub.s32 	%r295, %r294, %r288;
	shr.u32 	%r296, %r295, 8;
	add.s32 	%r10, %r296, 1;
	and.b32  	%r11, %r10, 15;
	setp.lt.u32 	%p25, %r295, 3840;
	@%p25 bra 	$L__BB8_7;
	and.b32  	%r297, %r10, 33554416;
	neg.s32 	%r467, %r297;
	mul.wide.u32 	%rd53, %r2, 16384;
	mul.wide.u32 	%rd54, %r471, 4;
	or.b64  	%rd55, %rd53, %rd54;
	add.s64 	%rd56, %rd55, %rd2;
	add.s64 	%rd72, %rd56, 8192;
$L__BB8_6:
	.pragma "nounroll";
	ld.global.u32 	%r298, [%rd72+-8192];
	max.s32 	%r299, %r482, %r298;
	ld.global.u32 	%r300, [%rd72+-7168];
	max.s32 	%r301, %r299, %r300;
	ld.global.u32 	%r302, [%rd72+-6144];
	max.s32 	%r303, %r301, %r302;
	ld.global.u32 	%r304, [%rd72+-5120];
	max.s32 	%r305, %r303, %r304;
	ld.global.u32 	%r306, [%rd72+-4096];
	max.s32 	%r307, %r305, %r306;
	ld.global.u32 	%r308, [%rd72+-3072];
	max.s32 	%r309, %r307, %r308;
	ld.global.u32 	%r310, [%rd72+-2048];
	max.s32 	%r311, %r309, %r310;
	ld.global.u32 	%r312, [%rd72+-1024];
	max.s32 	%r313, %r311, %r312;
	ld.global.u32 	%r314, [%rd72];
	max.s32 	%r315, %r313, %r314;
	ld.global.u32 	%r316, [%rd72+1024];
	max.s32 	%r317, %r315, %r316;
	ld.global.u32 	%r318, [%rd72+2048];
	max.s32 	%r319, %r317, %r318;
	ld.global.u32 	%r320, [%rd72+3072];
	max.s32 	%r321, %r319, %r320;
	ld.global.u32 	%r322, [%rd72+4096];
	max.s32 	%r323, %r321, %r322;
	ld.global.u32 	%r324, [%rd72+5120];
	max.s32 	%r325, %r323, %r324;
	ld.global.u32 	%r326, [%rd72+6144];
	max.s32 	%r327, %r325, %r326;
	ld.global.u32 	%r328, [%rd72+7168];
	max.s32 	%r482, %r327, %r328;
	add.s32 	%r471, %r471, 4096;
	add.s32 	%r467, %r467, 16;
	add.s64 	%rd72, %rd72, 16384;
	setp.ne.s32 	%p26, %r467, 0;
	@%p26 bra 	$L__BB8_6;
$L__BB8_7:
	setp.eq.s32 	%p27, %r11, 0;
	@%p27 bra 	$L__BB8_16;
	and.b32  	%r22, %r10, 7;
	setp.lt.u32 	%p28, %r11, 8;
	@%p28 bra 	$L__BB8_10;
	cvt.s64.s32 	%rd57, %r471;
	add.s64 	%rd58, %rd57, %rd4;
	shl.b64 	%rd59, %rd58, 2;
	add.s64 	%rd60, %rd2, %rd59;
	ld.global.u32 	%r330, [%rd60];
	max.s32 	%r331, %r482, %r330;
	ld.global.u32 	%r332, [%rd60+1024];
	max.s32 	%r333, %r331, %r332;
	ld.global.u32 	%r334, [%rd60+2048];
	max.s32 	%r335, %r333, %r334;
	ld.global.u32 	%r336, [%rd60+3072];
	max.s32 	%r337, %r335, %r336;
	ld.global.u32 	%r338, [%rd60+4096];
	max.s32 	%r339, %r337, %r338;
	ld.global.u32 	%r340, [%rd60+5120];
	max.s32 	%r341, %r339, %r340;
	ld.global.u32 	%r342, [%rd60+6144];
	max.s32 	%r343, %r341, %r342;
	ld.global.u32 	%r344, [%rd60+7168];
	max.s32 	%r482, %r343, %r344;
	add.s32 	%r471, %r471, 2048;
$L__BB8_10:
	setp.eq.s32 	%p29, %r22, 0;
	@%p29 bra 	$L__BB8_16;
	and.b32  	%r28, %r10, 3;
	setp.lt.u32 	%p30, %r22, 4;
	@%p30 bra 	$L__BB8_13;
	cvt.s64.s32 	%rd61, %r471;
	add.s64 	%rd62, %rd61, %rd4;
	shl.b64 	%rd63, %rd62, 2;
	add.s64 	%rd64, %rd2, %rd63;
	ld.global.u32 	%r346, [%rd64];
	max.s32 	%r347, %r482, %r346;
	ld.global.u32 	%r348, [%rd64+1024];
	max.s32 	%r349, %r347, %r348;
	ld.global.u32 	%r350, [%rd64+2048];
	max.s32 	%r351, %r349, %r350;
	ld.global.u32 	%r352, [%rd64+3072];
	max.s32 	%r482, %r351, %r352;
	add.s32 	%r471, %r471, 1024;
$L__BB8_13:
	setp.eq.s32 	%p31, %r28, 0;
	@%p31 bra 	$L__BB8_16;
	mul.wide.u32 	%rd65, %r2, 16384;
	add.s64 	%rd9, %rd2, %rd65;
	neg.s32 	%r479, %r28;
$L__BB8_15:
	.pragma "nounroll";
	mul.wide.s32 	%rd66, %r471, 4;
	add.s64 	%rd67, %rd9, %rd66;
	ld.global.u32 	%r353, [%rd67];
	max.s32 	%r482, %r482, %r353;
	add.s32 	%r471, %r471, 256;
	add.s32 	%r479, %r479, 1;
	setp.ne.s32 	%p32, %r479, 0;
	@%p32 bra 	$L__BB8_15;
$L__BB8_16:
	setp.lt.s32 	%p33, %r4, 256;
	@%p33 bra 	$L__BB8_21;
	// begin inline asm
	mov.u32 %r417, %laneid;
	// end inline asm
	mov.b32 	%r420, 1;
	mov.b32 	%r441, 31;
	mov.b32 	%r442, -1;
	// begin inline asm
	shfl.sync.down.b32 %r418, %r482, %r420, %r441, %r442;
	// end inline asm
	setp.gt.s32 	%p49, %r417, 30;
	max.s32 	%r443, %r482, %r418;
	selp.b32 	%r424, %r482, %r443, %p49;
	mov.b32 	%r425, 2;
	// begin inline asm
	shfl.sync.down.b32 %r423, %r424, %r425, %r441, %r442;
	// end inline asm
	setp.gt.s32 	%p50, %r417, 29;
	max.s32 	%r444, %r424, %r423;
	selp.b32 	%r429, %r424, %r444, %p50;
	mov.b32 	%r430, 4;
	// begin inline asm
	shfl.sync.down.b32 %r428, %r429, %r430, %r441, %r442;
	// end inline asm
	setp.gt.s32 	%p51, %r417, 27;
	max.s32 	%r445, %r429, %r428;
	selp.b32 	%r434, %r429, %r445, %p51;
	mov.b32 	%r435, 8;
	// begin inline asm
	shfl.sync.down.b32 %r433, %r434, %r435, %r441, %r442;
	// end inline asm
	setp.gt.s32 	%p52, %r417, 23;
	max.s32 	%r446, %r434, %r433;
	selp.b32 	%r439, %r434, %r446, %p52;
	mov.b32 	%r440, 16;
	// begin inline asm
	shfl.sync.down.b32 %r438, %r439, %r440, %r441, %r442;
	// end inline asm
	setp.gt.s32 	%p53, %r417, 15;
	max.s32 	%r42, %r439, %r438;
	selp.b32 	%r501, %r439, %r42, %p53;
	setp.ne.s32 	%p54, %r417, 0;
	@%p54 bra 	$L__BB8_19;
	shr.u32 	%r447, %r5, 3;
	and.b32  	%r448, %r447, 124;
	mov.u32 	%r449, _ZZN3cub18CUB_300001_SM_10006detail6reduce18DeviceReduceKernelINS2_10policy_hubIiyN4cuda3__47maximumIiEEE10Policy1000EN6thrust24THRUST_300001_SM_1000_NS6detail15normal_iteratorINSC_10device_ptrIiEEEEyS8_iNS5_3std3__410__identityEEEvT0_PT3_T1_NS0_13GridEvenShareISO_EET2_T4_E12temp_storage;
	add.s32 	%r450, %r449, %r448;
	st.shared.u32 	[%r450+8], %r42;
$L__BB8_19:
	bar.sync 	0;
	setp.ne.s32 	%p55, %r5, 0;
	@%p55 bra 	$L__BB8_46;
	ld.shared.u32 	%r451, [_ZZN3cub18CUB_300001_SM_10006detail6reduce18DeviceReduceKernelINS2_10policy_hubIiyN4cuda3__47maximumIiEEE10Policy1000EN6thrust24THRUST_300001_SM_1000_NS6detail15normal_iteratorINSC_10device_ptrIiEEEEyS8_iNS5_3std3__410__identityEEEvT0_PT3_T1_NS0_13GridEvenShareISO_EET2_T4_E12temp_storage+12];
	max.s32 	%r452, %r501, %r451;
	ld.shared.u32 	%r453, [_ZZN3cub18CUB_300001_SM_10006detail6reduce18DeviceReduceKernelINS2_10policy_hubIiyN4cuda3__47maximumIiEEE10Policy1000EN6thrust24THRUST_300001_SM_1000_NS6detail15normal_iteratorINSC_10device_ptrIiEEEEyS8_iNS5_3std3__410__identityEEEvT0_PT3_T1_NS0_13GridEvenShareISO_EET2_T4_E12temp_storage+16];
	max.s32 	%r454, %r452, %r453;
	ld.shared.u32 	%r455, [_ZZN3cub18CUB_300001_SM_10006detail6reduce18DeviceReduceKernelINS2_10policy_hubIiyN4cuda3__47maximumIiEEE10Policy1000EN6thrust24THRUST_300001_SM_1000_NS6detail15normal_iteratorINSC_10device_ptrIiEEEEyS8_iNS5_3std3__410__identityEEEvT0_PT3_T1_NS0_13GridEvenShareISO_EET2_T4_E12temp_storage+20];
	max.s32 	%r456, %r454, %r455;
	ld.shared.u32 	%r457, [_ZZN3cub18CUB_300001_SM_10006detail6reduce18DeviceReduceKernelINS2_10policy_hubIiyN4cuda3__47maximumIiEEE10Policy1000EN6thrust24THRUST_300001_SM_1000_NS6detail15normal_iteratorINSC_10device_ptrIiEEEEyS8_iNS5_3std3__410__identityEEEvT0_PT3_T1_NS0_13GridEvenShareISO_EET2_T4_E12temp_storage+24];
	max.s32 	%r458, %r456, %r457;
	ld.shared.u32 	%r459, [_ZZN3cub18CUB_300001_SM_10006detail6reduce18DeviceReduceKernelINS2_10policy_hubIiyN4cuda3__47maximumIiEEE10Policy1000EN6thrust24THRUST_300001_SM_1000_NS6detail15normal_iteratorINSC_10device_ptrIiEEEEyS8_iNS5_3std3__410__identityEEEvT0_PT3_T1_NS0_13GridEvenShareISO_EET2_T4_E12temp_storage+28];
	max.s32 	%r460, %r458, %r459;
	ld.shared.u32 	%r461, [_ZZN3cub18CUB_300001_SM_10006detail6reduce18DeviceReduceKernelINS2_10policy_hubIiyN4cuda3__47maximumIiEEE10Policy1000EN6thrust24THRUST_300001_SM_1000_NS6detail15normal_iteratorINSC_10device_ptrIiEEEEyS8_iNS5_3std3__410__identityEEEvT0_PT3_T1_NS0_13GridEvenShareISO_EET2_T4_E12temp_storage+32];
	max.s32 	%r462, %r460, %r461;
	ld.shared.u32 	%r463, [_ZZN3cub18CUB_300001_SM_10006detail6reduce18DeviceReduceKernelINS2_10policy_hubIiyN4cuda3__47maximumIiEEE10Policy1000EN6thrust24THRUST_300001_SM_1000_NS6detail15normal_iteratorINSC_10device_ptrIiEEEEyS8_iNS5_3std3__410__identityEEEvT0_PT3_T1_NS0_13GridEvenShareISO_EET2_T4_E12temp_storage+36];
	max.s32 	%r501, %r462, %r463;
	bra.uni 	$L__BB8_46;
$L__BB8_21:
	// begin inline asm
	mov.u32 %r354, %laneid;
	// end inline asm
	and.b32  	%r380, %r5, 992;
	add.s32 	%r381, %r380, 32;
	setp.gt.s32 	%p34, %r381, %r4;
	not.b32 	%r382, %r380;
	add.s32 	%r383, %r4, %r382;
	selp.b32 	%r378, %r383, 31, %p34;
	mov.b32 	%r357, 1;
	mov.b32 	%r379, -1;
	// begin inline asm
	shfl.sync.down.b32 %r355, %r482, %r357, %r378, %r379;
	// end inline asm
	setp.lt.s32 	%p35, %r354, %r378;
	max.s32 	%r384, %r482, %r355;
	selp.b32 	%r361, %r384, %r482, %p35;
	mov.b32 	%r362, 2;
	// begin inline asm
	shfl.sync.down.b32 %r360, %r361, %r362, %r378, %r379;
	// end inline asm
	add.s32 	%r385, %r354, 2;
	setp.gt.s32 	%p36, %r385, %r378;
	max.s32 	%r386, %r361, %r360;
	selp.b32 	%r366, %r361, %r386, %p36;
	mov.b32 	%r367, 4;
	// begin inline asm
	shfl.sync.down.b32 %r365, %r366, %r367, %r378, %r379;
	// end inline asm
	add.s32 	%r387, %r354, 4;
	setp.gt.s32 	%p37, %r387, %r378;
	max.s32 	%r388, %r366, %r365;
	selp.b32 	%r371, %r366, %r388, %p37;
	mov.b32 	%r372, 8;
	// begin inline asm
	shfl.sync.down.b32 %r370, %r371, %r372, %r378, %r379;
	// end inline asm
	add.s32 	%r389, %r354, 8;
	setp.gt.s32 	%p38, %r389, %r378;
	max.s32 	%r390, %r371, %r370;
	selp.b32 	%r376, %r371, %r390, %p38;
	mov.b32 	%r377, 16;
	// begin inline asm
	shfl.sync.down.b32 %r375, %r376, %r377, %r378, %r379;
	// end inline asm
	add.s32 	%r391, %r354, 16;
	setp.gt.s32 	%p39, %r391, %r378;
	max.s32 	%r392, %r376, %r375;
	selp.b32 	%r501, %r376, %r392, %p39;
	setp.ne.s32 	%p40, %r354, 0;
	@%p40 bra 	$L__BB8_23;
	shr.u32 	%r393, %r5, 3;
	and.b32  	%r394, %r393, 124;
	mov.u32 	%r395, _ZZN3cub18CUB_300001_SM_10006detail6reduce18DeviceReduceKernelINS2_10policy_hubIiyN4cuda3__47maximumIiEEE10Policy1000EN6thrust24THRUST_300001_SM_1000_NS6detail15normal_iteratorINSC_10device_ptrIiEEEEyS8_iNS5_3std3__410__identityEEEvT0_PT3_T1_NS0_13GridEvenShareISO_EET2_T4_E12temp_storage;
	add.s32 	%r396, %r395, %r394;
	st.shared.u32 	[%r396+8], %r501;
$L__BB8_23:
	bar.sync 	0;
	setp.ne.s32 	%p41, %r5, 0;
	@%p41 bra 	$L__BB8_46;
	setp.gt.s32 	%p42, %r4, 32;
	ld.shared.u32 	%r397, [_ZZN3cub18CUB_300001_SM_10006detail6reduce18DeviceReduceKernelINS2_10policy_hubIiyN4cuda3__47maximumIiEEE10Policy1000EN6thrust24THRUST_300001_SM_1000_NS6detail15normal_iteratorINSC_10device_ptrIiEEEEyS8_iNS5_3std3__410__identityEEEvT0_PT3_T1_NS0_13GridEvenShareISO_EET2_T4_E12temp_storage+12];
	max.s32 	%r398, %r501, %r397;
	selp.b32 	%r399, %r398, %r501, %p42;
	setp.gt.s32 	%p43, %r4, 64;
	ld.shared.u32 	%r400, [_ZZN3cub18CUB_300001_SM_10006detail6reduce18DeviceReduceKernelINS2_10policy_hubIiyN4cuda3__47maximumIiEEE10Policy1000EN6thrust24THRUST_300001_SM_1000_NS6detail15normal_iteratorINSC_10device_ptrIiEEEEyS8_iNS5_3std3__410__identityEEEvT0_PT3_T1_NS0_13GridEvenShareISO_EET2_T4_E12temp_storage+16];
	max.s32 	%r401, %r399, %r400;
	selp.b32 	%r402, %r401, %r399, %p43;
	setp.gt.s32 	%p44, %r4, 96;
	ld.shared.u32 	%r403, [_ZZN3cub18CUB_300001_SM_10006detail6reduce18DeviceReduceKernelINS2_10policy_hubIiyN4cuda3__47maximumIiEEE10Policy1000EN6thrust24THRUST_300001_SM_1000_NS6detail15normal_iteratorINSC_10device_ptrIiEEEEyS8_iNS5_3std3__410__identityEEEvT0_PT3_T1_NS0_13GridEvenShareISO_EET2_T4_E12temp_storage+20];
	max.s32 	%r404, %r402, %r403;
	selp.b32 	%r405, %r404, %r402, %p44;
	setp.gt.s32 	%p45, %r4, 128;
	ld.shared.u32 	%r406, [_ZZN3cub18CUB_300001_SM_10006detail6reduce18DeviceReduceKernelINS2_10policy_hubIiyN4cuda3__47maximumIiEEE10Policy1000EN6thrust24THRUST_300001_SM_1000_NS6detail15normal_iteratorINSC_10device_ptrIiEEEEyS8_iNS5_3std3__410__identityEEEvT0_PT3_T1_NS0_13GridEvenShareISO_EET2_T4_E12temp_storage+24];
	max.s32 	%r407, %r405, %r406;
	selp.b32 	%r408, %r407, %r405, %p45;
	setp.gt.s32 	%p46, %r4, 160;
	ld.shared.u32 	%r409, [_ZZN3cub18CUB_300001_SM_10006detail6reduce18DeviceReduceKernelINS2_10policy_hubIiyN4cuda3__47maximumIiEEE10Policy1000EN6thrust24THRUST_300001_SM_1000_NS6detail15normal_iteratorINSC_10device_ptrIiEEEEyS8_iNS5_3std3__410__identityEEEvT0_PT3_T1_NS0_13GridEvenShareISO_EET2_T4_E12temp_storage+28];
	max.s32 	%r410, %r408, %r409;
	selp.b32 	%r411, %r410, %r408, %p46;
	setp.gt.s32 	%p47, %r4, 192;
	ld.shared.u32 	%r412, [_ZZN3cub18CUB_300001_SM_10006detail6reduce18DeviceReduceKernelINS2_10policy_hubIiyN4cuda3__47maximumIiEEE10Policy1000EN6thrust24THRUST_300001_SM_1000_NS6detail15normal_iteratorINSC_10device_ptrIiEEEEyS8_iNS5_3std3__410__identityEEEvT0_PT3_T1_NS0_13GridEvenShareISO_EET2_T4_E12temp_storage+32];
	max.s32 	%r413, %r411, %r412;
	selp.b32 	%r414, %r413, %r411, %p47;
	setp.gt.s32 	%p48, %r4, 224;
	ld.shared.u32 	%r415, [_ZZN3cub18CUB_300001_SM_10006detail6reduce18DeviceReduceKernelINS2_10policy_hubIiyN4cuda3__47maximumIiEEE10Policy1000EN6thrust24THRUST_300001_SM_1000_NS6detail15normal_iteratorINSC_10device_ptrIiEEEEyS8_iNS5_3std3__410__identityEEEvT0_PT3_T1_NS0_13GridEvenShareISO_EET2_T4_E12temp_storage+36];
	max.s32 	%r416, %r414, %r415;
	selp.b32 	%r501, %r416, %r414, %p48;
	bra.uni 	$L__BB8_46;
$L__BB8_25:
	cvt.u32.u64 	%r92, %rd4;
	mov.u32 	%r47, %tid.x;
	add.s32 	%r93, %r47, %r92;
	mul.wide.u32 	%rd26, %r93, 4;
	add.s64 	%rd27, %rd2, %rd26;
	ld.global.u32 	%r94, [%rd27];
	ld.global.u32 	%r95, [%rd27+1024];
	ld.global.u32 	%r96, [%rd27+2048];
	ld.global.u32 	%r97, [%rd27+3072];
	ld.global.u32 	%r98, [%rd27+4096];
	ld.global.u32 	%r99, [%rd27+5120];
	ld.global.u32 	%r100, [%rd27+6144];
	ld.global.u32 	%r101, [%rd27+7168];
	ld.global.u32 	%r102, [%rd27+8192];
	ld.global.u32 	%r103, [%rd27+9216];
	ld.global.u32 	%r104, [%rd27+10240];
	ld.global.u32 	%r105, [%rd27+11264];
	ld.global.u32 	%r106, [%rd27+12288];
	ld.global.u32 	%r107, [%rd27+13312];
	ld.global.u32 	%r108, [%rd27+14336];
	ld.global.u32 	%r109, [%rd27+15360];
	max.s32 	%r110, %r94, %r95;
	max.s32 	%r111, %r110, %r96;
	max.s32 	%r112, %r97, %r98;
	max.s32 	%r113, %r112, %r99;
	max.s32 	%r114, %r100, %r101;
	max.s32 	%r115, %r114, %r102;
	max.s32 	%r116, %r103, %r104;
	max.s32 	%r117, %r116, %r105;
	max.s32 	%r118, %r106, %r107;
	max.s32 	%r119, %r118, %r108;
	max.s32 	%r120, %r111, %r113;
	max.s32 	%r121, %r120, %r115;
	max.s32 	%r122, %r117, %r119;
	max.s32 	%r123, %r122, %r109;
	max.s32 	%r500, %r121, %r123;
	setp.lt.u64 	%p2, %rd5, %rd3;
	@%p2 bra 	$L__BB8_42;
	cvt.u32.u64 	%r125, %rd3;
	cvt.u64.u32 	%rd28, %r47;
	add.s64 	%rd74, %rd4, %rd3;
	cvt.u32.u64 	%r49, %rd1;
	not.b32 	%r127, %r47;
	add.s32 	%r128, %r127, %r49;
	sub.s32 	%r129, %r128, %r125;
	sub.s32 	%r483, %r129, %r92;
	add.s64 	%rd29, %rd74, %rd28;
	shl.b64 	%rd30, %rd29, 2;
	add.s64 	%rd31, %rd30, %rd2;
	add.s64 	%rd73, %rd31, 8192;
	mov.b32 	%r484, 0;
	shl.b32 	%r130, %r1, 12;
	mov.u64 	%rd75, %rd4;
$L__BB8_27:
	cvt.s64.s32 	%rd15, %r130;
	add.s64 	%rd75, %rd75, %rd15;
	add.s64 	%rd32, %rd1, -4096;
	setp.gt.u64 	%p3, %rd75, %rd32;
	@%p3 bra 	$L__BB8_29;
	shl.b32 	%r131, %r1, 12;
	cvt.s64.s32 	%rd33, %r131;
	cvt.u64.u32 	%rd34, %r47;
	add.s64 	%rd35, %rd75, %rd34;
	shl.b64 	%rd36, %rd35, 2;
	add.s64 	%rd37, %rd2, %rd36;
	ld.global.u32 	%r132, [%rd37];
	ld.global.u32 	%r133, [%rd37+1024];
	ld.global.u32 	%r134, [%rd37+2048];
	ld.global.u32 	%r135, [%rd37+3072];
	ld.global.u32 	%r136, [%rd37+4096];
	ld.global.u32 	%r137, [%rd37+5120];
	ld.global.u32 	%r138, [%rd37+6144];
	ld.global.u32 	%r139, [%rd37+7168];
	ld.global.u32 	%r140, [%rd37+8192];
	ld.global.u32 	%r141, [%rd37+9216];
	ld.global.u32 	%r142, [%rd37+10240];
	ld.global.u32 	%r143, [%rd37+11264];
	ld.global.u32 	%r144, [%rd37+12288];
	ld.global.u32 	%r145, [%rd37+13312];
	ld.global.u32 	%r146, [%rd37+14336];
	ld.global.u32 	%r147, [%rd37+15360];
	max.s32 	%r148, %r500, %r132;
	max.s32 	%r149, %r148, %r133;
	max.s32 	%r150, %r134, %r135;
	max.s32 	%r151, %r150, %r136;
	max.s32 	%r152, %r137, %r138;
	max.s32 	%r153, %r152, %r139;
	max.s32 	%r154, %r140, %r141;
	max.s32 	%r155, %r154, %r142;
	max.s32 	%r156, %r143, %r144;
	max.s32 	%r157, %r156, %r145;
	max.s32 	%r158, %r146, %r147;
	max.s32 	%r159, %r149, %r151;
	max.s32 	%r160, %r159, %r153;
	max.s32 	%r161, %r155, %r157;
	max.s32 	%r162, %r161, %r158;
	max.s32 	%r500, %r160, %r162;
	sub.s64 	%rd38, %rd1, %rd75;
	setp.lt.u64 	%p4, %rd38, %rd33;
	add.s32 	%r484, %r484, 1;
	add.s64 	%rd74, %rd74, %rd33;
	sub.s32 	%r483, %r483, %r131;
	mul.wide.s32 	%rd39, %r131, 4;
	add.s64 	%rd73, %rd73, %rd39;
	@%p4 bra 	$L__BB8_42;
	bra.uni 	$L__BB8_27;
$L__BB8_29:
	setp.le.u64 	%p5, %rd1, %rd75;
	cvt.u32.u64 	%r163, %rd75;
	cvt.u32.u64 	%r164, %rd1;
	sub.s32 	%r165, %r164, %r163;
	setp.ge.s32 	%p6, %r47, %r165;
	or.pred  	%p7, %p5, %p6;
	@%p7 bra 	$L__BB8_42;
	cvt.u32.u64 	%r168, %rd15;
	cvt.u32.u64 	%r169, %rd4;
	not.b32 	%r170, %r47;
	add.s32 	%r171, %r170, %r49;
	add.s32 	%r172, %r168, %r169;
	sub.s32 	%r173, %r171, %r172;
	mul.lo.s32 	%r174, %r1, %r484;
	shl.b32 	%r175, %r174, 12;
	sub.s32 	%r176, %r173, %r175;
	shr.u32 	%r177, %r176, 8;
	add.s32 	%r57, %r177, 1;
	and.b32  	%r58, %r57, 15;
	setp.lt.u32 	%p8, %r176, 3840;
	mov.u32 	%r490, %r47;
	@%p8 bra 	$L__BB8_33;
	shr.u32 	%r178, %r483, 8;
	add.s32 	%r179, %r178, 1;
	and.b32  	%r180, %r179, 33554416;
	neg.s32 	%r486, %r180;
	mov.u32 	%r490, %r47;
$L__BB8_32:
	.pragma "nounroll";
	ld.global.u32 	%r181, [%rd73+-8192];
	max.s32 	%r182, %r500, %r181;
	ld.global.u32 	%r183, [%rd73+-7168];
	max.s32 	%r184, %r182, %r183;
	ld.global.u32 	%r185, [%rd73+-6144];
	max.s32 	%r186, %r184, %r185;
	ld.global.u32 	%r187, [%rd73+-5120];
	max.s32 	%r188, %r186, %r187;
	ld.global.u32 	%r189, [%rd73+-4096];
	max.s32 	%r190, %r188, %r189;
	ld.global.u32 	%r191, [%rd73+-3072];
	max.s32 	%r192, %r190, %r191;
	ld.global.u32 	%r193, [%rd73+-2048];
	max.s32 	%r194, %r192, %r193;
	ld.global.u32 	%r195, [%rd73+-1024];
	max.s32 	%r196, %r194, %r195;
	ld.global.u32 	%r197, [%rd73];
	max.s32 	%r198, %r196, %r197;
	ld.global.u32 	%r199, [%rd73+1024];
	max.s32 	%r200, %r198, %r199;
	ld.global.u32 	%r201, [%rd73+2048];
	max.s32 	%r202, %r200, %r201;
	ld.global.u32 	%r203, [%rd73+3072];
	max.s32 	%r204, %r202, %r203;
	ld.global.u32 	%r205, [%rd73+4096];
	max.s32 	%r206, %r204, %r205;
	ld.global.u32 	%r207, [%rd73+5120];
	max.s32 	%r208, %r206, %r207;
	ld.global.u32 	%r209, [%rd73+6144];
	max.s32 	%r210, %r208, %r209;
	ld.global.u32 	%r211, [%rd73+7168];
	max.s32 	%r500, %r210, %r211;
	add.s32 	%r490, %r490, 4096;
	add.s32 	%r486, %r486, 16;
	add.s64 	%rd73, %rd73, 16384;
	setp.ne.s32 	%p9, %r486, 0;
	@%p9 bra 	$L__BB8_32;
$L__BB8_33:
	setp.eq.s32 	%p10, %r58, 0;
	@%p10 bra 	$L__BB8_42;
	and.b32  	%r69, %r57, 7;
	setp.lt.u32 	%p11, %r58, 8;
	@%p11 bra 	$L__BB8_36;
	cvt.u64.u32 	%rd40, %r490;
	add.s64 	%rd41, %rd75, %rd40;
	shl.b64 	%rd42, %rd41, 2;
	add.s64 	%rd43, %rd2, %rd42;
	ld.global.u32 	%r213, [%rd43];
	max.s32 	%r214, %r500, %r213;
	ld.global.u32 	%r215, [%rd43+1024];
	max.s32 	%r216, %r214, %r215;
	ld.global.u32 	%r217, [%rd43+2048];
	max.s32 	%r218, %r216, %r217;
	ld.global.u32 	%r219, [%rd43+3072];
	max.s32 	%r220, %r218, %r219;
	ld.global.u32 	%r221, [%rd43+4096];
	max.s32 	%r222, %r220, %r221;
	ld.global.u32 	%r223, [%rd43+5120];
	max.s32 	%r224, %r222, %r223;
	ld.global.u32 	%r225, [%rd43+6144];
	max.s32 	%r226, %r224, %r225;
	ld.global.u32 	%r227, [%rd43+7168];
	max.s32 	%r500, %r226, %r227;
	add.s32 	%r490, %r490, 2048;
$L__BB8_36:
	setp.eq.s32 	%p12, %r69, 0;
	@%p12 bra 	$L__BB8_42;
	setp.lt.u32 	%p13, %r69, 4;
	@%p13 bra 	$L__BB8_39;
	cvt.u64.u32 	%rd44, %r490;
	add.s64 	%rd45, %rd75, %rd44;
	shl.b64 	%rd46, %rd45, 2;
	add.s64 	%rd47, %rd2, %rd46;
	ld.global.u32 	%r229, [%rd47];
	max.s32 	%r230, %r500, %r229;
	ld.global.u32 	%r231, [%rd47+1024];
	max.s32 	%r232, %r230, %r231;
	ld.global.u32 	%r233, [%rd47+2048];
	max.s32 	%r234, %r232, %r233;
	ld.global.u32 	%r235, [%rd47+3072];
	max.s32 	%r500, %r234, %r235;
	add.s32 	%r490, %r490, 1024;
$L__BB8_39:
	and.b32  	%r236, %r57, 3;
	setp.eq.s32 	%p14, %r236, 0;
	@%p14 bra 	$L__BB8_42;
	cvt.u64.u32 	%rd48, %r490;
	add.s64 	%rd49, %rd48, %rd74;
	shl.b64 	%rd50, %rd49, 2;
	add.s64 	%rd77, %rd2, %rd50;
	cvt.u16.u32 	%rs1, %r483;
	shr.u16 	%rs2, %rs1, 8;
	add.s16 	%rs3, %rs2, 1;
	cvt.u32.u16 	%r237, %rs3;
	and.b32  	%r238, %r237, 3;
	neg.s32 	%r498, %r238;
$L__BB8_41:
	.pragma "nounroll";
	ld.global.u32 	%r239, [%rd77];
	max.s32 	%r500, %r500, %r239;
	add.s64 	%rd77, %rd77, 1024;
	add.s32 	%r498, %r498, 1;
	setp.ne.s32 	%p15, %r498, 0;
	@%p15 bra 	$L__BB8_41;
$L__BB8_42:
	// begin inline asm
	mov.u32 %r240, %laneid;
	// end inline asm
	mov.b32 	%r243, 1;
	mov.b32 	%r264, 31;
	mov.b32 	%r265, -1;
	// begin inline asm
	shfl.sync.down.b32 %r241, %r500, %r243, %r264, %r265;
	// end inline asm
	setp.gt.s32 	%p16, %r240, 30;
	max.s32 	%r266, %r500, %r241;
	selp.b32 	%r247, %r500, %r266, %p16;
	mov.b32 	%r248, 2;
	// begin inline asm
	shfl.sync.down.b32 %r246, %r247, %r248, %r264, %r265;
	// end inline asm
	setp.gt.s32 	%p17, %r240, 29;
	max.s32 	%r267, %r247, %r246;
	selp.b32 	%r252, %r247, %r267, %p17;
	mov.b32 	%r253, 4;
	// begin inline asm
	shfl.sync.down.b32 %r251, %r252, %r253, %r264, %r265;
	// end inline asm
	setp.gt.s32 	%p18, %r240, 27;
	max.s32 	%r268, %r252, %r251;
	selp.b32 	%r257, %r252, %r268, %p18;
	mov.b32 	%r258, 8;
	// begin inline asm
	shfl.sync.down.b32 %r256, %r257, %r258, %r264, %r265;
	// end inline asm
	setp.gt.s32 	%p19, %r240, 23;
	max.s32 	%r269, %r257, %r256;
	selp.b32 	%r262, %r257, %r269, %p19;
	mov.b32 	%r263, 16;
	// begin inline asm
	shfl.sync.down.b32 %r261, %r262, %r263, %r264, %r265;
	// end inline asm
	setp.gt.s32 	%p20, %r240, 15;
	max.s32 	%r86, %r262, %r261;
	selp.b32 	%r501, %r262, %r86, %p20;
	setp.ne.s32 	%p21, %r240, 0;
	@%p21 bra 	$L__BB8_44;
	shr.u32 	%r270, %r47, 3;
	and.b32  	%r271, %r270, 124;
	mov.u32 	%r272, _ZZN3cub18CUB_300001_SM_10006detail6reduce18DeviceReduceKernelINS2_10policy_hubIiyN4cuda3__47maximumIiEEE10Policy1000EN6thrust24THRUST_300001_SM_1000_NS6detail15normal_iteratorINSC_10device_ptrIiEEEEyS8_iNS5_3std3__410__identityEEEvT0_PT3_T1_NS0_13GridEvenShareISO_EET2_T4_E12temp_storage;
	add.s32 	%r273, %r272, %r271;
	st.shared.u32 	[%r273+8], %r86;
$L__BB8_44:
	bar.sync 	0;
	setp.ne.s32 	%p22, %r47, 0;
	@%p22 bra 	$L__BB8_46;
	ld.shared.u32 	%r274, [_ZZN3cub18CUB_300001_SM_10006detail6reduce18DeviceReduceKernelINS2_10policy_hubIiyN4cuda3__47maximumIiEEE10Policy1000EN6thrust24THRUST_300001_SM_1000_NS6detail15normal_iteratorINSC_10device_ptrIiEEEEyS8_iNS5_3std3__410__identityEEEvT0_PT3_T1_NS0_13GridEvenShareISO_EET2_T4_E12temp_storage+12];
	max.s32 	%r275, %r501, %r274;
	ld.shared.u32 	%r276, [_ZZN3cub18CUB_300001_SM_10006detail6reduce18DeviceReduceKernelINS2_10policy_hubIiyN4cuda3__47maximumIiEEE10Policy1000EN6thrust24THRUST_300001_SM_1000_NS6detail15normal_iteratorINSC_10device_ptrIiEEEEyS8_iNS5_3std3__410__identityEEEvT0_PT3_T1_NS0_13GridEvenShareISO_EET2_T4_E12temp_storage+16];
	max.s32 	%r277, %r275, %r276;
	ld.shared.u32 	%r278, [_ZZN3cub18CUB_300001_SM_10006detail6reduce18DeviceReduceKernelINS2_10policy_hubIiyN4cuda3__47maximumIiEEE10Policy1000EN6thrust24THRUST_300001_SM_1000_NS6detail15normal_iteratorINSC_10device_ptrIiEEEEyS8_iNS5_3std3__410__identityEEEvT0_PT3_T1_NS0_13GridEvenShareISO_EET2_T4_E12temp_storage+20];
	max.s32 	%r279, %r277, %r278;
	ld.shared.u32 	%r280, [_ZZN3cub18CUB_300001_SM_10006detail6reduce18DeviceReduceKernelINS2_10policy_hubIiyN4cuda3__47maximumIiEEE10Policy1000EN6thrust24THRUST_300001_SM_1000_NS6detail15normal_iteratorINSC_10device_ptrIiEEEEyS8_iNS5_3std3__410__identityEEEvT0_PT3_T1_NS0_13GridEvenShareISO_EET2_T4_E12temp_storage+24];
	max.s32 	%r281, %r279, %r280;
	ld.shared.u32 	%r282, [_ZZN3cub18CUB_300001_SM_10006detail6reduce18DeviceReduceKernelINS2_10policy_hubIiyN4cuda3__47maximumIiEEE10Policy1000EN6thrust24THRUST_300001_SM_1000_NS6detail15normal_iteratorINSC_10device_ptrIiEEEEyS8_iNS5_3std3__410__identityEEEvT0_PT3_T1_NS0_13GridEvenShareISO_EET2_T4_E12temp_storage+28];
	max.s32 	%r283, %r281, %r282;
	ld.shared.u32 	%r284, [_ZZN3cub18CUB_300001_SM_10006detail6reduce18DeviceReduceKernelINS2_10policy_hubIiyN4cuda3__47maximumIiEEE10Policy1000EN6thrust24THRUST_300001_SM_1000_NS6detail15normal_iteratorINSC_10device_ptrIiEEEEyS8_iNS5_3std3__410__identityEEEvT0_PT3_T1_NS0_13GridEvenShareISO_EET2_T4_E12temp_storage+32];
	max.s32 	%r285, %r283, %r284;
	ld.shared.u32 	%r286, [_ZZN3cub18CUB_300001_SM_10006detail6reduce18DeviceReduceKernelINS2_10policy_hubIiyN4cuda3__47maximumIiEEE10Policy1000EN6thrust24THRUST_300001_SM_1000_NS6detail15normal_iteratorINSC_10device_ptrIiEEEEyS8_iNS5_3std3__410__identityEEEvT0_PT3_T1_NS0_13GridEvenShareISO_EET2_T4_E12temp_storage+36];
	max.s32 	%r501, %r285, %r286;
$L__BB8_46:
	mov.u32 	%r464, %tid.x;
	setp.ne.s32 	%p56, %r464, 0;
	@%p56 bra 	$L__BB8_48;
	ld.param.u64 	%rd71, [_ZN3cub18CUB_300001_SM_10006detail6reduce18DeviceReduceKernelINS2_10policy_hubIiyN4cuda3__47maximumIiEEE10Policy1000EN6thrust24THRUST_300001_SM_1000_NS6detail15normal_iteratorINSC_10device_ptrIiEEEEyS8_iNS5_3std3__410__identityEEEvT0_PT3_T1_NS0_13GridEvenShareISO_EET2_T4__param_1];
	cvta.to.global.u64 	%rd68, %rd71;
	mul.wide.u32 	%rd69, %r2, 4;
	add.s64 	%rd70, %rd68, %rd69;
	st.global.u32 	[%rd70], %r501;
$L__BB8_48:
	ret;

}
	// .globl	_ZN3cub18CUB_300001_SM_10006detail6reduce28DeviceReduceSingleTileKernelINS2_10policy_hubIiyN4cuda3__47maximumIiEEE10Policy1000EPiSB_iS8_iiNS5_3std3__410__identityEEEvT0_T1_T2_T3_T4_T6_
.visible .entry _ZN3cub18CUB_300001_SM_10006detail6reduce28DeviceReduceSingleTileKernelINS2_10policy_hubIiyN4cuda3__47maximumIiEEE10Policy1000EPiSB_iS8_iiNS5_3std3__410__identityEEEvT0_T1_T2_T3_T4_T6_(
	.param .u64 .ptr .align 1 _ZN3cub18CUB_300001_SM_10006detail6reduce28DeviceReduceSingleTileKernelINS2_10policy_hubIiyN4cuda3__47maximumIiEEE10Policy1000EPiSB_iS8_iiNS5_3std3__410__identityEEEvT0_T1_T2_T3_T4_T6__param_0,
	.param .u64 .ptr .align 1 _ZN3cub18CUB_300001_SM_10006detail6reduce28DeviceReduceSingleTileKernelINS2_10policy_hubIiyN4cuda3__47maximumIiEEE10Policy1000EPiSB_iS8_iiNS5_3std3__410__identityEEEvT0_T1_T2_T3_T4_T6__param_1,
	.param .u32 _ZN3cub18CUB_300001_SM_10006detail6reduce28DeviceReduceSingleTileKernelINS2_10policy_hubIiyN4cuda3__47maximumIiEEE10Policy1000EPiSB_iS8_iiNS5_3std3__410__identityEEEvT0_T1_T2_T3_T4_T6__param_2,
	.param .align 1 .b8 _ZN3cub18CUB_300001_SM_10006detail6reduce28DeviceReduceSingleTileKernelINS2_10policy_hubIiyN4cuda3__47maximumIiEEE10Policy1000EPiSB_iS8_iiNS5_3std3__410__identityEEEvT0_T1_T2_T3_T4_T6__param_3[1],
	.param .u32 _ZN3cub18CUB_300001_SM_10006detail6reduce28DeviceReduceSingleTileKernelINS2_10policy_hubIiyN4cuda3__47maximumIiEEE10Policy1000EPiSB_iS8_iiNS5_3std3__410__identityEEEvT0_T1_T2_T3_T4_T6__param_4,
	.param .align 1 .b8 _ZN3cub18CUB_300001_SM_10006detail6reduce28DeviceReduceSingleTileKernelINS2_10policy_hubIiyN4cuda3__47maximumIiEEE10Policy1000EPiSB_iS8_iiNS5_3std3__410__identityEEEvT0_T1_T2_T3_T4_T6__param_5[1]
)
.maxntid 256
.minnctapersm 1
{
	.reg .pred 	%p<97>;
	.reg .b32 	%r<687>;
	.reg .b64 	%rd<125>;
	// demoted variable
	.shared .align 4 .b8 _ZZN3cub18CUB_300001_SM_10006detail6reduce28DeviceReduceSingleTileKernelINS2_10policy_hubIiyN4cuda3__47maximumIiEEE10Policy1000EPiSB_iS8_iiNS5_3std3__410__identityEEEvT0_T1_T2_T3_T4_T6_E12temp_storage[44];
	ld.param.u64 	%rd16, [_ZN3cub18CUB_300001_SM_10006detail6reduce28DeviceReduceSingleTileKernelINS2_10policy_hubIiyN4cuda3__47maximumIiEEE10Policy1000EPiSB_iS8_iiNS5_3std3__410__identityEEEvT0_T1_T2_T3_T4_T6__param_0];
	ld.param.u64 	%rd17, [_ZN3cub18CUB_300001_SM_10006detail6reduce28DeviceReduceSingleTileKernelINS2_10policy_hubIiyN4cuda3__47maximumIiEEE10Policy1000EPiSB_iS8_iiNS5_3std3__410__identityEEEvT0_T1_T2_T3_T4_T6__param_1];
	ld.param.u32 	%r124, [_ZN3cub18CUB_300001_SM_10006detail6reduce28DeviceReduceSingleTileKernelINS2_10policy_hubIiyN4cuda3__47maximumIiEEE10Policy1000EPiSB_iS8_iiNS5_3std3__410__identityEEEvT0_T1_T2_T3_T4_T6__param_2];
	ld.param.u32 	%r125, [_ZN3cub18CUB_300001_SM_10006detail6reduce28DeviceReduceSingleTileKernelINS2_10policy_hubIiyN4cuda3__47maximumIiEEE10Policy1000EPiSB_iS8_iiNS5_3std3__410__identityEEEvT0_T1_T2_T3_T4_T6__param_4];
	cvta.to.global.u64 	%rd1, %rd17;
	setp.ne.s32 	%p1, %r124, 0;
	@%p1 bra 	$L__BB9_3;
	mov.u32 	%r633, %tid.x;
	setp.ne.s32 	%p96, %r633, 0;
	@%p96 bra 	$L__BB9_74;
	st.global.u32 	[%rd1], %r125;
	bra.uni 	$L__BB9_74;
$L__BB9_3:
	and.b64  	%rd18, %rd16, 15;
	setp.ne.s64 	%p2, %rd18, 0;
	@%p2 bra 	$L__BB9_38;
	setp.gt.s32 	%p49, %r124, 4095;
	@%p49 bra 	$L__BB9_22;
	mov.u32 	%r1, %tid.x;
	setp.ge.s32 	%p66, %r1, %r124;
	mov.b32 	%r644, 0;
	mov.u32 	%r639, %r1;
	@%p66 bra 	$L__BB9_7;
	mul.wide.u32 	%rd113, %r1, 4;
	add.s64 	%rd112, %rd16, %rd113;
	// begin inline asm
	ld.global.nc.u32 %r644, [%rd112];
	// end inline asm
	add.s32 	%r639, %r1, 256;
$L__BB9_7:
	setp.ge.s32 	%p67, %r639, %r124;
	@%p67 bra 	$L__BB9_13;
	not.b32 	%r508, %r639;
	add.s32 	%r6, %r124, %r508;
	and.b32  	%r509, %r6, 768;
	setp.eq.s32 	%p68, %r509, 768;
	@%p68 bra 	$L__BB9_11;
	mul.wide.u32 	%rd114, %r639, 4;
	add.s64 	%rd121, %rd16, %rd114;
	shr.u32 	%r510, %r6, 8;
	add.s32 	%r511, %r510, 1;
	and.b32  	%r512, %r511, 3;
	neg.s32 	%r636, %r512;
$L__BB9_10:
	.pragma "nounroll";
	// begin inline asm
	ld.global.nc.u32 %r513, [%rd121];
	// end inline asm
	max.s32 	%r644, %r644, %r513;
	add.s32 	%r639, %r639, 256;
	add.s64 	%rd121, %rd121, 1024;
	add.s32 	%r636, %r636, 1;
	setp.ne.s32 	%p69, %r636, 0;
	@%p69 bra 	$L__BB9_10;
$L__BB9_11:
	setp.lt.u32 	%p70, %r6, 768;
	@%p70 bra 	$L__BB9_13;
$L__BB9_12:
	mul.wide.s32 	%rd120, %r639, 4;
	add.s64 	%rd116, %rd16, %rd120;
	// begin inline asm
	ld.global.nc.u32 %r514, [%rd116];
	// end inline asm
	max.s32 	%r518, %r644, %r514;
	add.s64 	%rd117, %rd116, 1024;
	// begin inline asm
	ld.global.nc.u32 %r515, [%rd117];
	// end inline asm
	max.s32 	%r519, %r518, %r515;
	add.s64 	%rd118, %rd116, 2048;
	// begin inline asm
	ld.global.nc.u32 %r516, [%rd118];
	// end inline asm
	max.s32 	%r520, %r519, %r516;
	add.s64 	%rd119, %rd116, 3072;
	// begin inline asm
	ld.global.nc.u32 %r517, [%rd119];
	// end inline asm
	max.s32 	%r644, %r520, %r517;
	add.s32 	%r639, %r639, 1024;
	setp.lt.s32 	%p71, %r639, %r124;
	@%p71 bra 	$L__BB9_12;
$L__BB9_13:
	setp.lt.s32 	%p72, %r124, 256;
	@%p72 bra 	$L__BB9_18;
	// begin inline asm
	mov.u32 %r584, %laneid;
	// end inline asm
	mov.b32 	%r587, 1;
	mov.b32 	%r608, 31;
	mov.b32 	%r609, -1;
	// begin inline asm
	shfl.sync.down.b32 %r585, %r644, %r587, %r608, %r609;
	// end inline asm
	setp.gt.s32 	%p88, %r584, 30;
	max.s32 	%r610, %r644, %r585;
	selp.b32 	%r591, %r644, %r610, %p88;
	mov.b32 	%r592, 2;
	// begin inline asm
	shfl.sync.down.b32 %r590, %r591, %r592, %r608, %r609;
	// end inline asm
	setp.gt.s32 	%p89, %r584, 29;
	max.s32 	%r611, %r591, %r590;
	selp.b32 	%r596, %r591, %r611, %p89;
	mov.b32 	%r597, 4;
	// begin inline asm
	shfl.sync.down.b32 %r595, %r596, %r597, %r608, %r609;
	// end inline asm
	setp.gt.s32 	%p90, %r584, 27;
	max.s32 	%r612, %r596, %r595;
	selp.b32 	%r601, %r596, %r612, %p90;
	mov.b32 	%r602, 8;
	// begin inline asm
	shfl.sync.down.b32 %r600, %r601, %r602, %r608, %r609;
	// end inline asm
	setp.gt.s32 	%p91, %r584, 23;
	max.s32 	%r613, %r601, %r600;
	selp.b32 	%r606, %r601, %r613, %p91;
	mov.b32 	%r607, 16;
	// begin inline asm
	shfl.sync.down.b32 %r605, %r606, %r607, %r608, %r609;
	// end inline asm
	setp.gt.s32 	%p92, %r584, 15;
	max.s32 	%r22, %r606, %r605;
	selp.b32 	%r686, %r606, %r22, %p92;
	setp.ne.s32 	%p93, %r584, 0;
	@%p93 bra 	$L__BB9_16;
	shr.u32 	%r614, %r1, 3;
	and.b32  	%r615, %r614, 124;
	mov.u32 	%r616, _ZZN3cub18CUB_300001_SM_10006detail6reduce28DeviceReduceSingleTileKernelINS2_10policy_hubIiyN4cuda3__47maximumIiEEE10Policy1000EPiSB_iS8_iiNS5_3std3__410__identityEEEvT0_T1_T2_T3_T4_T6_E12temp_storage;
	add.s32 	%r617, %r616, %r615;
	st.shared.u32 	[%r617+8], %r22;
$L__BB9_16:
	bar.sync 	0;
	setp.ne.s32 	%p94, %r1, 0;
	@%p94 bra 	$L__BB9_72;
	ld.shared.u32 	%r618, [_ZZN3cub18CUB_300001_SM_10006detail6reduce28DeviceReduceSingleTileKernelINS2_10policy_hubIiyN4cuda3__47maximumIiEEE10Policy1000EPiSB_iS8_iiNS5_3std3__410__identityEEEvT0_T1_T2_T3_T4_T6_E12temp_storage+12];
	max.s32 	%r619, %r686, %r618;
	ld.shared.u32 	%r620, [_ZZN3cub18CUB_300001_SM_10006detail6reduce28DeviceReduceSingleTileKernelINS2_10policy_hubIiyN4cuda3__47maximumIiEEE10Policy1000EPiSB_iS8_iiNS5_3std3__410__identityEEEvT0_T1_T2_T3_T4_T6_E12temp_storage+16];
	max.s32 	%r621, %r619, %r620;
	ld.shared.u32 	%r622, [_ZZN3cub18CUB_300001_SM_10006detail6reduce28DeviceReduceSingleTileKernelINS2_10policy_hubIiyN4cuda3__47maximumIiEEE10Policy1000EPiSB_iS8_iiNS5_3std3__410__identityEEEvT0_T1_T2_T3_T4_T6_E12temp_storage+20];
	max.s32 	%r623, %r621, %r622;
	ld.shared.u32 	%r624, [_ZZN3cub18CUB_300001_SM_10006detail6reduce28DeviceReduceSingleTileKernelINS2_10policy_hubIiyN4cuda3__47maximumIiEEE10Policy1000EPiSB_iS8_iiNS5_3std3__410__identityEEEvT0_T1_T2_T3_T4_T6_E12temp_storage+24];
	max.s32 	%r625, %r623, %r624;
	ld.shared.u32 	%r626, [_ZZN3cub18CUB_300001_SM_10006detail6reduce28DeviceReduceSingleTileKernelINS2_10policy_hubIiyN4cuda3__47maximumIiEEE10Policy1000EPiSB_iS8_iiNS5_3std3__410__identityEEEvT0_T1_T2_T3_T4_T6_E12temp_storage+28];
	max.s32 	%r627, %r625, %r626;
	ld.shared.u32 	%r628, [_ZZN3cub18CUB_300001_SM_10006detail6reduce28DeviceReduceSingleTileKernelINS2_10policy_hubIiyN4cuda3__47maximumIiEEE10Policy1000EPiSB_iS8_iiNS5_3std3__410__identityEEEvT0_T1_T2_T3_T4_T6_E12temp_storage+32];
	max.s32 	%r629, %r627, %r628;
	ld.shared.u32 	%r630, [_ZZN3cub18CUB_300001_SM_10006detail6reduce28DeviceReduceSingleTileKernelINS2_10policy_hubIiyN4cuda3__47maximumIiEEE10Policy1000EPiSB_iS8_iiNS5_3std3__410__identityEEEvT0_T1_T2_T3_T4_T6_E12temp_storage+36];
	max.s32 	%r686, %r629, %r630;
	bra.uni 	$L__BB9_72;
$L__BB9_18:
	// begin inline asm
	mov.u32 %r521, %laneid;
	// end inline asm
	and.b32  	%r547, %r1, 992;
	add.s32 	%r548, %r547, 32;
	setp.gt.s32 	%p73, %r548, %r124;
	not.b32 	%r549, %r547;
	add.s32 	%r550, %r124, %r549;
	selp.b32 	%r545, %r550, 31, %p73;
	mov.b32 	%r524, 1;
	mov.b32 	%r546, -1;
	// begin inline asm
	shfl.sync.down.b32 %r522, %r644, %r524, %r545, %r546;
	// end inline asm
	setp.lt.s32 	%p74, %r521, %r545;
	max.s32 	%r551, %r644, %r522;
	selp.b32 	%r528, %r551, %r644, %p74;
	mov.b32 	%r529, 2;
	// begin inline asm
	shfl.sync.down.b32 %r527, %r528, %r529, %r545, %r546;
	// end inline asm
	add.s32 	%r552, %r521, 2;
	setp.gt.s32 	%p75, %r552, %r545;
	max.s32 	%r553, %r528, %r527;
	selp.b32 	%r533, %r528, %r553, %p75;
	mov.b32 	%r534, 4;
	// begin inline asm
	shfl.sync.down.b32 %r532, %r533, %r534, %r545, %r546;
	// end inline asm
	add.s32 	%r554, %r521, 4;
	setp.gt.s32 	%p76, %r554, %r545;
	max.s32 	%r555, %r533, %r532;
	selp.b32 	%r538, %r533, %r555, %p76;
	mov.b32 	%r539, 8;
	// begin inline asm
	shfl.sync.down.b32 %r537, %r538, %r539, %r545, %r546;
	// end inline asm
	add.s32 	%r556, %r521, 8;
	setp.gt.s32 	%p77, %r556, %r545;
	max.s32 	%r557, %r538, %r537;
	selp.b32 	%r543, %r538, %r557, %p77;
	mov.b32 	%r544, 16;
	// begin inline asm
	shfl.sync.down.b32 %r542, %r543, %r544, %r545, %r546;
	// end inline asm
	add.s32 	%r558, %r521, 16;
	setp.gt.s32 	%p78, %r558, %r545;
	max.s32 	%r559, %r543, %r542;
	selp.b32 	%r686, %r543, %r559, %p78;
	setp.ne.s32 	%p79, %r521, 0;
	@%p79 bra 	$L__BB9_20;
	shr.u32 	%r560, %r1, 3;
	and.b32  	%r561, %r560, 124;
	mov.u32 	%r562, _ZZN3cub18CUB_300001_SM_10006detail6reduce28DeviceReduceSingleTileKernelINS2_10policy_hubIiyN4cuda3__47maximumIiEEE10Policy1000EPiSB_iS8_iiNS5_3std3__410__identityEEEvT0_T1_T2_T3_T4_T6_E12temp_storage;
	add.s32 	%r563, %r562, %r561;
	st.shared.u32 	[%r563+8], %r686;
$L__BB9_20:
	bar.sync 	0;
	setp.ne.s32 	%p80, %r1, 0;
	@%p80 bra 	$L__BB9_72;
	setp.gt.s32 	%p81, %r124, 32;
	ld.shared.u32 	%r564, [_ZZN3cub18CUB_300001_SM_10006detail6reduce28DeviceReduceSingleTileKernelINS2_10policy_hubIiyN4cuda3__47maximumIiEEE10Policy1000EPiSB_iS8_iiNS5_3std3__410__identityEEEvT0_T1_T2_T3_T4_T6_E12temp_storage+12];
	max.s32 	%r565, %r686, %r564;
	selp.b32 	%r566, %r565, %r686, %p81;
	setp.gt.s32 	%p82, %r124, 64;
	ld.shared.u32 	%r567, [_ZZN3cub18CUB_300001_SM_10006detail6reduce28DeviceReduceSingleTileKernelINS2_10policy_hubIiyN4cuda3__47maximumIiEEE10Policy1000EPiSB_iS8_iiNS5_3std3__410__identityEEEvT0_T1_T2_T3_T4_T6_E12temp_storage+16];
	max.s32 	%r568, %r566, %r567;
	selp.b32 	%r569, %r568, %r566, %p82;
	setp.gt.s32 	%p83, %r124, 96;
	ld.shared.u32 	%r570, [_ZZN3cub18CUB_300001_SM_10006detail6reduce28DeviceReduceSingleTileKernelINS2_10policy_hubIiyN4cuda3__47maximumIiEEE10Policy1000EPiSB_iS8_iiNS5_3std3__410__identityEEEvT0_T1_T2_T3_T4_T6_E12temp_storage+20];
	max.s32 	%r571, %r569, %r570;
	selp.b32 	%r572, %r571, %r569, %p83;
	setp.gt.s32 	%p84, %r124, 128;
	ld.shared.u32 	%r573, [_ZZN3cub18CUB_300001_SM_10006detail6reduce28DeviceReduceSingleTileKernelINS2_10policy_hubIiyN4cuda3__47maximumIiEEE10Policy1000EPiSB_iS8_iiNS5_3std3__410__identityEEEvT0_T1_T2_T3_T4_T6_E12temp_storage+24];
	max.s32 	%r574, %r572, %r573;
	selp.b32 	%r575, %r574, %r572, %p84;
	setp.gt.s32 	%p85, %r124, 160;
	ld.shared.u32 	%r576, [_ZZN3cub18CUB_300001_SM_10006detail6reduce28DeviceReduceSingleTileKernelINS2_10policy_hubIiyN4cuda3__47maximumIiEEE10Policy1000EPiSB_iS8_iiNS5_3std3__410__identityEEEvT0_T1_T2_T3_T4_T6_E12temp_storage+28];
	max.s32 	%r577, %r575, %r576;
	selp.b32 	%r578, %r577, %r575, %p85;
	setp.gt.s32 	%p86, %r124, 192;
	ld.shared.u32 	%r579, [_ZZN3cub18CUB_300001_SM_10006detail6reduce28DeviceReduceSingleTileKernelINS2_10policy_hubIiyN4cuda3__47maximumIiEEE10Policy1000EPiSB_iS8_iiNS5_3std3__410__identityEEEvT0_T1_T2_T3_T4_T6_E12temp_storage+32];
	max.s32 	%r580, %r578, %r579;
	selp.b32 	%r581, %r580, %r578, %p86;
	setp.gt.s32 	%p87, %r124, 224;
	ld.shared.u32 	%r582, [_ZZN3cub18CUB_300001_SM_10006detail6reduce28DeviceReduceSingleTileKernelINS2_10policy_hubIiyN4cuda3__47maximumIiEEE10Policy1000EPiSB_iS8_iiNS5_3std3__410__identityEEEvT0_T1_T2_T3_T4_T6_E12temp_storage+36];
	max.s32 	%r583, %r581, %r582;
	selp.b32 	%r686, %r583, %r581, %p87;
	bra.uni 	$L__BB9_72;
$L__BB9_22:
	mov.u32 	%r27, %tid.x;
	shl.b32 	%r379, %r27, 2;
	mul.wide.u32 	%rd86, %r379, 4;
	add.s64 	%rd76, %rd16, %rd86;
	// begin inline asm
	ld.global.nc.v2.u64 {%rd74, %rd75}, [%rd76];
	// end inline asm
	mov.b64 	{%r380, %r381}, %rd75;
	mov.b64 	{%r382, %r383}, %rd74;
	add.s64 	%rd79, %rd76, 4096;
	// begin inline asm
	ld.global.nc.v2.u64 {%rd77, %rd78}, [%rd79];
	// end inline asm
	mov.b64 	{%r384, %r385}, %rd78;
	mov.b64 	{%r386, %r387}, %rd77;
	add.s64 	%rd82, %rd76, 8192;
	// begin inline asm
	ld.global.nc.v2.u64 {%rd80, %rd81}, [%rd82];
	// end inline asm
	mov.b64 	{%r388, %r389}, %rd81;
	mov.b64 	{%r390, %r391}, %rd80;
	add.s64 	%rd85, %rd76, 12288;
	// begin inline asm
	ld.global.nc.v2.u64 {%rd83, %rd84}, [%rd85];
	// end inline asm
	mov.b64 	{%r392, %r393}, %rd84;
	mov.b64 	{%r394, %r395}, %rd83;
	max.s32 	%r396, %r382, %r383;
	max.s32 	%r397, %r396, %r380;
	max.s32 	%r398, %r381, %r386;
	max.s32 	%r399, %r398, %r387;
	max.s32 	%r400, %r384, %r385;
	max.s32 	%r401, %r400, %r390;
	max.s32 	%r402, %r391, %r388;
	max.s32 	%r403, %r402, %r389;
	max.s32 	%r404, %r394, %r395;
	max.s32 	%r405, %r404, %r392;
	max.s32 	%r406, %r397, %r399;
	max.s32 	%r407, %r406, %r401;
	max.s32 	%r408, %r403, %r405;
	max.s32 	%r409, %r408, %r393;
	max.s32 	%r659, %r407, %r409;
	setp.lt.u32 	%p50, %r124, 8192;
	mov.b32 	%r648, 4096;
	@%p50 bra 	$L__BB9_26;
	add.s32 	%r29, %r124, -4096;
	mov.b32 	%r648, 4096;
$L__BB9_24:
	mul.wide.s32 	%rd99, %r648, 4;
	add.s64 	%rd89, %rd76, %rd99;
	// begin inline asm
	ld.global.nc.v2.u64 {%rd87, %rd88}, [%rd89];
	// end inline asm
	mov.b64 	{%r411, %r412}, %rd88;
	mov.b64 	{%r413, %r414}, %rd87;
	add.s64 	%rd92, %rd89, 4096;
	// begin inline asm
	ld.global.nc.v2.u64 {%rd90, %rd91}, [%rd92];
	// end inline asm
	mov.b64 	{%r415, %r416}, %rd91;
	mov.b64 	{%r417, %r418}, %rd90;
	add.s64 	%rd95, %rd89, 8192;
	// begin inline asm
	ld.global.nc.v2.u64 {%rd93, %rd94}, [%rd95];
	// end inline asm
	mov.b64 	{%r419, %r420}, %rd94;
	mov.b64 	{%r421, %r422}, %rd93;
	add.s64 	%rd98, %rd89, 12288;
	// begin inline asm
	ld.global.nc.v2.u64 {%rd96, %rd97}, [%rd98];
	// end inline asm
	mov.b64 	{%r423, %r424}, %rd97;
	mov.b64 	{%r425, %r426}, %rd96;
	max.s32 	%r427, %r659, %r413;
	max.s32 	%r428, %r427, %r414;
	max.s32 	%r429, %r411, %r412;
	max.s32 	%r430, %r429, %r417;
	max.s32 	%r431, %r418, %r415;
	max.s32 	%r432, %r431, %r416;
	max.s32 	%r433, %r421, %r422;
	max.s32 	%r434, %r433, %r419;
	max.s32 	%r435, %r420, %r425;
	max.s32 	%r436, %r435, %r426;
	max.s32 	%r437, %r423, %r424;
	max.s32 	%r438, %r428, %r430;
	max.s32 	%r439, %r438, %r432;
	max.s32 	%r440, %r434, %r436;
	max.s32 	%r441, %r440, %r437;
	max.s32 	%r659, %r439, %r441;
	sub.s32 	%r442, %r124, %r648;
	setp.lt.s32 	%p51, %r442, 4096;
	@%p51 bra 	$L__BB9_34;
	add.s32 	%r648, %r648, 4096;
	setp.le.s32 	%p52, %r648, %r29;
	@%p52 bra 	$L__BB9_24;
$L__BB9_26:
	setp.le.s32 	%p53, %r124, %r648;
	@%p53 bra 	$L__BB9_34;
	sub.s32 	%r36, %r124, %r648;
	setp.ge.s32 	%p54, %r27, %r36;
	@%p54 bra 	$L__BB9_34;
	not.b32 	%r444, %r27;
	add.s32 	%r445, %r124, %r444;
	sub.s32 	%r37, %r445, %r648;
	and.b32  	%r446, %r37, 768;
	setp.eq.s32 	%p55, %r446, 768;
	mov.u32 	%r653, %r27;
	@%p55 bra 	$L__BB9_31;
	add.s32 	%r650, %r27, %r648;
	shr.u32 	%r447, %r37, 8;
	add.s32 	%r448, %r447, 1;
	and.b32  	%r449, %r448, 3;
	neg.s32 	%r649, %r449;
	mov.u32 	%r653, %r27;
$L__BB9_30:
	.pragma "nounroll";
	mul.wide.u32 	%rd101, %r650, 4;
	add.s64 	%rd100, %rd16, %rd101;
	// begin inline asm
	ld.global.nc.u32 %r450, [%rd100];
	// end inline asm
	max.s32 	%r659, %r659, %r450;
	add.s32 	%r653, %r653, 256;
	add.s32 	%r650, %r650, 256;
	add.s32 	%r649, %r649, 1;
	setp.ne.s32 	%p56, %r649, 0;
	@%p56 bra 	$L__BB9_30;
$L__BB9_31:
	setp.lt.u32 	%p57, %r37, 768;
	@%p57 bra 	$L__BB9_34;
	cvt.u64.u32 	%rd102, %r653;
	cvt.u64.u32 	%rd103, %r648;
	add.s64 	%rd104, %rd102, %rd103;
	shl.b64 	%rd105, %rd104, 2;
	add.s64 	%rd106, %rd105, %rd16;
	add.s64 	%rd122, %rd106, 2048;
	add.s32 	%r656, %r653, %r648;
$L__BB9_33:
	mul.wide.u32 	%rd111, %r656, 4;
	add.s64 	%rd107, %rd16, %rd111;
	// begin inline asm
	ld.global.nc.u32 %r451, [%rd107];
	// end inline asm
	max.s32 	%r455, %r659, %r451;
	add.s64 	%rd108, %rd122, -1024;
	// begin inline asm
	ld.global.nc.u32 %r452, [%rd108];
	// end inline asm
	max.s32 	%r456, %r455, %r452;
	// begin inline asm
	ld.global.nc.u32 %r453, [%rd122];
	// end inline asm
	max.s32 	%r457, %r456, %r453;
	add.s64 	%rd110, %rd122, 1024;
	// begin inline asm
	ld.global.nc.u32 %r454, [%rd110];
	// end inline asm
	max.s32 	%r659, %r457, %r454;
	add.s32 	%r653, %r653, 1024;
	add.s64 	%rd122, %rd122, 4096;
	add.s32 	%r656, %r656, 1024;
	setp.lt.s32 	%p58, %r653, %r36;
	@%p58 bra 	$L__BB9_33;
$L__BB9_34:
	// begin inline asm
	mov.u32 %r458, %laneid;
	// end inline asm
	mov.b32 	%r461, 1;
	mov.b32 	%r482, 31;
	mov.b32 	%r483, -1;
	// begin inline asm
	shfl.sync.down.b32 %r459, %r659, %r461, %r482, %r483;
	// end inline asm
	setp.gt.s32 	%p59, %r458, 30;
	max.s32 	%r484, %r659, %r459;
	selp.b32 	%r465, %r659, %r484, %p59;
	mov.b32 	%r466, 2;
	// begin inline asm
	shfl.sync.down.b32 %r464, %r465, %r466, %r482, %r483;
	// end inline asm
	setp.gt.s32 	%p60, %r458, 29;
	max.s32 	%r485, %r465, %r464;
	selp.b32 	%r470, %r465, %r485, %p60;
	mov.b32 	%r471, 4;
	// begin inline asm
	shfl.sync.down.b32 %r469, %r470, %r471, %r482, %r483;
	// end inline asm
	setp.gt.s32 	%p61, %r458, 27;
	max.s32 	%r486, %r470, %r469;
	selp.b32 	%r475, %r470, %r486, %p61;
	mov.b32 	%r476, 8;
	// begin inline asm
	shfl.sync.down.b32 %r474, %r475, %r476, %r482, %r483;
	// end inline asm
	setp.gt.s32 	%p62, %r458, 23;
	max.s32 	%r487, %r475, %r474;
	selp.b32 	%r480, %r475, %r487, %p62;
	mov.b32 	%r481, 16;
	// begin inline asm
	shfl.sync.down.b32 %r479, %r480, %r481, %r482, %r483;
	// end inline asm
	setp.gt.s32 	%p63, %r458, 15;
	max.s32 	%r59, %r480, %r479;
	selp.b32 	%r686, %r480, %r59, %p63;
	setp.ne.s32 	%p64, %r458, 0;
	@%p64 bra 	$L__BB9_36;
	shr.u32 	%r488, %r27, 3;
	and.b32  	%r489, %r488, 124;
	mov.u32 	%r490, _ZZN3cub18CUB_300001_SM_10006detail6reduce28DeviceReduceSingleTileKernelINS2_10policy_hubIiyN4cuda3__47maximumIiEEE10Policy1000EPiSB_iS8_iiNS5_3std3__410__identityEEEvT0_T1_T2_T3_T4_T6_E12temp_storage;
	add.s32 	%r491, %r490, %r489;
	st.shared.u32 	[%r491+8], %r59;
$L__BB9_36:
	bar.sync 	0;
	setp.ne.s32 	%p65, %r27, 0;
	@%p65 bra 	$L__BB9_72;
	ld.shared.u32 	%r492, [_ZZN3cub18CUB_300001_SM_10006detail6reduce28DeviceReduceSingleTileKernelINS2_10policy_hubIiyN4cuda3__47maximumIiEEE10Policy1000EPiSB_iS8_iiNS5_3std3__410__identityEEEvT0_T1_T2_T3_T4_T6_E12temp_storage+12];
	max.s32 	%r493, %r686, %r492;
	ld.shared.u32 	%r494, [_ZZN3cub18CUB_300001_SM_10006detail6reduce28DeviceReduceSingleTileKernelINS2_10policy_hubIiyN4cuda3__47maximumIiEEE10Policy1000EPiSB_iS8_iiNS5_3std3__410__identityEEEvT0_T1_T2_T3_T4_T6_E12temp_storage+16];
	max.s32 	%r495, %r493, %r494;
	ld.shared.u32 	%r496, [_ZZN3cub18CUB_300001_SM_10006detail6reduce28DeviceReduceSingleTileKernelINS2_10policy_hubIiyN4cuda3__47maximumIiEEE10Policy1000EPiSB_iS8_iiNS5_3std3__410__identityEEEvT0_T1_T2_T3_T4_T6_E12temp_storage+20];
	max.s32 	%r497, %r495, %r496;
	ld.shared.u32 	%r498, [_ZZN3cub18CUB_300001_SM_10006detail6reduce28DeviceReduceSingleTileKernelINS2_10policy_hubIiyN4cuda3__47maximumIiEEE10Policy1000EPiSB_iS8_iiNS5_3std3__410__identityEEEvT0_T1_T2_T3_T4_T6_E12temp_storage+24];
	max.s32 	%r499, %r497, %r498;
	ld.shared.u32 	%r500, [_ZZN3cub18CUB_300001_SM_10006detail6reduce28DeviceReduceSingleTileKernelINS2_10policy_hubIiyN4cuda3__47maximumIiEEE10Policy1000EPiSB_iS8_iiNS5_3std3__410__identityEEEvT0_T1_T2_T3_T4_T6_E12temp_storage+28];
	max.s32 	%r501, %r499, %r500;
	ld.shared.u32 	%r502, [_ZZN3cub18CUB_300001_SM_10006detail6reduce28DeviceReduceSingleTileKernelINS2_10policy_hubIiyN4cuda3__47maximumIiEEE10Policy1000EPiSB_iS8_iiNS5_3std3__410__identityEEEvT0_T1_T2_T3_T4_T6_E12temp_storage+32];
	max.s32 	%r503, %r501, %r502;
	ld.shared.u32 	%r504, [_ZZN3cub18CUB_300001_SM_10006detail6reduce28DeviceReduceSingleTileKernelINS2_10policy_hubIiyN4cuda3__47maximumIiEEE10Policy1000EPiSB_iS8_iiNS5_3std3__410__identityEEEvT0_T1_T2_T3_T4_T6_E12temp_storage+36];
	max.s32 	%r686, %r503, %r504;
	bra.uni 	$L__BB9_72;
$L__BB9_38:
	setp.gt.s32 	%p3, %r124, 4095;
	@%p3 bra 	$L__BB9_56;
	mov.u32 	%r62, %tid.x;
	setp.ge.s32 	%p20, %r62, %r124;
	mov.b32 	%r670, 0;
	mov.u32 	%r665, %r62;
	@%p20 bra 	$L__BB9_41;
	mul.wide.u32 	%rd66, %r62, 4;
	add.s64 	%rd65, %rd16, %rd66;
	// begin inline asm
	ld.global.nc.u32 %r670, [%rd65];
	// end inline asm
	add.s32 	%r665, %r62, 256;
$L__BB9_41:
	setp.ge.s32 	%p21, %r665, %r124;
	@%p21 bra 	$L__BB9_47;
	not.b32 	%r255, %r665;
	add.s32 	%r67, %r124, %r255;
	and.b32  	%r256, %r67, 768;
	setp.eq.s32 	%p22, %r256, 768;
	@%p22 bra 	$L__BB9_45;
	mul.wide.u32 	%rd67, %r665, 4;
	add.s64 	%rd123, %rd16, %rd67;
	shr.u32 	%r257, %r67, 8;
	add.s32 	%r258, %r257, 1;
	and.b32  	%r259, %r258, 3;
	neg.s32 	%r662, %r259;
$L__BB9_44:
	.pragma "nounroll";
	// begin inline asm
	ld.global.nc.u32 %r260, [%rd123];
	// end inline asm
	max.s32 	%r670, %r670, %r260;
	add.s32 	%r665, %r665, 256;
	add.s64 	%rd123, %rd123, 1024;
	add.s32 	%r662, %r662, 1;
	setp.ne.s32 	%p23, %r662, 0;
	@%p23 bra 	$L__BB9_44;
$L__BB9_45:
	setp.lt.u32 	%p24, %r67, 768;
	@%p24 bra 	$L__BB9_47;
$L__BB9_46:
	mul.wide.s32 	%rd73, %r665, 4;
	add.s64 	%rd69, %rd16, %rd73;
	// begin inline asm
	ld.global.nc.u32 %r261, [%rd69];
	// end inline asm
	max.s32 	%r265, %r670, %r261;
	add.s64 	%rd70, %rd69, 1024;
	// begin inline asm
	ld.global.nc.u32 %r262, [%rd70];
	// end inline asm
	max.s32 	%r266, %r265, %r262;
	add.s64 	%rd71, %rd69, 2048;
	// begin inline asm
	ld.global.nc.u32 %r263, [%rd71];
	// end inline asm
	max.s32 	%r267, %r266, %r263;
	add.s64 	%rd72, %rd69, 3072;
	// begin inline asm
	ld.global.nc.u32 %r264, [%rd72];
	// end inline asm
	max.s32 	%r670, %r267, %r264;
	add.s32 	%r665, %r665, 1024;
	setp.lt.s32 	%p25, %r665, %r124;
	@%p25 bra 	$L__BB9_46;
$L__BB9_47:
	setp.lt.s32 	%p26, %r124, 256;
	@%p26 bra 	$L__BB9_52;
	// begin inline asm
	mov.u32 %r331, %laneid;
	// end inline asm
	mov.b32 	%r334, 1;
	mov.b32 	%r355, 31;
	mov.b32 	%r356, -1;
	// begin inline asm
	shfl.sync.down.b32 %r332, %r670, %r334, %r355, %r356;
	// end inline asm
	setp.gt.s32 	%p42, %r331, 30;
	max.s32 	%r357, %r670, %r332;
	selp.b32 	%r338, %r670, %r357, %p42;
	mov.b32 	%r339, 2;
	// begin inline asm
	shfl.sync.down.b32 %r337, %r338, %r339, %r355, %r356;
	// end inline asm
	setp.gt.s32 	%p43, %r331, 29;
	max.s32 	%r358, %r338, %r337;
	selp.b32 	%r343, %r338, %r358, %p43;
	mov.b32 	%r344, 4;
	// begin inline asm
	shfl.sync.down.b32 %r342, %r343, %r344, %r355, %r356;
	// end inline asm
	setp.gt.s32 	%p44, %r331, 27;
	max.s32 	%r359, %r343, %r342;
	selp.b32 	%r348, %r343, %r359, %p44;
	mov.b32 	%r349, 8;
	// begin inline asm
	shfl.sync.down.b32 %r347, %r348, %r349, %r355, %r356;
	// end inline asm
	setp.gt.s32 	%p45, %r331, 23;
	max.s32 	%r360, %r348, %r347;
	selp.b32 	%r353, %r348, %r360, %p45;
	mov.b32 	%r354, 16;
	// begin inline asm
	shfl.sync.down.b32 %r352, %r353, %r354, %r355, %r356;
	// end inline asm
	setp.gt.s32 	%p46, %r331, 15;
	max.s32 	%r83, %r353, %r352;
	selp.b32 	%r686, %r353, %r83, %p46;
	setp.ne.s32 	%p47, %r331, 0;
	@%p47 bra 	$L__BB9_50;
	shr.u32 	%r361, %r62, 3;
	and.b32  	%r362, %r361, 124;
	mov.u32 	%r363, _ZZN3cub18CUB_300001_SM_10006detail6reduce28DeviceReduceSingleTileKernelINS2_10policy_hubIiyN4cuda3__47maximumIiEEE10Policy1000EPiSB_iS8_iiNS5_3std3__410__identityEEEvT0_T1_T2_T3_T4_T6_E12temp_storage;
	add.s32 	%r364, %r363, %r362;
	st.shared.u32 	[%r364+8], %r83;
$L__BB9_50:
	bar.sync 	0;
	setp.ne.s32 	%p48, %r62, 0;
	@%p48 bra 	$L__BB9_72;
	ld.shared.u32 	%r365, [_ZZN3cub18CUB_300001_SM_10006detail6reduce28DeviceReduceSingleTileKernelINS2_10policy_hubIiyN4cuda3__47maximumIiEEE10Policy1000EPiSB_iS8_iiNS5_3std3__410__identityEEEvT0_T1_T2_T3_T4_T6_E12temp_storage+12];
	max.s32 	%r366, %r686, %r365;
	ld.shared.u32 	%r367, [_ZZN3cub18CUB_300001_SM_10006detail6reduce28DeviceReduceSingleTileKernelINS2_10policy_hubIiyN4cuda3__47maximumIiEEE10Policy1000EPiSB_iS8_iiNS5_3std3__410__identityEEEvT0_T1_T2_T3_T4_T6_E12temp_storage+16];
	max.s32 	%r368, %r366, %r367;
	ld.shared.u32 	%r369, [_ZZN3cub18CUB_300001_SM_10006detail6reduce28DeviceReduceSingleTileKernelINS2_10policy_hubIiyN4cuda3__47maximumIiEEE10Policy1000EPiSB_iS8_iiNS5_3std3__410__identityEEEvT0_T1_T2_T3_T4_T6_E12temp_storage+20];
	max.s32 	%r370, %r368, %r369;
	ld.shared.u32 	%r371, [_ZZN3cub18CUB_300001_SM_10006detail6reduce28DeviceReduceSingleTileKernelINS2_10policy_hubIiyN4cuda3__47maximumIiEEE10Policy1000EPiSB_iS8_iiNS5_3std3__410__identityEEEvT0_T1_T2_T3_T4_T6_E12temp_storage+24];
	max.s32 	%r372, %r370, %r371;
	ld.shared.u32 	%r373, [_ZZN3cub18CUB_300001_SM_10006detail6reduce28DeviceReduceSingleTileKernelINS2_10policy_hubIiyN4cuda3__47maximumIiEEE10Policy1000EPiSB_iS8_iiNS5_3std3__410__identityEEEvT0_T1_T2_T3_T4_T6_E12temp_storage+28];
	max.s32 	%r374, %r372, %r373;
	ld.shared.u32 	%r375, [_ZZN3cub18CUB_300001_SM_10006detail6reduce28DeviceReduceSingleTileKernelINS2_10policy_hubIiyN4cuda3__47maximumIiEEE10Policy1000EPiSB_iS8_iiNS5_3std3__410__identityEEEvT0_T1_T2_T3_T4_T6_E12temp_storage+32];
	max.s32 	%r376, %r374, %r375;
	ld.shared.u32 	%r377, [_ZZN3cub18CUB_300001_SM_10006detail6reduce28DeviceReduceSingleTileKernelINS2_10policy_hubIiyN4cuda3__47maximumIiEEE10Policy1000EPiSB_iS8_iiNS5_3std3__410__identityEEEvT0_T1_T2_T3_T4_T6_E12temp_storage+36];
	max.s32 	%r686, %r376, %r377;
	bra.uni 	$L__BB9_72;
$L__BB9_52:
	// begin inline asm
	mov.u32 %r268, %laneid;
	// end inline asm
	and.b32  	%r294, %r62, 992;
	add.s32 	%r295, %r294, 32;
	setp.gt.s32 	%p27, %r295, %r124;
	not.b32 	%r296, %r294;
	add.s32 	%r297, %r124, %r296;
	selp.b32 	%r292, %r297, 31, %p27;
	mov.b32 	%r271, 1;
	mov.b32 	%r293, -1;
	// begin inline asm
	shfl.sync.down.b32 %r269, %r670, %r271, %r292, %r293;
	// end inline asm
	setp.lt.s32 	%p28, %r268, %r292;
	max.s32 	%r298, %r670, %r269;
	selp.b32 	%r275, %r298, %r670, %p28;
	mov.b32 	%r276, 2;
	// begin inline asm
	shfl.sync.down.b32 %r274, %r275, %r276, %r292, %r293;
	// end inline asm
	add.s32 	%r299, %r268, 2;
	setp.gt.s32 	%p29, %r299, %r292;
	max.s32 	%r300, %r275, %r274;
	selp.b32 	%r280, %r275, %r300, %p29;
	mov.b32 	%r281, 4;
	// begin inline asm
	shfl.sync.down.b32 %r279, %r280, %r281, %r292, %r293;
	// end inline asm
	add.s32 	%r301, %r268, 4;
	setp.gt.s32 	%p30, %r301, %r292;
	max.s32 	%r302, %r280, %r279;
	selp.b32 	%r285, %r280, %r302, %p30;
	mov.b32 	%r286, 8;
	// begin inline asm
	shfl.sync.down.b32 %r284, %r285, %r286, %r292, %r293;
	// end inline asm
	add.s32 	%r303, %r268, 8;
	setp.gt.s32 	%p31, %r303, %r292;
	max.s32 	%r304, %r285, %r284;
	selp.b32 	%r290, %r285, %r304, %p31;
	mov.b32 	%r291, 16;
	// begin inline asm
	shfl.sync.down.b32 %r289, %r290, %r291, %r292, %r293;
	// end inline asm
	add.s32 	%r305, %r268, 16;
	setp.gt.s32 	%p32, %r305, %r292;
	max.s32 	%r306, %r290, %r289;
	selp.b32 	%r686, %r290, %r306, %p32;
	setp.ne.s32 	%p33, %r268, 0;
	@%p33 bra 	$L__BB9_54;
	shr.u32 	%r307, %r62, 3;
	and.b32  	%r308, %r307, 124;
	mov.u32 	%r309, _ZZN3cub18CUB_300001_SM_10006detail6reduce28DeviceReduceSingleTileKernelINS2_10policy_hubIiyN4cuda3__47maximumIiEEE10Policy1000EPiSB_iS8_iiNS5_3std3__410__identityEEEvT0_T1_T2_T3_T4_T6_E12temp_storage;
	add.s32 	%r310, %r309, %r308;
	st.shared.u32 	[%r310+8], %r686;
$L__BB9_54:
	bar.sync 	0;
	setp.ne.s32 	%p34, %r62, 0;
	@%p34 bra 	$L__BB9_72;
	setp.gt.s32 	%p35, %r124, 32;
	ld.shared.u32 	%r311, [_ZZN3cub18CUB_300001_SM_10006detail6reduce28DeviceReduceSingleTileKernelINS2_10policy_hubIiyN4cuda3__47maximumIiEEE10Policy1000EPiSB_iS8_iiNS5_3std3__410__identityEEEvT0_T1_T2_T3_T4_T6_E12temp_storage+12];
	max.s32 	%r312, %r686, %r311;
	selp.b32 	%r313, %r312, %r686, %p35;
	setp.gt.s32 	%p36, %r124, 64;
	ld.shared.u32 	%r314, [_ZZN3cub18CUB_300001_SM_10006detail6reduce28DeviceReduceSingleTileKernelINS2_10policy_hubIiyN4cuda3__47maximumIiEEE10Policy1000EPiSB_iS8_iiNS5_3std3__410__identityEEEvT0_T1_T2_T3_T4_T6_E12temp_storage+16];
	max.s32 	%r315, %r313, %r314;
	selp.b32 	%r316, %r315, %r313, %p36;
	setp.gt.s32 	%p37, %r124, 96;
	ld.shared.u32 	%r317, [_ZZN3cub18CUB_300001_SM_10006detail6reduce28DeviceReduceSingleTileKernelINS2_10policy_hubIiyN4cuda3__47maximumIiEEE10Policy1000EPiSB_iS8_iiNS5_3std3__410__identityEEEvT0_T1_T2_T3_T4_T6_E12temp_storage+20];
	max.s32 	%r318, %r316, %r317;
	selp.b32 	%r319, %r318, %r316, %p37;
	setp.gt.s32 	%p38, %r124, 128;
	ld.shared.u32 	%r320, [_ZZN3cub18CUB_300001_SM_10006detail6reduce28DeviceReduceSingleTileKernelINS2_10policy_hubIiyN4cuda3__47maximumIiEEE10Policy1000EPiSB_iS8_iiNS5_3std3__410__identityEEEvT0_T1_T2_T3_T4_T6_E12temp_storage+24];
	max.s32 	%r321, %r319, %r320;
	selp.b32 	%r322, %r321, %r319, %p38;
	setp.gt.s32 	%p39, %r124, 160;
	ld.shared.u32 	%r323, [_ZZN3cub18CUB_300001_SM_10006detail6reduce28DeviceReduceSingleTileKernelINS2_10policy_hubIiyN4cuda3__47maximumIiEEE10Policy1000EPiSB_iS8_iiNS5_3std3__410__identityEEEvT0_T1_T2_T3_T4_T6_E12temp_storage+28];
	max.s32 	%r324, %r322, %r323;
	selp.b32 	%r325, %r324, %r322, %p39;
	setp.gt.s32 	%p40, %r124, 192;
	ld.shared.u32 	%r326, [_ZZN3cub18CUB_300001_SM_10006detail6reduce28DeviceReduceSingleTileKernelINS2_10policy_hubIiyN4cuda3__47maximumIiEEE10Policy1000EPiSB_iS8_iiNS5_3std3__410__identityEEEvT0_T1_T2_T3_T4_T6_E12temp_storage+32];
	max.s32 	%r327, %r325, %r326;
	selp.b32 	%r328, %r327, %r325, %p40;
	setp.gt.s32 	%p41, %r124, 224;
	ld.shared.u32 	%r329, [_ZZN3cub18CUB_300001_SM_10006detail6reduce28DeviceReduceSingleTileKernelINS2_10policy_hubIiyN4cuda3__47maximumIiEEE10Policy1000EPiSB_iS8_iiNS5_3std3__410__identityEEEvT0_T1_T2_T3_T4_T6_E12temp_storage+36];
	max.s32 	%r330, %r328, %r329;
	selp.b32 	%r686, %r330, %r328, %p41;
	bra.uni 	$L__BB9_72;
$L__BB9_56:
	mov.u32 	%r88, %tid.x;
	mul.wide.u32 	%rd35, %r88, 4;
	add.s64 	%rd19, %rd16, %rd35;
	// begin inline asm
	ld.global.nc.u32 %r126, [%rd19];
	// end inline asm
	add.s64 	%rd20, %rd19, 1024;
	// begin inline asm
	ld.global.nc.u32 %r127, [%rd20];
	// end inline asm
	add.s64 	%rd21, %rd19, 2048;
	// begin inline asm
	ld.global.nc.u32 %r128, [%rd21];
	// end inline asm
	add.s64 	%rd22, %rd19, 3072;
	// begin inline asm
	ld.global.nc.u32 %r129, [%rd22];
	// end inline asm
	add.s64 	%rd23, %rd19, 4096;
	// begin inline asm
	ld.global.nc.u32 %r130, [%rd23];
	// end inline asm
	add.s64 	%rd24, %rd19, 5120;
	// begin inline asm
	ld.global.nc.u32 %r131, [%rd24];
	// end inline asm
	add.s64 	%rd25, %rd19, 6144;
	// begin inline asm
	ld.global.nc.u32 %r132, [%rd25];
	// end inline asm
	add.s64 	%rd26, %rd19, 7168;
	// begin inline asm
	ld.global.nc.u32 %r133, [%rd26];
	// end inline asm
	add.s64 	%rd27, %rd19, 8192;
	// begin inline asm
	ld.global.nc.u32 %r134, [%rd27];
	// end inline asm
	add.s64 	%rd28, %rd19, 9216;
	// begin inline asm
	ld.global.nc.u32 %r135, [%rd28];
	// end inline asm
	add.s64 	%rd29, %rd19, 10240;
	// begin inline asm
	ld.global.nc.u32 %r136, [%rd29];
	// end inline asm
	add.s64 	%rd30, %rd19, 11264;
	// begin inline asm
	ld.global.nc.u32 %r137, [%rd30];
	// end inline asm
	add.s64 	%rd31, %rd19, 12288;
	// begin inline asm
	ld.global.nc.u32 %r138, [%rd31];
	// end inline asm
	add.s64 	%rd32, %rd19, 13312;
	// begin inline asm
	ld.global.nc.u32 %r139, [%rd32];
	// end inline asm
	add.s64 	%rd33, %rd19, 14336;
	// begin inline asm
	ld.global.nc.u32 %r140, [%rd33];
	// end inline asm
	add.s64 	%rd34, %rd19, 15360;
	// begin inline asm
	ld.global.nc.u32 %r141, [%rd34];
	// end inline asm
	max.s32 	%r143, %r126, %r127;
	max.s32 	%r144, %r143, %r128;
	max.s32 	%r145, %r129, %r130;
	max.s32 	%r146, %r145, %r131;
	max.s32 	%r147, %r132, %r133;
	max.s32 	%r148, %r147, %r134;
	max.s32 	%r149, %r135, %r136;
	max.s32 	%r150, %r149, %r137;
	max.s32 	%r151, %r138, %r139;
	max.s32 	%r152, %r151, %r140;
	max.s32 	%r153, %r144, %r146;
	max.s32 	%r154, %r153, %r148;
	max.s32 	%r155, %r150, %r152;
	max.s32 	%r156, %r155, %r141;
	max.s32 	%r685, %r154, %r156;
	setp.lt.u32 	%p4, %r124, 8192;
	mov.b32 	%r674, 4096;
	@%p4 bra 	$L__BB9_60;
	add.s32 	%r90, %r124, -4096;
	mov.b32 	%r674, 4096;
$L__BB9_58:
	mul.wide.s32 	%rd52, %r674, 4;
	add.s64 	%rd36, %rd19, %rd52;
	// begin inline asm
	ld.global.nc.u32 %r158, [%rd36];
	// end inline asm
	add.s64 	%rd37, %rd36, 1024;
	// begin inline asm
	ld.global.nc.u32 %r159, [%rd37];
	// end inline asm
	add.s64 	%rd38, %rd36, 2048;
	// begin inline asm
	ld.global.nc.u32 %r160, [%rd38];
	// end inline asm
	add.s64 	%rd39, %rd36, 3072;
	// begin inline asm
	ld.global.nc.u32 %r161, [%rd39];
	// end inline asm
	add.s64 	%rd40, %rd36, 4096;
	// begin inline asm
	ld.global.nc.u32 %r162, [%rd40];
	// end inline asm
	add.s64 	%rd41, %rd36, 5120;
	// begin inline asm
	ld.global.nc.u32 %r163, [%rd41];
	// end inline asm
	add.s64 	%rd42, %rd36, 6144;
	// begin inline asm
	ld.global.nc.u32 %r164, [%rd42];
	// end inline asm
	add.s64 	%rd43, %rd36, 7168;
	// begin inline asm
	ld.global.nc.u32 %r165, [%rd43];
	// end inline asm
	add.s64 	%rd44, %rd36, 8192;
	// begin inline asm
	ld.global.nc.u32 %r166, [%rd44];
	// end inline asm
	add.s64 	%rd45, %rd36, 9216;
	// begin inline asm
	ld.global.nc.u32 %r167, [%rd45];
	// end inline asm
	add.s64 	%rd46, %rd36, 10240;
	// begin inline asm
	ld.global.nc.u32 %r168, [%rd46];
	// end inline asm
	add.s64 	%rd47, %rd36, 11264;
	// begin inline asm
	ld.global.nc.u32 %r169, [%rd47];
	// end inline asm
	add.s64 	%rd48, %rd36, 12288;
	// begin inline asm
	ld.global.nc.u32 %r170, [%rd48];
	// end inline asm
	add.s64 	%rd49, %rd36, 13312;
	// begin inline asm
	ld.global.nc.u32 %r171, [%rd49];
	// end inline asm
	add.s64 	%rd50, %rd36, 14336;
	// begin inline asm
	ld.global.nc.u32 %r172, [%rd50];
	// end inline asm
	add.s64 	%rd51, %rd36, 15360;
	// begin inline asm
	ld.global.nc.u32 %r173, [%rd51];
	// end inline asm
	max.s32 	%r174, %r685, %r158;
	max.s32 	%r175, %r174, %r159;
	max.s32 	%r176, %r160, %r161;
	max.s32 	%r177, %r176, %r162;
	max.s32 	%r178, %r163, %r164;
	max.s32 	%r179, %r178, %r165;
	max.s32 	%r180, %r166, %r167;
	max.s32 	%r181, %r180, %r168;
	max.s32 	%r182, %r169, %r170;
	max.s32 	%r183, %r182, %r171;
	max.s32 	%r184, %r172, %r173;
	max.s32 	%r185, %r175, %r177;
	max.s32 	%r186, %r185, %r179;
	max.s32 	%r187, %r181, %r183;
	max.s32 	%r188, %r187, %r184;
	max.s32 	%r685, %r186, %r188;
	sub.s32 	%r189, %r124, %r674;
	setp.lt.s32 	%p5, %r189, 4096;
	@%p5 bra 	$L__BB9_68;
	add.s32 	%r674, %r674, 4096;
	setp.le.s32 	%p6, %r674, %r90;
	@%p6 bra 	$L__BB9_58;
$L__BB9_60:
	setp.le.s32 	%p7, %r124, %r674;
	@%p7 bra 	$L__BB9_68;
	sub.s32 	%r97, %r124, %r674;
	setp.ge.s32 	%p8, %r88, %r97;
	@%p8 bra 	$L__BB9_68;
	not.b32 	%r191, %r88;
	add.s32 	%r192, %r124, %r191;
	sub.s32 	%r98, %r192, %r674;
	and.b32  	%r193, %r98, 768;
	setp.eq.s32 	%p9, %r193, 768;
	mov.u32 	%r679, %r88;
	@%p9 bra 	$L__BB9_65;
	add.s32 	%r676, %r88, %r674;
	shr.u32 	%r194, %r98, 8;
	add.s32 	%r195, %r194, 1;
	and.b32  	%r196, %r195, 3;
	neg.s32 	%r675, %r196;
	mov.u32 	%r679, %r88;
$L__BB9_64:
	.pragma "nounroll";
	mul.wide.u32 	%rd54, %r676, 4;
	add.s64 	%rd53, %rd16, %rd54;
	// begin inline asm
	ld.global.nc.u32 %r197, [%rd53];
	// end inline asm
	max.s32 	%r685, %r685, %r197;
	add.s32 	%r679, %r679, 256;
	add.s32 	%r676, %r676, 256;
	add.s32 	%r675, %r675, 1;
	setp.ne.s32 	%p10, %r675, 0;
	@%p10 bra 	$L__BB9_64;
$L__BB9_65:
	setp.lt.u32 	%p11, %r98, 768;
	@%p11 bra 	$L__BB9_68;
	cvt.u64.u32 	%rd55, %r679;
	cvt.u64.u32 	%rd56, %r674;
	add.s64 	%rd57, %rd55, %rd56;
	shl.b64 	%rd58, %rd57, 2;
	add.s64 	%rd59, %rd58, %rd16;
	add.s64 	%rd124, %rd59, 2048;
	add.s32 	%r682, %r679, %r674;
$L__BB9_67:
	mul.wide.u32 	%rd64, %r682, 4;
	add.s64 	%rd60, %rd16, %rd64;
	// begin inline asm
	ld.global.nc.u32 %r198, [%rd60];
	// end inline asm
	max.s32 	%r202, %r685, %r198;
	add.s64 	%rd61, %rd124, -1024;
	// begin inline asm
	ld.global.nc.u32 %r199, [%rd61];
	// end inline asm
	max.s32 	%r203, %r202, %r199;
	// begin inline asm
	ld.global.nc.u32 %r200, [%rd124];
	// end inline asm
	max.s32 	%r204, %r203, %r200;
	add.s64 	%rd63, %rd124, 1024;
	// begin inline asm
	ld.global.nc.u32 %r201, [%rd63];
	// end inline asm
	max.s32 	%r685, %r204, %r201;
	add.s32 	%r679, %r679, 1024;
	add.s64 	%rd124, %rd124, 4096;
	add.s32 	%r682, %r682, 1024;
	setp.lt.s32 	%p12, %r679, %r97;
	@%p12 bra 	$L__BB9_67;
$L__BB9_68:
	// begin inline asm
	mov.u32 %r205, %laneid;
	// end inline asm
	mov.b32 	%r208, 1;
	mov.b32 	%r229, 31;
	mov.b32 	%r230, -1;
	// begin inline asm
	shfl.sync.down.b32 %r206, %r685, %r208, %r229, %r230;
	// end inline asm
	setp.gt.s32 	%p13, %r205, 30;
	max.s32 	%r231, %r685, %r206;
	selp.b32 	%r212, %r685, %r231, %p13;
	mov.b32 	%r213, 2;
	// begin inline asm
	shfl.sync.down.b32 %r211, %r212, %r213, %r229, %r230;
	// end inline asm
	setp.gt.s32 	%p14, %r205, 29;
	max.s32 	%r232, %r212, %r211;
	selp.b32 	%r217, %r212, %r232, %p14;
	mov.b32 	%r218, 4;
	// begin inline asm
	shfl.sync.down.b32 %r216, %r217, %r218, %r229, %r230;
	// end inline asm
	setp.gt.s32 	%p15, %r205, 27;
	max.s32 	%r233, %r217, %r216;
	selp.b32 	%r222, %r217, %r233, %p15;
	mov.b32 	%r223, 8;
	// begin inline asm
	shfl.sync.down.b32 %r221, %r222, %r223, %r229, %r230;
	// end inline asm
	setp.gt.s32 	%p16, %r205, 23;
	max.s32 	%r234, %r222, %r221;
	selp.b32 	%r227, %r222, %r234, %p16;
	mov.b32 	%r228, 16;
	// begin inline asm
	shfl.sync.down.b32 %r226, %r227, %r228, %r229, %r230;
	// end inline asm
	setp.gt.s32 	%p17, %r205, 15;
	max.s32 	%r120, %r227, %r226;
	selp.b32 	%r686, %r227, %r120, %p17;
	setp.ne.s32 	%p18, %r205, 0;
	@%p18 bra 	$L__BB9_70;
	shr.u32 	%r235, %r88, 3;
	and.b32  	%r236, %r235, 124;
	mov.u32 	%r237, _ZZN3cub18CUB_300001_SM_10006detail6reduce28DeviceReduceSingleTileKernelINS2_10policy_hubIiyN4cuda3__47maximumIiEEE10Policy1000EPiSB_iS8_iiNS5_3std3__410__identityEEEvT0_T1_T2_T3_T4_T6_E12temp_storage;
	add.s32 	%r238, %r237, %r236;
	st.shared.u32 	[%r238+8], %r120;
$L__BB9_70:
	bar.sync 	0;
	setp.ne.s32 	%p19, %r88, 0;
	@%p19 bra 	$L__BB9_72;
	ld.shared.u32 	%r239, [_ZZN3cub18CUB_300001_SM_10006detail6reduce28DeviceReduceSingleTileKernelINS2_10policy_hubIiyN4cuda3__47maximumIiEEE10Policy1000EPiSB_iS8_iiNS5_3std3__410__identityEEEvT0_T1_T2_T3_T4_T6_E12temp_storage+12];
	max.s32 	%r240, %r686, %r239;
	ld.shared.u32 	%r241, [_ZZN3cub18CUB_300001_SM_10006detail6reduce28DeviceReduceSingleTileKernelINS2_10policy_hubIiyN4cuda3__47maximumIiEEE10Policy1000EPiSB_iS8_iiNS5_3std3__410__identityEEEvT0_T1_T2_T3_T4_T6_E12temp_storage+16];
	max.s32 	%r242, %r240, %r241;
	ld.shared.u32 	%r243, [_ZZN3cub18CUB_300001_SM_10006detail6reduce28DeviceReduceSingleTileKernelINS2_10policy_hubIiyN4cuda3__47maximumIiEEE10Policy1000EPiSB_iS8_iiNS5_3std3__410__identityEEEvT0_T1_T2_T3_T4_T6_E12temp_storage+20];
	max.s32 	%r244, %r242, %r243;
	ld.shared.u32 	%r245, [_ZZN3cub18CUB_300001_SM_10006detail6reduce28DeviceReduceSingleTileKernelINS2_10policy_hubIiyN4cuda3__47maximumIiEEE10Policy1000EPiSB_iS8_iiNS5_3std3__410__identityEEEvT0_T1_T2_T3_T4_T6_E12temp_storage+24];
	max.s32 	%r246, %r244, %r245;
	ld.shared.u32 	%r247, [_ZZN3cub18CUB_300001_SM_10006detail6reduce28DeviceReduceSingleTileKernelINS2_10policy_hubIiyN4cuda3__47maximumIiEEE10Policy1000EPiSB_iS8_iiNS5_3std3__410__identityEEEvT0_T1_T2_T3_T4_T6_E12temp_storage+28];
	max.s32 	%r248, %r246, %r247;
	ld.shared.u32 	%r249, [_ZZN3cub18CUB_300001_SM_10006detail6reduce28DeviceReduceSingleTileKernelINS2_10policy_hubIiyN4cuda3__47maximumIiEEE10Policy1000EPiSB_iS8_iiNS5_3std3__410__identityEEEvT0_T1_T2_T3_T4_T6_E12temp_storage+32];
	max.s32 	%r250, %r248, %r249;
	ld.shared.u32 	%r251, [_ZZN3cub18CUB_300001_SM_10006detail6reduce28DeviceReduceSingleTileKernelINS2_10policy_hubIiyN4cuda3__47maximumIiEEE10Policy1000EPiSB_iS8_iiNS5_3std3__410__identityEEEvT0_T1_T2_T3_T4_T6_E12temp_storage+36];
	max.s32 	%r686, %r250, %r251;
$L__BB9_72:
	mov.u32 	%r631, %tid.x;
	setp.ne.s32 	%p95, %r631, 0;
	@%p95 bra 	$L__BB9_74;
	max.s32 	%r632, %r125, %r686;
	st.global.u32 	[%rd1], %r632;
$L__BB9_74:
	ret;

}


// ===== COMPILED SASS (sm_100) =====

	.target	sm_100

	.elftype	@"ET_EXEC"


//--------------------- .note.nv.tkinfo           --------------------------
	.section	.note.nv.tkinfo,"",@"SHT_NOTE"
	.sectionflags	@"SHF_NOTE_NV_TKINFO"
	.tkinfo
        /*0018*/ 	.word	0x00000002
        /*0030*/ 	.string	""
        /*0030*/ 	.string	"ptxas"
        /*0030*/ 	.string	"Cuda compilation tools, release 13.0, V13.0.88"
        /*0030*/ 	.string	"Build cuda_13.0.r13.0/compiler.36424714_0"
        /*0030*/ 	.string	"-arch sm_100 -m 64 "



//--------------------- .note.nv.cuinfo           --------------------------
	.section	.note.nv.cuinfo,"",@"SHT_NOTE"
	.sectionflags	@"SHF_NOTE_NV_CUINFO"
        /*0018*/ 	.short	0x0002
        /*001a*/ 	.short	0x0064
        /*001c*/ 	.short	0x0082
	.zero		2


//--------------------- .nv.info                  --------------------------
	.section	.nv.info,"",@"SHT_CUDA_INFO"
	.align	4


	//----- nvinfo : EIATTR_REGCOUNT
	.align		4
        /*0000*/ 	.byte	0x04, 0x2f
        /*0002*/ 	.short	(.L_46 - .L_45)
	.align		4
.L_45:
        /*0004*/ 	.word	index@(_ZN3cub18CUB_300001_SM_10006detail11EmptyKernelIvEEvv)
        /*0008*/ 	.word	0x00000004


	//----- nvinfo : EIATTR_FRAME_SIZE
	.align		4
.L_46:
        /*000c*/ 	.byte	0x04, 0x11
        /*000e*/ 	.short	(.L_48 - .L_47)
	.align		4
.L_47:
        /*0010*/ 	.word	index@(_ZN3cub18CUB_300001_SM_10006detail11EmptyKernelIvEEvv)
        /*0014*/ 	.word	0x00000000


	//----- nvinfo : EIATTR_REGCOUNT
	.align		4
.L_48:
        /*0018*/ 	.byte	0x04, 0x2f
        /*001a*/ 	.short	(.L_50 - .L_49)
	.align		4
.L_49:
        /*001c*/ 	.word	index@(_ZN3cub18CUB_300001_SM_10006detail8for_each13static_kernelINS2_12policy_hub_t12policy_500_tEmN6thrust24THRUST_300001_SM_1000_NS8cuda_cub20__uninitialized_fill7functorINS7_10device_ptrIiEEiEEEEvT0_T1_)
        /*0020*/ 	.word	0x00000008


	//----- nvinfo : EIATTR_FRAME_SIZE
	.align		4
.L_50:
        /*0024*/ 	.byte	0x04, 0x11
        /*0026*/ 	.short	(.L_52 - .L_51)
	.align		4
.L_51:
        /*0028*/ 	.word	index@(_ZN3cub18CUB_300001_SM_10006detail8for_each13static_kernelINS2_12policy_hub_t12policy_500_tEmN6thrust24THRUST_300001_SM_1000_NS8cuda_cub20__uninitialized_fill7functorINS7_10device_ptrIiEEiEEEEvT0_T1_)
        /*002c*/ 	.word	0x00000000


	//----- nvinfo : EIATTR_REGCOUNT
	.align		4
.L_52:
        /*0030*/ 	.byte	0x04, 0x2f
        /*0032*/ 	.short	(.L_54 - .L_53)
	.align		4
.L_53:
        /*0034*/ 	.word	index@(_ZN3cub18CUB_300001_SM_10006detail9transform16transform_kernelINS2_10policy_hubILb1EN4cuda3std3__45tupleIJN6thrust24THRUST_300001_SM_1000_NS12zip_iteratorINS8_IJNSA_17counting_iteratorIiNSA_11use_defaultESD_SD_EESE_EEEEEEEEE10policy1000Ei16knapsack_functorNSA_6detail15normal_iteratorINSA_10device_ptrIiEEEEJSG_EEEvT0_iT1_T2_DpNS2_10kernel_argIT3_EE)
        /*0038*/ 	.word	0x00000020


	//----- nvinfo : EIATTR_FRAME_SIZE
	.align		4
.L_54:
        /*003c*/ 	.byte	0x04, 0x11
        /*003e*/ 	.short	(.L_56 - .L_55)
	.align		4
.L_55:
        /*0040*/ 	.word	index@(_ZN3cub18CUB_300001_SM_10006detail9transform16transform_kernelINS2_10policy_hubILb1EN4cuda3std3__45tupleIJN6thrust24THRUST_300001_SM_1000_NS12zip_iteratorINS8_IJNSA_17counting_iteratorIiNSA_11use_defaultESD_SD_EESE_EEEEEEEEE10policy1000Ei16knapsack_functorNSA_6detail15normal_iteratorINSA_10device_ptrIiEEEEJSG_EEEvT0_iT1_T2_DpNS2_10kernel_argIT3_EE)
        /*0044*/ 	.word	0x00000000


	//----- nvinfo : EIATTR_REGCOUNT
	.align		4
.L_56:
        /*0048*/ 	.byte	0x04, 0x2f
        /*004a*/ 	.short	(.L_58 - .L_57)
	.align		4
.L_57:
        /*004c*/ 	.word	index@(_ZN3cub18CUB_300001_SM_10006detail9transform16transform_kernelINS2_10policy_hubILb1EN4cuda3std3__45tupleIJN6thrust24THRUST_300001_SM_1000_NS12zip_iteratorINS8_IJNSA_17counting_iteratorIiNSA_11use_defaultESD_SD_EESE_EEEEEEEEE10policy1000El16knapsack_functorNSA_6detail15normal_iteratorINSA_10device_ptrIiEEEEJSG_EEEvT0_iT1_T2_DpNS2_10kernel_argIT3_EE)
        /*0050*/ 	.word	0x00000020


	//----- nvinfo : EIATTR_FRAME_SIZE
	.align		4
.L_58:
        /*0054*/ 	.byte	0x04, 0x11
        /*0056*/ 	.short	(.L_60 - .L_59)
	.align		4
.L_59:
        /*0058*/ 	.word	index@(_ZN3cub18CUB_300001_SM_10006detail9transform16transform_kernelINS2_10policy_hubILb1EN4cuda3std3__45tupleIJN6thrust24THRUST_300001_SM_1000_NS12zip_iteratorINS8_IJNSA_17counting_iteratorIiNSA_11use_defaultESD_SD_EESE_EEEEEEEEE10policy1000El16knapsack_functorNSA_6detail15normal_iteratorINSA_10device_ptrIiEEEEJSG_EEEvT0_iT1_T2_DpNS2_10kernel_argIT3_EE)
        /*005c*/ 	.word	0x00000000


	//----- nvinfo : EIATTR_REGCOUNT
	.align		4
.L_60:
        /*0060*/ 	.byte	0x04, 0x2f
        /*0062*/ 	.short	(.L_62 - .L_61)
	.align		4
.L_61:
        /*0064*/ 	.word	index@(_ZN3cub18CUB_300001_SM_10006detail6reduce28DeviceReduceSingleTileKernelINS2_10policy_hubIijN4cuda3__47maximumIiEEE10Policy1000EN6thrust24THRUST_300001_SM_1000_NS6detail15normal_iteratorINSC_10device_ptrIiEEEEPijS8_iiNS5_3std3__410__identityEEEvT0_T1_T2_T3_T4_T6_)
        /*0068*/ 	.word	0x00000020


	//----- nvinfo : EIATTR_FRAME_SIZE
	.align		4
.L_62:
        /*006c*/ 	.byte	0x04, 0x11
        /*006e*/ 	.short	(.L_64 - .L_63)
	.align		4
.L_63:
        /*0070*/ 	.word	index@(_ZN3cub18CUB_300001_SM_10006detail6reduce28DeviceReduceSingleTileKernelINS2_10policy_hubIijN4cuda3__47maximumIiEEE10Policy1000EN6thrust24THRUST_300001_SM_1000_NS6detail15normal_iteratorINSC_10device_ptrIiEEEEPijS8_iiNS5_3std3__410__identityEEEvT0_T1_T2_T3_T4_T6_)
        /*0074*/ 	.word	0x00000000


	//----- nvinfo : EIATTR_REGCOUNT
	.align		4
.L_64:
        /*0078*/ 	.byte	0x04, 0x2f
        /*007a*/ 	.short	(.L_66 - .L_65)
	.align		4
.L_65:
        /*007c*/ 	.word	index@(_ZN3cub18CUB_300001_SM_10006detail6reduce18DeviceReduceKernelINS2_10policy_hubIijN4cuda3__47maximumIiEEE10Policy1000EN6thrust24THRUST_300001_SM_1000_NS6detail15normal_iteratorINSC_10device_ptrIiEEEEjS8_iNS5_3std3__410__identityEEEvT0_PT3_T1_NS0_13GridEvenShareISO_EET2_T4_)
        /*0080*/ 	.word	0x00000020


	//----- nvinfo : EIATTR_FRAME_SIZE
	.align		4
.L_66:
        /*0084*/ 	.byte	0x04, 0x11
        /*0086*/ 	.short	(.L_68 - .L_67)
	.align		4
.L_67:
        /*0088*/ 	.word	index@(_ZN3cub18CUB_300001_SM_10006detail6reduce18DeviceReduceKernelINS2_10policy_hubIijN4cuda3__47maximumIiEEE10Policy1000EN6thrust24THRUST_300001_SM_1000_NS6detail15normal_iteratorINSC_10device_ptrIiEEEEjS8_iNS5_3std3__410__identityEEEvT0_PT3_T1_NS0_13GridEvenShareISO_EET2_T4_)
        /*008c*/ 	.word	0x00000000


	//----- nvinfo : EIATTR_REGCOUNT
	.align		4
.L_68:
        /*0090*/ 	.byte	0x04, 0x2f
        /*0092*/ 	.short	(.L_70 - .L_69)
	.align		4
.L_69:
        /*0094*/ 	.word	index@(_ZN3cub18CUB_300001_SM_10006detail6reduce28DeviceReduceSingleTileKernelINS2_10policy_hubIijN4cuda3__47maximumIiEEE10Policy1000EPiSB_iS8_iiNS5_3std3__410__identityEEEvT0_T1_T2_T3_T4_T6_)
        /*0098*/ 	.word	0x0000001e


	//----- nvinfo : EIATTR_FRAME_SIZE
	.align		4
.L_70:
        /*009c*/ 	.byte	0x04, 0x11
        /*009e*/ 	.short	(.L_72 - .L_71)
	.align		4
.L_71:
        /*00a0*/ 	.word	index@(_ZN3cub18CUB_300001_SM_10006detail6reduce28DeviceReduceSingleTileKernelINS2_10policy_hubIijN4cuda3__47maximumIiEEE10Policy1000EPiSB_iS8_iiNS5_3std3__410__identityEEEvT0_T1_T2_T3_T4_T6_)
        /*00a4*/ 	.word	0x00000000


	//----- nvinfo : EIATTR_REGCOUNT
	.align		4
.L_72:
        /*00a8*/ 	.byte	0x04, 0x2f
        /*00aa*/ 	.short	(.L_74 - .L_73)
	.align		4
.L_73:
        /*00ac*/ 	.word	index@(_ZN3cub18CUB_300001_SM_10006detail6reduce28DeviceReduceSingleTileKernelINS2_10policy_hubIiyN4cuda3__47maximumIiEEE10Policy1000EN6thrust24THRUST_300001_SM_1000_NS6detail15normal_iteratorINSC_10device_ptrIiEEEEPiyS8_iiNS5_3std3__410__identityEEEvT0_T1_T2_T3_T4_T6_)
        /*00b0*/ 	.word	0x00000020


	//----- nvinfo : EIATTR_FRAME_SIZE
	.align		4
.L_74:
        /*00b4*/ 	.byte	0x04, 0x11
        /*00b6*/ 	.short	(.L_76 - .L_75)
	.align		4
.L_75:
        /*00b8*/ 	.word	index@(_ZN3cub18CUB_300001_SM_10006detail6reduce28DeviceReduceSingleTileKernelINS2_10policy_hubIiyN4cuda3__47maximumIiEEE10Policy1000EN6thrust24THRUST_300001_SM_1000_NS6detail15normal_iteratorINSC_10device_ptrIiEEEEPiyS8_iiNS5_3std3__410__identityEEEvT0_T1_T2_T3_T4_T6_)
        /*00bc*/ 	.word	0x00000000


	//----- nvinfo : EIATTR_REGCOUNT
	.align		4
.L_76:
        /*00c0*/ 	.byte	0x04, 0x2f
        /*00c2*/ 	.short	(.L_78 - .L_77)
	.align		4
.L_77:
        /*00c4*/ 	.word	index@(_ZN3cub18CUB_300001_SM_10006detail6reduce18DeviceReduceKernelINS2_10policy_hubIiyN4cuda3__47maximumIiEEE10Policy1000EN6thrust24THRUST_300001_SM_1000_NS6detail15normal_iteratorINSC_10device_ptrIiEEEEyS8_iNS5_3std3__410__identityEEEvT0_PT3_T1_NS0_13GridEvenShareISO_EET2_T4_)
        /*00c8*/ 	.word	0x0000001e


	//----- nvinfo : EIATTR_FRAME_SIZE
	.align		4
.L_78:
        /*00cc*/ 	.byte	0x04, 0x11
        /*00ce*/ 	.short	(.L_80 - .L_79)
	.align		4
.L_79:
        /*00d0*/ 	.word	index@(_ZN3cub18CUB_300001_SM_10006detail6reduce18DeviceReduceKernelINS2_10policy_hubIiyN4cuda3__47maximumIiEEE10Policy1000EN6thrust24THRUST_300001_SM_1000_NS6detail15normal_iteratorINSC_10device_ptrIiEEEEyS8_iNS5_3std3__410__identityEEEvT0_PT3_T1_NS0_13GridEvenShareISO_EET2_T4_)
        /*00d4*/ 	.word	0x00000000


	//----- nvinfo : EIATTR_REGCOUNT
	.align		4
.L_80:
        /*00d8*/ 	.byte	0x04, 0x2f
        /*00da*/ 	.short	(.L_82 - .L_81)
	.align		4
.L_81:
        /*00dc*/ 	.word	index@(_ZN3cub18CUB_300001_SM_10006detail6reduce28DeviceReduceSingleTileKernelINS2_10policy_hubIiyN4cuda3__47maximumIiEEE10Policy1000EPiSB_iS8_iiNS5_3std3__410__identityEEEvT0_T1_T2_T3_T4_T6_)
        /*00e0*/ 	.word	0x0000001e


	//----- nvinfo : EIATTR_FRAME_SIZE
	.align		4
.L_82:
        /*00e4*/ 	.byte	0x04, 0x11
        /*00e6*/ 	.short	(.L_84 - .L_83)
	.align		4
.L_83:
        /*00e8*/ 	.word	index@(_ZN3cub18CUB_300001_SM_10006detail6reduce28DeviceReduceSingleTileKernelINS2_10policy_hubIiyN4cuda3__47maximumIiEEE10Policy1000EPiSB_iS8_iiNS5_3std3__410__identityEEEvT0_T1_T2_T3_T4_T6_)
        /*00ec*/ 	.word	0x00000000


	//----- nvinfo : EIATTR_MIN_STACK_SIZE
	.align		4
.L_84:
        /*00f0*/ 	.byte	0x04, 0x12
        /*00f2*/ 	.short	(.L_86 - .L_85)
	.align		4
.L_85:
        /*00f4*/ 	.word	index@(_ZN3cub18CUB_300001_SM_10006detail6reduce28DeviceReduceSingleTileKernelINS2_10policy_hubIiyN4cuda3__47maximumIiEEE10Policy1000EPiSB_iS8_iiNS5_3std3__410__identityEEEvT0_T1_T2_T3_T4_T6_)
        /*00f8*/ 	.word	0x00000000


	//----- nvinfo : EIATTR_MIN_STACK_SIZE
	.align		4
.L_86:
        /*00fc*/ 	.byte	0x04, 0x12
        /*00fe*/ 	.short	(.L_88 - .L_87)
	.align		4
.L_87:
        /*0100*/ 	.word	index@(_ZN3cub18CUB_300001_SM_10006detail6reduce18DeviceReduceKernelINS2_10policy_hubIiyN4cuda3__47maximumIiEEE10Policy1000EN6thrust24THRUST_300001_SM_1000_NS6detail15normal_iteratorINSC_10device_ptrIiEEEEyS8_iNS5_3std3__410__identityEEEvT0_PT3_T1_NS0_13GridEvenShareISO_EET2_T4_)
        /*0104*/ 	.word	0x00000000


	//----- nvinfo : EIATTR_MIN_STACK_SIZE
	.align		4
.L_88:
        /*0108*/ 	.byte	0x04, 0x12
        /*010a*/ 	.short	(.L_90 - .L_89)
	.align		4
.L_89:
        /*010c*/ 	.word	index@(_ZN3cub18CUB_300001_SM_10006detail6reduce28DeviceReduceSingleTileKernelINS2_10policy_hubIiyN4cuda3__47maximumIiEEE10Policy1000EN6thrust24THRUST_300001_SM_1000_NS6detail15normal_iteratorINSC_10device_ptrIiEEEEPiyS8_iiNS5_3std3__410__identityEEEvT0_T1_T2_T3_T4_T6_)
        /*0110*/ 	.word	0x00000000


	//----- nvinfo : EIATTR_MIN_STACK_SIZE
	.align		4
.L_90:
        /*0114*/ 	.byte	0x04, 0x12
        /*0116*/ 	.short	(.L_92 - .L_91)
	.align		4
.L_91:
        /*0118*/ 	.word	index@(_ZN3cub18CUB_300001_SM_10006detail6reduce28DeviceReduceSingleTileKernelINS2_10policy_hubIijN4cuda3__47maximumIiEEE10Policy1000EPiSB_iS8_iiNS5_3std3__410__identityEEEvT0_T1_T2_T3_T4_T6_)
        /*011c*/ 	.word	0x00000000


	//----- nvinfo : EIATTR_MIN_STACK_SIZE
	.align		4
.L_92:
        /*0120*/ 	.byte	0x04, 0x12
        /*0122*/ 	.short	(.L_94 - .L_93)
	.align		4
.L_93:
        /*0124*/ 	.word	index@(_ZN3cub18CUB_300001_SM_10006detail6reduce18DeviceReduceKernelINS2_10policy_hubIijN4cuda3__47maximumIiEEE10Policy1000EN6thrust24THRUST_300001_SM_1000_NS6detail15normal_iteratorINSC_10device_ptrIiEEEEjS8_iNS5_3std3__410__identityEEEvT0_PT3_T1_NS0_13GridEvenShareISO_EET2_T4_)
        /*0128*/ 	.word	0x00000000


	//----- nvinfo : EIATTR_MIN_STACK_SIZE
	.align		4
.L_94:
        /*012c*/ 	.byte	0x04, 0x12
        /*012e*/ 	.short	(.L_96 - .L_95)
	.align		4
.L_95:
        /*0130*/ 	.word	index@(_ZN3cub18CUB_300001_SM_10006detail6reduce28DeviceReduceSingleTileKernelINS2_10policy_hubIijN4cuda3__47maximumIiEEE10Policy1000EN6thrust24THRUST_300001_SM_1000_NS6detail15normal_iteratorINSC_10device_ptrIiEEEEPijS8_iiNS5_3std3__410__identityEEEvT0_T1_T2_T3_T4_T6_)
        /*0134*/ 	.word	0x00000000


	//----- nvinfo : EIATTR_MIN_STACK_SIZE
	.align		4
.L_96:
        /*0138*/ 	.byte	0x04, 0x12
        /*013a*/ 	.short	(.L_98 - .L_97)
	.align		4
.L_97:
        /*013c*/ 	.word	index@(_ZN3cub18CUB_300001_SM_10006detail9transform16transform_kernelINS2_10policy_hubILb1EN4cuda3std3__45tupleIJN6thrust24THRUST_300001_SM_1000_NS12zip_iteratorINS8_IJNSA_17counting_iteratorIiNSA_11use_defaultESD_SD_EESE_EEEEEEEEE10policy1000El16knapsack_functorNSA_6detail15normal_iteratorINSA_10device_ptrIiEEEEJSG_EEEvT0_iT1_T2_DpNS2_10kernel_argIT3_EE)
        /*0140*/ 	.word	0x00000000


	//----- nvinfo : EIATTR_MIN_STACK_SIZE
	.align		4
.L_98:
        /*0144*/ 	.byte	0x04, 0x12
        /*0146*/ 	.short	(.L_100 - .L_99)
	.align		4
.L_99:
        /*0148*/ 	.word	index@(_ZN3cub18CUB_300001_SM_10006detail9transform16transform_kernelINS2_10policy_hubILb1EN4cuda3std3__45tupleIJN6thrust24THRUST_300001_SM_1000_NS12zip_iteratorINS8_IJNSA_17counting_iteratorIiNSA_11use_defaultESD_SD_EESE_EEEEEEEEE10policy1000Ei16knapsack_functorNSA_6detail15normal_iteratorINSA_10device_ptrIiEEEEJSG_EEEvT0_iT1_T2_DpNS2_10kernel_argIT3_EE)
        /*014c*/ 	.word	0x00000000


	//----- nvinfo : EIATTR_MIN_STACK_SIZE
	.align		4
.L_100:
        /*0150*/ 	.byte	0x04, 0x12
        /*0152*/ 	.short	(.L_102 - .L_101)
	.align		4
.L_101:
        /*0154*/ 	.word	index@(_ZN3cub18CUB_300001_SM_10006detail8for_each13static_kernelINS2_12policy_hub_t12policy_500_tEmN6thrust24THRUST_300001_SM_1000_NS8cuda_cub20__uninitialized_fill7functorINS7_10device_ptrIiEEiEEEEvT0_T1_)
        /*0158*/ 	.word	0x00000000


	//----- nvinfo : EIATTR_MIN_STACK_SIZE
	.align		4
.L_102:
        /*015c*/ 	.byte	0x04, 0x12
        /*015e*/ 	.short	(.L_104 - .L_103)
	.align		4
.L_103:
        /*0160*/ 	.word	index@(_ZN3cub18CUB_300001_SM_10006detail11EmptyKernelIvEEvv)
        /*0164*/ 	.word	0x00000000
.L_104:


//--------------------- .nv.compat                --------------------------
	.section	.nv.compat,"",@"SHT_CUDA_COMPAT_INFO"
	.align	4
        /*0000*/ 	.byte	0x02, 0x09, 0x00, 0x00, 0x02, 0x02, 0x01, 0x00, 0x02, 0x05, 0x05, 0x00, 0x03, 0x07, 0x01, 0x01
        /*0010*/ 	.byte	0x02, 0x03, 0x00, 0x00, 0x02, 0x06, 0x01, 0x00, 0x04, 0x0b, 0x08, 0x00, 0x09, 0x00, 0x00, 0x00
        /*0020*/ 	.byte	0x00, 0x00, 0x00, 0x00


//--------------------- .nv.info._ZN3cub18CUB_300001_SM_10006detail6reduce28DeviceReduceSingleTileKernelINS2_10policy_hubIiyN4cuda3__47maximumIiEEE10Policy1000EPiSB_iS8_iiNS5_3std3__410__identityEEEvT0_T1_T2_T3_T4_T6_ --------------------------
	.section	.nv.info._ZN3cub18CUB_300001_SM_10006detail6reduce28DeviceReduceSingleTileKernelINS2_10policy_hubIiyN4cuda3__47maximumIiEEE10Policy1000EPiSB_iS8_iiNS5_3std3__410__identityEEEvT0_T1_T2_T3_T4_T6_,"",@"SHT_CUDA_INFO"
	.sectionflags	@""
	.align	4


	//----- nvinfo : EIATTR_CUDA_API_VERSION
	.align		4
        /*0000*/ 	.byte	0x04, 0x37
        /*0002*/ 	.short	(.L_106 - .L_105)
.L_105:
        /*0004*/ 	.word	0x00000082


	//----- nvinfo : EIATTR_KPARAM_INFO
	.align		4
.L_106:
        /*0008*/ 	.byte	0x04, 0x17
        /*000a*/ 	.short	(.L_108 - .L_107)
.L_107:
        /*000c*/ 	.word	0x00000000
        /*0010*/ 	.short	0x0005
        /*0012*/ 	.short	0x001c
        /*0014*/ 	.byte	0x00, 0xf0, 0x05, 0x00


	//----- nvinfo : EIATTR_KPARAM_INFO
	.align		4
.L_108:
        /*0018*/ 	.byte	0x04, 0x17
        /*001a*/ 	.short	(.L_110 - .L_109)
.L_109:
        /*001c*/ 	.word	0x00000000
        /*0020*/ 	.short	0x0004
        /*0022*/ 	.short	0x0018
        /*0024*/ 	.byte	0x00, 0xf0, 0x11, 0x00


	//----- nvinfo : EIATTR_KPARAM_INFO
	.align		4
.L_110:
        /*0028*/ 	.byte	0x04, 0x17
        /*002a*/ 	.short	(.L_112 - .L_111)
.L_111:
        /*002c*/ 	.word	0x00000000
        /*0030*/ 	.short	0x0003
        /*0032*/ 	.short	0x0014
        /*0034*/ 	.byte	0x00, 0xf0, 0x05, 0x00


	//----- nvinfo : EIATTR_KPARAM_INFO
	.align		4
.L_112:
        /*0038*/ 	.byte	0x04, 0x17
        /*003a*/ 	.short	(.L_114 - .L_113)
.L_113:
        /*003c*/ 	.word	0x00000000
        /*0040*/ 	.short	0x0002
        /*0042*/ 	.short	0x0010
        /*0044*/ 	.byte	0x00, 0xf0, 0x11, 0x00


	//----- nvinfo : EIATTR_KPARAM_INFO
	.align		4
.L_114:
        /*0048*/ 	.byte	0x04, 0x17
        /*004a*/ 	.short	(.L_116 - .L_115)
.L_115:
        /*004c*/ 	.word	0x00000000
        /*0050*/ 	.short	0x0001
        /*0052*/ 	.short	0x0008
        /*0054*/ 	.byte	0x00, 0xf5, 0x21, 0x00


	//----- nvinfo : EIATTR_KPARAM_INFO
	.align		4
.L_116:
        /*0058*/ 	.byte	0x04, 0x17
        /*005a*/ 	.short	(.L_118 - .L_117)
.L_117:
        /*005c*/ 	.word	0x00000000
        /*0060*/ 	.short	0x0000
        /*0062*/ 	.short	0x0000
        /*0064*/ 	.byte	0x00, 0xf5, 0x21, 0x00


	//----- nvinfo : EIATTR_SPARSE_MMA_MASK
	.align		4
.L_118:
        /*0068*/ 	.byte	0x03, 0x50
        /*006a*/ 	.short	0x0000


	//----- nvinfo : EIATTR_MAXREG_COUNT
	.align		4
        /*006c*/ 	.byte	0x03, 0x1b
        /*006e*/ 	.short	0x00ff


	//----- nvinfo : EIATTR_NUM_BARRIERS
	.align		4
        /*0070*/ 	.byte	0x02, 0x4c
        /*0072*/ 	.byte	0x01
	.zero		1


	//----- nvinfo : EIATTR_MERCURY_ISA_VERSION
	.align		4
        /*0074*/ 	.byte	0x03, 0x5f
        /*0076*/ 	.short	0x0101


	//----- nvinfo : EIATTR_COOP_GROUP_MASK_REGIDS
	.align		4
        /*0078*/ 	.byte	0x04, 0x29
        /*007a*/ 	.short	(.L_120 - .L_119)


	//   ....[0]....
.L_119:
        /*007c*/ 	.word	0xffffffff


	//   ....[1]....
        /*0080*/ 	.word	0xffffffff


	//   ....[2]....
        /*0084*/ 	.word	0xffffffff


	//   ....[3]....
        /*0088*/ 	.word	0xffffffff


	//   ....[4]....
        /*008c*/ 	.word	0xffffffff


	//   ....[5]....
        /*0090*/ 	.word	0xffffffff


	//   ....[6]....
        /*0094*/ 	.word	0xffffffff


	//   ....[7]....
        /*0098*/ 	.word	0xffffffff


	//   ....[8]....
        /*009c*/ 	.word	0xffffffff


	//   ....[9]....
        /*00a0*/ 	.word	0xffffffff


	//   ....[10]....
        /*00a4*/ 	.word	0xffffffff


	//   ....[11]....
        /*00a8*/ 	.word	0xffffffff


	//   ....[12]....
        /*00ac*/ 	.word	0xffffffff


	//   ....[13]....
        /*00b0*/ 	.word	0xffffffff


	//   ....[14]....
        /*00b4*/ 	.word	0xffffffff


	//   ....[15]....
        /*00b8*/ 	.word	0xffffffff


	//   ....[16]....
        /*00bc*/ 	.word	0xffffffff


	//   ....[17]....
        /*00c0*/ 	.word	0xffffffff


	//   ....[18]....
        /*00c4*/ 	.word	0xffffffff


	//   ....[19]....
        /*00c8*/ 	.word	0xffffffff


	//   ....[20]....
        /*00cc*/ 	.word	0xffffffff


	//   ....[21]....
        /*00d0*/ 	.word	0xffffffff


	//   ....[22]....
        /*00d4*/ 	.word	0xffffffff


	//   ....[23]....
        /*00d8*/ 	.word	0xffffffff


	//   ....[24]....
        /*00dc*/ 	.word	0xffffffff


	//   ....[25]....
        /*00e0*/ 	.word	0xffffffff


	//   ....[26]....
        /*00e4*/ 	.word	0xffffffff


	//   ....[27]....
        /*00e8*/ 	.word	0xffffffff


	//   ....[28]....
        /*00ec*/ 	.word	0xffffffff


	//   ....[29]....
        /*00f0*/ 	.word	0xffffffff


	//----- nvinfo : EIATTR_COOP_GROUP_INSTR_OFFSETS
	.align		4
.L_120:
        /*00f4*/ 	.byte	0x04, 0x28
        /*00f6*/ 	.short	(.L_122 - .L_121)


	//   ....[0]....
.L_121:
        /*00f8*/ 	.word	0x000008a0


	//   ....[1]....
        /*00fc*/ 	.word	0x00000900


	//   ....[2]....
        /*0100*/ 	.word	0x00000970


	//   ....[3]....
        /*0104*/ 	.word	0x000009c0


	//   ....[4]....
        /*0108*/ 	.word	0x000009f0


	//   ....[5]....
        /*010c*/ 	.word	0x00000b80


	//   ....[6]....
        /*0110*/ 	.word	0x00000c10


	//   ....[7]....
        /*0114*/ 	.word	0x00000c60


	//   ....[8]....
        /*0118*/ 	.word	0x00000ca0


	//   ....[9]....
        /*011c*/ 	.word	0x00000ce0


	//   ....[10]....
        /*0120*/ 	.word	0x00001940


	//   ....[11]....
        /*0124*/ 	.word	0x000019c0


	//   ....[12]....
        /*0128*/ 	.word	0x00001a10


	//   ....[13]....
        /*012c*/ 	.word	0x00001a50


	//   ....[14]....
        /*0130*/ 	.word	0x00001a80


	//   ....[15]....
        /*0134*/ 	.word	0x00002330


	//   ....[16]....
        /*0138*/ 	.word	0x00002390


	//   ....[17]....
        /*013c*/ 	.word	0x00002400


	//   ....[18]....
        /*0140*/ 	.word	0x00002450


	//   ....[19]....
        /*0144*/ 	.word	0x00002480


	//   ....[20]....
        /*0148*/ 	.word	0x00002610


	//   ....[21]....
        /*014c*/ 	.word	0x00002690


	//   ....[22]....
        /*0150*/ 	.word	0x000026d0


	//   ....[23]....
        /*0154*/ 	.word	0x00002720


	//   ....[24]....
        /*0158*/ 	.word	0x00002770


	//   ....[25]....
        /*015c*/ 	.word	0x00003550


	//   ....[26]....
        /*0160*/ 	.word	0x000035d0


	//   ....[27]....
        /*0164*/ 	.word	0x00003620


	//   ....[28]....
        /*0168*/ 	.word	0x00003660


	//   ....[29]....
        /*016c*/ 	.word	0x00003690


	//----- nvinfo : EIATTR_VRC_CTA_INIT_COUNT
	.align		4
.L_122:
        /*0170*/ 	.byte	0x02, 0x4a
	.zero		1
	.zero		1


	//----- nvinfo : EIATTR_EXIT_INSTR_OFFSETS
	.align		4
        /*0174*/ 	.byte	0x04, 0x1c
        /*0176*/ 	.short	(.L_124 - .L_123)


	//   ....[0]....
.L_123:
        /*0178*/ 	.word	0x00000080


	//   ....[1]....
        /*017c*/ 	.word	0x000000c0


	//   ....[2]....
        /*0180*/ 	.word	0x000037b0


	//   ....[3]....
        /*0184*/ 	.word	0x00003800


	//----- nvinfo : EIATTR_MAX_THREADS
	.align		4
.L_124:
        /*0188*/ 	.byte	0x04, 0x05
        /*018a*/ 	.short	(.L_126 - .L_125)
.L_125:
        /*018c*/ 	.word	0x00000100
        /*0190*/ 	.word	0x00000001
        /*0194*/ 	.word	0x00000001


	//----- nvinfo : EIATTR_CRS_STACK_SIZE
	.align		4
.L_126:
        /*0198*/ 	.byte	0x04, 0x1e
        /*019a*/ 	.short	(.L_128 - .L_127)
.L_127:
        /*019c*/ 	.word	0x00000000


	//----- nvinfo : EIATTR_CBANK_PARAM_SIZE
	.align		4
.L_128:
        /*01a0*/ 	.byte	0x03, 0x19
        /*01a2*/ 	.short	0x001d


	//----- nvinfo : EIATTR_PARAM_CBANK
	.align		4
        /*01a4*/ 	.byte	0x04, 0x0a
        /*01a6*/ 	.short	(.L_130 - .L_129)
	.align		4
.L_129:
        /*01a8*/ 	.word	index@(.nv.constant0._ZN3cub18CUB_300001_SM_10006detail6reduce28DeviceReduceSingleTileKernelINS2_10policy_hubIiyN4cuda3__47maximumIiEEE10Policy1000EPiSB_iS8_iiNS5_3std3__410__identityEEEvT0_T1_T2_T3_T4_T6_)
        /*01ac*/ 	.short	0x0380
        /*01ae*/ 	.short	0x001d


	//----- nvinfo : EIATTR_SW_WAR
	.align		4
.L_130:
        /*01b0*/ 	.byte	0x04, 0x36
        /*01b2*/ 	.short	(.L_132 - .L_131)
.L_131:
        /*01b4*/ 	.word	0x00000008
.L_132:


//--------------------- .nv.info._ZN3cub18CUB_300001_SM_10006detail6reduce18DeviceReduceKernelINS2_10policy_hubIiyN4cuda3__47maximumIiEEE10Policy1000EN6thrust24THRUST_300001_SM_1000_NS6detail15normal_iteratorINSC_10device_ptrIiEEEEyS8_iNS5_3std3__410__identityEEEvT0_PT3_T1_NS0_13GridEvenShareISO_EET2_T4_ --------------------------
	.section	.nv.info._ZN3cub18CUB_300001_SM_10006detail6reduce18DeviceReduceKernelINS2_10policy_hubIiyN4cuda3__47maximumIiEEE10Policy1000EN6thrust24THRUST_300001_SM_1000_NS6detail15normal_iteratorINSC_10device_ptrIiEEEEyS8_iNS5_3std3__410__identityEEEvT0_PT3_T1_NS0_13GridEvenShareISO_EET2_T4_,"",@"SHT_CUDA_INFO"
	.sectionflags	@""
	.align	4


	//----- nvinfo : EIATTR_CUDA_API_VERSION
	.align		4
        /*0000*/ 	.byte	0x04, 0x37
        /*0002*/ 	.short	(.L_134 - .L_133)
.L_133:
        /*0004*/ 	.word	0x00000082


	//----- nvinfo : EIATTR_KPARAM_INFO
	.align		4
.L_134:
        /*0008*/ 	.byte	0x04, 0x17
        /*000a*/ 	.short	(.L_136 - .L_135)
.L_135:
        /*000c*/ 	.word	0x00000000
        /*0010*/ 	.short	0x0005
        /*0012*/ 	.short	0x0061
        /*0014*/ 	.byte	0x00, 0xf0, 0x05, 0x00


	//----- nvinfo : EIATTR_KPARAM_INFO
	.align		4
.L_136:
        /*0018*/ 	.byte	0x04, 0x17
        /*001a*/ 	.short	(.L_138 - .L_137)
.L_137:
        /*001c*/ 	.word	0x00000000
        /*0020*/ 	.short	0x0004
        /*0022*/ 	.short	0x0060
        /*0024*/ 	.byte	0x00, 0xf0, 0x05, 0x00


	//----- nvinfo : EIATTR_KPARAM_INFO
	.align		4
.L_138:
        /*0028*/ 	.byte	0x04, 0x17
        /*002a*/ 	.short	(.L_140 - .L_139)
.L_139:
        /*002c*/ 	.word	0x00000000
        /*0030*/ 	.short	0x0003
        /*0032*/ 	.short	0x0018
        /*0034*/ 	.byte	0x00, 0xf0, 0x21, 0x01


	//----- nvinfo : EIATTR_KPARAM_INFO
	.align		4
.L_140:
        /*0038*/ 	.byte	0x04, 0x17
        /*003a*/ 	.short	(.L_142 - .L_141)
.L_141:
        /*003c*/ 	.word	0x00000000
        /*0040*/ 	.short	0x0002
        /*0042*/ 	.short	0x0010
        /*0044*/ 	.byte	0x00, 0xf0, 0x21, 0x00


	//----- nvinfo : EIATTR_KPARAM_INFO
	.align		4
.L_142:
        /*0048*/ 	.byte	0x04, 0x17
        /*004a*/ 	.short	(.L_144 - .L_143)
.L_143:
        /*004c*/ 	.word	0x00000000
        /*0050*/ 	.short	0x0001
        /*0052*/ 	.short	0x0008
        /*0054*/ 	.byte	0x00, 0xf5, 0x21, 0x00


	//----- nvinfo : EIATTR_KPARAM_INFO
	.align		4
.L_144:
        /*0058*/ 	.byte	0x04, 0x17
        /*005a*/ 	.short	(.L_146 - .L_145)
.L_145:
        /*005c*/ 	.word	0x00000000
        /*0060*/ 	.short	0x0000
        /*0062*/ 	.short	0x0000
        /*0064*/ 	.byte	0x00, 0xf0, 0x21, 0x00


	//----- nvinfo : EIATTR_SPARSE_MMA_MASK
	.align		4
.L_146:
        /*0068*/ 	.byte	0x03, 0x50
        /*006a*/ 	.short	0x0000


	//----- nvinfo : EIATTR_MAXREG_COUNT
	.align		4
        /*006c*/ 	.byte	0x03, 0x1b
        /*006e*/ 	.short	0x00ff


	//----- nvinfo : EIATTR_NUM_BARRIERS
	.align		4
        /*0070*/ 	.byte	0x02, 0x4c
        /*0072*/ 	.byte	0x01
	.zero		1


	//----- nvinfo : EIATTR_MERCURY_ISA_VERSION
	.align		4
        /*0074*/ 	.byte	0x03, 0x5f
        /*0076*/ 	.short	0x0101


	//----- nvinfo : EIATTR_COOP_GROUP_MASK_REGIDS
	.align		4
        /*0078*/ 	.byte	0x04, 0x29
        /*007a*/ 	.short	(.L_148 - .L_147)


	//   ....[0]....
.L_147:
        /*007c*/ 	.word	0xffffffff


	//   ....[1]....
        /*0080*/ 	.word	0xffffffff


	//   ....[2]....
        /*0084*/ 	.word	0xffffffff


	//   ....[3]....
        /*0088*/ 	.word	0xffffffff


	//   ....[4]....
        /*008c*/ 	.word	0xffffffff


	//   ....[5]....
        /*0090*/ 	.word	0xffffffff


	//   ....[6]....
        /*0094*/ 	.word	0xffffffff


	//   ....[7]....
        /*0098*/ 	.word	0xffffffff


	//   ....[8]....
        /*009c*/ 	.word	0xffffffff


	//   ....[9]....
        /*00a0*/ 	.word	0xffffffff


	//   ....[10]....
        /*00a4*/ 	.word	0xffffffff


	//   ....[11]....
        /*00a8*/ 	.word	0xffffffff


	//   ....[12]....
        /*00ac*/ 	.word	0xffffffff


	//   ....[13]....
        /*00b0*/ 	.word	0xffffffff


	//   ....[14]....
        /*00b4*/ 	.word	0xffffffff


	//----- nvinfo : EIATTR_COOP_GROUP_INSTR_OFFSETS
	.align		4
.L_148:
        /*00b8*/ 	.byte	0x04, 0x28
        /*00ba*/ 	.short	(.L_150 - .L_149)


	//   ....[0]....
.L_149:
        /*00bc*/ 	.word	0x000008f0


	//   ....[1]....
        /*00c0*/ 	.word	0x00000950


	//   ....[2]....
        /*00c4*/ 	.word	0x000009c0


	//   ....[3]....
        /*00c8*/ 	.word	0x00000a10


	//   ....[4]....
        /*00cc*/ 	.word	0x00000a40


	//   ....[5]....
        /*00d0*/ 	.word	0x00000bd0


	//   ....[6]....
        /*00d4*/ 	.word	0x00000c60


	//   ....[7]....
        /*00d8*/ 	.word	0x00000cb0


	//   ....[8]....
        /*00dc*/ 	.word	0x00000cf0


	//   ....[9]....
        /*00e0*/ 	.word	0x00000d30


	//   ....[10]....
        /*00e4*/ 	.word	0x00001d60


	//   ....[11]....
        /*00e8*/ 	.word	0x00001de0


	//   ....[12]....
        /*00ec*/ 	.word	0x00001e30


	//   ....[13]....
        /*00f0*/ 	.word	0x00001e70


	//   ....[14]....
        /*00f4*/ 	.word	0x00001ea0


	//----- nvinfo : EIATTR_VRC_CTA_INIT_COUNT
	.align		4
.L_150:
        /*00f8*/ 	.byte	0x02, 0x4a
	.zero		1
	.zero		1


	//----- nvinfo : EIATTR_EXIT_INSTR_OFFSETS
	.align		4
        /*00fc*/ 	.byte	0x04, 0x1c
        /*00fe*/ 	.short	(.L_152 - .L_151)


	//   ....[0]....
.L_151:
        /*0100*/ 	.word	0x00001fc0


	//   ....[1]....
        /*0104*/ 	.word	0x00002020


	//----- nvinfo : EIATTR_MAX_THREADS
	.align		4
.L_152:
        /*0108*/ 	.byte	0x04, 0x05
        /*010a*/ 	.short	(.L_154 - .L_153)
.L_153:
        /*010c*/ 	.word	0x00000100
        /*0110*/ 	.word	0x00000001
        /*0114*/ 	.word	0x00000001


	//----- nvinfo : EIATTR_CRS_STACK_SIZE
	.align		4
.L_154:
        /*0118*/ 	.byte	0x04, 0x1e
        /*011a*/ 	.short	(.L_156 - .L_155)
.L_155:
        /*011c*/ 	.word	0x00000000


	//----- nvinfo : EIATTR_CBANK_PARAM_SIZE
	.align		4
.L_156:
        /*0120*/ 	.byte	0x03, 0x19
        /*0122*/ 	.short	0x0062


	//----- nvinfo : EIATTR_PARAM_CBANK
	.align		4
        /*0124*/ 	.byte	0x04, 0x0a
        /*0126*/ 	.short	(.L_158 - .L_157)
	.align		4
.L_157:
        /*0128*/ 	.word	index@(.nv.constant0._ZN3cub18CUB_300001_SM_10006detail6reduce18DeviceReduceKernelINS2_10policy_hubIiyN4cuda3__47maximumIiEEE10Policy1000EN6thrust24THRUST_300001_SM_1000_NS6detail15normal_iteratorINSC_10device_ptrIiEEEEyS8_iNS5_3std3__410__identityEEEvT0_PT3_T1_NS0_13GridEvenShareISO_EET2_T4_)
        /*012c*/ 	.short	0x0380
        /*012e*/ 	.short	0x0062


	//----- nvinfo : EIATTR_SW_WAR
	.align		4
.L_158:
        /*0130*/ 	.byte	0x04, 0x36
        /*0132*/ 	.short	(.L_160 - .L_159)
.L_159:
        /*0134*/ 	.word	0x00000008
.L_160:


//--------------------- .nv.info._ZN3cub18CUB_300001_SM_10006detail6reduce28DeviceReduceSingleTileKernelINS2_10policy_hubIiyN4cuda3__47maximumIiEEE10Policy1000EN6thrust24THRUST_300001_SM_1000_NS6detail15normal_iteratorINSC_10device_ptrIiEEEEPiyS8_iiNS5_3std3__410__identityEEEvT0_T1_T2_T3_T4_T6_ --------------------------
	.section	.nv.info._ZN3cub18CUB_300001_SM_10006detail6reduce28DeviceReduceSingleTileKernelINS2_10policy_hubIiyN4cuda3__47maximumIiEEE10Policy1000EN6thrust24THRUST_300001_SM_1000_NS6detail15normal_iteratorINSC_10device_ptrIiEEEEPiyS8_iiNS5_3std3__410__identityEEEvT0_T1_T2_T3_T4_T6_,"",@"SHT_CUDA_INFO"
	.sectionflags	@""
	.align	4


	//----- nvinfo : EIATTR_CUDA_API_VERSION
	.align		4
        /*0000*/ 	.byte	0x04, 0x37
        /*0002*/ 	.short	(.L_162 - .L_161)
.L_161:
        /*0004*/ 	.word	0x00000082


	//----- nvinfo : EIATTR_KPARAM_INFO
	.align		4
.L_162:
        /*0008*/ 	.byte	0x04, 0x17
        /*000a*/ 	.short	(.L_164 - .L_163)
.L_163:
        /*000c*/ 	.word	0x00000000
        /*0010*/ 	.short	0x0005
        /*0012*/ 	.short	0x0020
        /*0014*/ 	.byte	0x00, 0xf0, 0x05, 0x00


	//----- nvinfo : EIATTR_KPARAM_INFO
	.align		4
.L_164:
        /*0018*/ 	.byte	0x04, 0x17
        /*001a*/ 	.short	(.L_166 - .L_165)
.L_165:
        /*001c*/ 	.word	0x00000000
        /*0020*/ 	.short	0x0004
        /*0022*/ 	.short	0x001c
        /*0024*/ 	.byte	0x00, 0xf0, 0x11, 0x00


	//----- nvinfo : EIATTR_KPARAM_INFO
	.align		4
.L_166:
        /*0028*/ 	.byte	0x04, 0x17
        /*002a*/ 	.short	(.L_168 - .L_167)
.L_167:
        /*002c*/ 	.word	0x00000000
        /*0030*/ 	.short	0x0003
        /*0032*/ 	.short	0x0018
        /*0034*/ 	.byte	0x00, 0xf0, 0x05, 0x00


	//----- nvinfo : EIATTR_KPARAM_INFO
	.align		4
.L_168:
        /*0038*/ 	.byte	0x04, 0x17
        /*003a*/ 	.short	(.L_170 - .L_169)
.L_169:
        /*003c*/ 	.word	0x00000000
        /*0040*/ 	.short	0x0002
        /*0042*/ 	.short	0x0010
        /*0044*/ 	.byte	0x00, 0xf0, 0x21, 0x00


	//----- nvinfo : EIATTR_KPARAM_INFO
	.align		4
.L_170:
        /*0048*/ 	.byte	0x04, 0x17
        /*004a*/ 	.short	(.L_172 - .L_171)
.L_171:
        /*004c*/ 	.word	0x00000000
        /*0050*/ 	.short	0x0001
        /*0052*/ 	.short	0x0008
        /*0054*/ 	.byte	0x00, 0xf5, 0x21, 0x00


	//----- nvinfo : EIATTR_KPARAM_INFO
	.align		4
.L_172:
        /*0058*/ 	.byte	0x04, 0x17
        /*005a*/ 	.short	(.L_174 - .L_173)
.L_173:
        /*005c*/ 	.word	0x00000000
        /*0060*/ 	.short	0x0000
        /*0062*/ 	.short	0x0000
        /*0064*/ 	.byte	0x00, 0xf0, 0x21, 0x00


	//----- nvinfo : EIATTR_SPARSE_MMA_MASK
	.align		4
.L_174:
        /*0068*/ 	.byte	0x03, 0x50
        /*006a*/ 	.short	0x0000


	//----- nvinfo : EIATTR_MAXREG_COUNT
	.align		4
        /*006c*/ 	.byte	0x03, 0x1b
        /*006e*/ 	.short	0x00ff


	//----- nvinfo : EIATTR_NUM_BARRIERS
	.align		4
        /*0070*/ 	.byte	0x02, 0x4c
        /*0072*/ 	.byte	0x01
	.zero		1


	//----- nvinfo : EIATTR_MERCURY_ISA_VERSION
	.align		4
        /*0074*/ 	.byte	0x03, 0x5f
        /*0076*/ 	.short	0x0101


	//----- nvinfo : EIATTR_COOP_GROUP_MASK_REGIDS
	.align		4
        /*0078*/ 	.byte	0x04, 0x29
        /*007a*/ 	.short	(.L_176 - .L_175)


	//   ....[0]....
.L_175:
        /*007c*/ 	.word	0xffffffff


	//   ....[1]....
        /*0080*/ 	.word	0xffffffff


	//   ....[2]....
        /*0084*/ 	.word	0xffffffff


	//   ....[3]....
        /*0088*/ 	.word	0xffffffff


	//   ....[4]....
        /*008c*/ 	.word	0xffffffff


	//   ....[5]....
        /*0090*/ 	.word	0xffffffff


	//   ....[6]....
        /*0094*/ 	.word	0xffffffff


	//   ....[7]....
        /*0098*/ 	.word	0xffffffff


	//   ....[8]....
        /*009c*/ 	.word	0xffffffff


	//   ....[9]....
        /*00a0*/ 	.word	0xffffffff


	//   ....[10]....
        /*00a4*/ 	.word	0xffffffff


	//   ....[11]....
        /*00a8*/ 	.word	0xffffffff


	//   ....[12]....
        /*00ac*/ 	.word	0xffffffff


	//   ....[13]....
        /*00b0*/ 	.word	0xffffffff


	//   ....[14]....
        /*00b4*/ 	.word	0xffffffff


	//----- nvinfo : EIATTR_COOP_GROUP_INSTR_OFFSETS
	.align		4
.L_176:
        /*00b8*/ 	.byte	0x04, 0x28
        /*00ba*/ 	.short	(.L_178 - .L_177)


	//   ....[0]....
.L_177:
        /*00bc*/ 	.word	0x00000860


	//   ....[1]....
        /*00c0*/ 	.word	0x000008c0


	//   ....[2]....
        /*00c4*/ 	.word	0x00000930


	//   ....[3]....
        /*00c8*/ 	.word	0x00000980


	//   ....[4]....
        /*00cc*/ 	.word	0x000009b0


	//   ....[5]....
        /*00d0*/ 	.word	0x00000b40


	//   ....[6]....
        /*00d4*/ 	.word	0x00000bd0


	//   ....[7]....
        /*00d8*/ 	.word	0x00000c20


	//   ....[8]....
        /*00dc*/ 	.word	0x00000c60


	//   ....[9]....
        /*00e0*/ 	.word	0x00000ca0


	//   ....[10]....
        /*00e4*/ 	.word	0x00001b00


	//   ....[11]....
        /*00e8*/ 	.word	0x00001b80


	//   ....[12]....
        /*00ec*/ 	.word	0x00001bd0


	//   ....[13]....
        /*00f0*/ 	.word	0x00001c10


	//   ....[14]....
        /*00f4*/ 	.word	0x00001c40


	//----- nvinfo : EIATTR_VRC_CTA_INIT_COUNT
	.align		4
.L_178:
        /*00f8*/ 	.byte	0x02, 0x4a
	.zero		1
	.zero		1


	//----- nvinfo : EIATTR_EXIT_INSTR_OFFSETS
	.align		4
        /*00fc*/ 	.byte	0x04, 0x1c
        /*00fe*/ 	.short	(.L_180 - .L_179)


	//   ....[0]....
.L_179:
        /*0100*/ 	.word	0x000000a0


	//   ....[1]....
        /*0104*/ 	.word	0x000000e0


	//   ....[2]....
        /*0108*/ 	.word	0x00001d50


	//   ....[3]....
        /*010c*/ 	.word	0x00001da0


	//----- nvinfo : EIATTR_MAX_THREADS
	.align		4
.L_180:
        /*0110*/ 	.byte	0x04, 0x05
        /*0112*/ 	.short	(.L_182 - .L_181)
.L_181:
        /*0114*/ 	.word	0x00000100
        /*0118*/ 	.word	0x00000001
        /*011c*/ 	.word	0x00000001


	//----- nvinfo : EIATTR_CRS_STACK_SIZE
	.align		4
.L_182:
        /*0120*/ 	.byte	0x04, 0x1e
        /*0122*/ 	.short	(.L_184 - .L_183)
.L_183:
        /*0124*/ 	.word	0x00000000


	//----- nvinfo : EIATTR_CBANK_PARAM_SIZE
	.align		4
.L_184:
        /*0128*/ 	.byte	0x03, 0x19
        /*012a*/ 	.short	0x0021


	//----- nvinfo : EIATTR_PARAM_CBANK
	.align		4
        /*012c*/ 	.byte	0x04, 0x0a
        /*012e*/ 	.short	(.L_186 - .L_185)
	.align		4
.L_185:
        /*0130*/ 	.word	index@(.nv.constant0._ZN3cub18CUB_300001_SM_10006detail6reduce28DeviceReduceSingleTileKernelINS2_10policy_hubIiyN4cuda3__47maximumIiEEE10Policy1000EN6thrust24THRUST_300001_SM_1000_NS6detail15normal_iteratorINSC_10device_ptrIiEEEEPiyS8_iiNS5_3std3__410__identityEEEvT0_T1_T2_T3_T4_T6_)
        /*0134*/ 	.short	0x0380
        /*0136*/ 	.short	0x0021


	//----- nvinfo : EIATTR_SW_WAR
	.align		4
.L_186:
        /*0138*/ 	.byte	0x04, 0x36
        /*013a*/ 	.short	(.L_188 - .L_187)
.L_187:
        /*013c*/ 	.word	0x00000008
.L_188:


//--------------------- .nv.info._ZN3cub18CUB_300001_SM_10006detail6reduce28DeviceReduceSingleTileKernelINS2_10policy_hubIijN4cuda3__47maximumIiEEE10Policy1000EPiSB_iS8_iiNS5_3std3__410__identityEEEvT0_T1_T2_T3_T4_T6_ --------------------------
	.section	.nv.info._ZN3cub18CUB_300001_SM_10006detail6reduce28DeviceReduceSingleTileKernelINS2_10policy_hubIijN4cuda3__47maximumIiEEE10Policy1000EPiSB_iS8_iiNS5_3std3__410__identityEEEvT0_T1_T2_T3_T4_T6_,"",@"SHT_CUDA_INFO"
	.sectionflags	@""
	.align	4


	//----- nvinfo : EIATTR_CUDA_API_VERSION
	.align		4
        /*0000*/ 	.byte	0x04, 0x37
        /*0002*/ 	.short	(.L_190 - .L_189)
.L_189:
        /*0004*/ 	.word	0x00000082


	//----- nvinfo : EIATTR_KPARAM_INFO
	.align		4
.L_190:
        /*0008*/ 	.byte	0x04, 0x17
        /*000a*/ 	.short	(.L_192 - .L_191)
.L_191:
        /*000c*/ 	.word	0x00000000
        /*0010*/ 	.short	0x0005
        /*0012*/ 	.short	0x001c
        /*0014*/ 	.byte	0x00, 0xf0, 0x05, 0x00


	//----- nvinfo : EIATTR_KPARAM_INFO
	.align		4
.L_192:
        /*0018*/ 	.byte	0x04, 0x17
        /*001a*/ 	.short	(.L_194 - .L_193)
.L_193:
        /*001c*/ 	.word	0x00000000
        /*0020*/ 	.short	0x0004
        /*0022*/ 	.short	0x0018
        /*0024*/ 	.byte	0x00, 0xf0, 0x11, 0x00


	//----- nvinfo : EIATTR_KPARAM_INFO
	.align		4
.L_194:
        /*0028*/ 	.byte	0x04, 0x17
        /*002a*/ 	.short	(.L_196 - .L_195)
.L_195:
        /*002c*/ 	.word	0x00000000
        /*0030*/ 	.short	0x0003
        /*0032*/ 	.short	0x0014
        /*0034*/ 	.byte	0x00, 0xf0, 0x05, 0x00


	//----- nvinfo : EIATTR_KPARAM_INFO
	.align		4
.L_196:
        /*0038*/ 	.byte	0x04, 0x17
        /*003a*/ 	.short	(.L_198 - .L_197)
.L_197:
        /*003c*/ 	.word	0x00000000
        /*0040*/ 	.short	0x0002
        /*0042*/ 	.short	0x0010
        /*0044*/ 	.byte	0x00, 0xf0, 0x11, 0x00


	//----- nvinfo : EIATTR_KPARAM_INFO
	.align		4
.L_198:
        /*0048*/ 	.byte	0x04, 0x17
        /*004a*/ 	.short	(.L_200 - .L_199)
.L_199:
        /*004c*/ 	.word	0x00000000
        /*0050*/ 	.short	0x0001
        /*0052*/ 	.short	0x0008
        /*0054*/ 	.byte	0x00, 0xf5, 0x21, 0x00


	//----- nvinfo : EIATTR_KPARAM_INFO
	.align		4
.L_200:
        /*0058*/ 	.byte	0x04, 0x17
        /*005a*/ 	.short	(.L_202 - .L_201)
.L_201:
        /*005c*/ 	.word	0x00000000
        /*0060*/ 	.short	0x0000
        /*0062*/ 	.short	0x0000
        /*0064*/ 	.byte	0x00, 0xf5, 0x21, 0x00


	//----- nvinfo : EIATTR_SPARSE_MMA_MASK
	.align		4
.L_202:
        /*0068*/ 	.byte	0x03, 0x50
        /*006a*/ 	.short	0x0000


	//----- nvinfo : EIATTR_MAXREG_COUNT
	.align		4
        /*006c*/ 	.byte	0x03, 0x1b
        /*006e*/ 	.short	0x00ff


	//----- nvinfo : EIATTR_NUM_BARRIERS
	.align		4
        /*0070*/ 	.byte	0x02, 0x4c
        /*0072*/ 	.byte	0x01
	.zero		1


	//----- nvinfo : EIATTR_MERCURY_ISA_VERSION
	.align		4
        /*0074*/ 	.byte	0x03, 0x5f
        /*0076*/ 	.short	0x0101


	//----- nvinfo : EIATTR_COOP_GROUP_MASK_REGIDS
	.align		4
        /*0078*/ 	.byte	0x04, 0x29
        /*007a*/ 	.short	(.L_204 - .L_203)


	//   ....[0]....
.L_203:
        /*007c*/ 	.word	0xffffffff


	//   ....[1]....
        /*0080*/ 	.word	0xffffffff


	//   ....[2]....
        /*0084*/ 	.word	0xffffffff


	//   ....[3]....
        /*0088*/ 	.word	0xffffffff


	//   ....[4]....
        /*008c*/ 	.word	0xffffffff


	//   ....[5]....
        /*0090*/ 	.word	0xffffffff


	//   ....[6]....
        /*0094*/ 	.word	0xffffffff


	//   ....[7]....
        /*0098*/ 	.word	0xffffffff


	//   ....[8]....
        /*009c*/ 	.word	0xffffffff


	//   ....[9]....
        /*00a0*/ 	.word	0xffffffff


	//   ....[10]....
        /*00a4*/ 	.word	0xffffffff


	//   ....[11]....
        /*00a8*/ 	.word	0xffffffff


	//   ....[12]....
        /*00ac*/ 	.word	0xffffffff


	//   ....[13]....
        /*00b0*/ 	.word	0xffffffff


	//   ....[14]....
        /*00b4*/ 	.word	0xffffffff


	//   ....[15]....
        /*00b8*/ 	.word	0xffffffff


	//   ....[16]....
        /*00bc*/ 	.word	0xffffffff


	//   ....[17]....
        /*00c0*/ 	.word	0xffffffff


	//   ....[18]....
        /*00c4*/ 	.word	0xffffffff


	//   ....[19]....
        /*00c8*/ 	.word	0xffffffff


	//   ....[20]....
        /*00cc*/ 	.word	0xffffffff


	//   ....[21]....
        /*00d0*/ 	.word	0xffffffff


	//   ....[22]....
        /*00d4*/ 	.word	0xffffffff


	//   ....[23]....
        /*00d8*/ 	.word	0xffffffff


	//   ....[24]....
        /*00dc*/ 	.word	0xffffffff


	//   ....[25]....
        /*00e0*/ 	.word	0xffffffff


	//   ....[26]....
        /*00e4*/ 	.word	0xffffffff


	//   ....[27]....
        /*00e8*/ 	.word	0xffffffff


	//   ....[28]....
        /*00ec*/ 	.word	0xffffffff


	//   ....[29]....
        /*00f0*/ 	.word	0xffffffff


	//----- nvinfo : EIATTR_COOP_GROUP_INSTR_OFFSETS
	.align		4
.L_204:
        /*00f4*/ 	.byte	0x04, 0x28
        /*00f6*/ 	.short	(.L_206 - .L_205)


	//   ....[0]....
.L_205:
        /*00f8*/ 	.word	0x000008a0


	//   ....[1]....
        /*00fc*/ 	.word	0x00000900


	//   ....[2]....
        /*0100*/ 	.word	0x00000970


	//   ....[3]....
        /*0104*/ 	.word	0x000009c0


	//   ....[4]....
        /*0108*/ 	.word	0x000009f0


	//   ....[5]....
        /*010c*/ 	.word	0x00000b80


	//   ....[6]....
        /*0110*/ 	.word	0x00000c10


	//   ....[7]....
        /*0114*/ 	.word	0x00000c60


	//   ....[8]....
        /*0118*/ 	.word	0x00000ca0


	//   ....[9]....
        /*011c*/ 	.word	0x00000ce0


	//   ....[10]....
        /*0120*/ 	.word	0x00001940


	//   ....[11]....
        /*0124*/ 	.word	0x000019c0


	//   ....[12]....
        /*0128*/ 	.word	0x00001a10


	//   ....[13]....
        /*012c*/ 	.word	0x00001a50


	//   ....[14]....
        /*0130*/ 	.word	0x00001a80


	//   ....[15]....
        /*0134*/ 	.word	0x00002330


	//   ....[16]....
        /*0138*/ 	.word	0x00002390


	//   ....[17]....
        /*013c*/ 	.word	0x00002400


	//   ....[18]....
        /*0140*/ 	.word	0x00002450


	//   ....[19]....
        /*0144*/ 	.word	0x00002480


	//   ....[20]....
        /*0148*/ 	.word	0x00002610


	//   ....[21]....
        /*014c*/ 	.word	0x00002690


	//   ....[22]....
        /*0150*/ 	.word	0x000026d0


	//   ....[23]....
        /*0154*/ 	.word	0x00002720


	//   ....[24]....
        /*0158*/ 	.word	0x00002770


	//   ....[25]....
        /*015c*/ 	.word	0x00003550


	//   ....[26]....
        /*0160*/ 	.word	0x000035d0


	//   ....[27]....
        /*0164*/ 	.word	0x00003620


	//   ....[28]....
        /*0168*/ 	.word	0x00003660


	//   ....[29]....
        /*016c*/ 	.word	0x00003690


	//----- nvinfo : EIATTR_VRC_CTA_INIT_COUNT
	.align		4
.L_206:
        /*0170*/ 	.byte	0x02, 0x4a
	.zero		1
	.zero		1


	//----- nvinfo : EIATTR_EXIT_INSTR_OFFSETS
	.align		4
        /*0174*/ 	.byte	0x04, 0x1c
        /*0176*/ 	.short	(.L_208 - .L_207)


	//   ....[0]....
.L_207:
        /*0178*/ 	.word	0x00000080


	//   ....[1]....
        /*017c*/ 	.word	0x000000c0


	//   ....[2]....
        /*0180*/ 	.word	0x000037b0


	//   ....[3]....
        /*0184*/ 	.word	0x00003800


	//----- nvinfo : EIATTR_MAX_THREADS
	.align		4
.L_208:
        /*0188*/ 	.byte	0x04, 0x05
        /*018a*/ 	.short	(.L_210 - .L_209)
.L_209:
        /*018c*/ 	.word	0x00000100
        /*0190*/ 	.word	0x00000001
        /*0194*/ 	.word	0x00000001


	//----- nvinfo : EIATTR_CRS_STACK_SIZE
	.align		4
.L_210:
        /*0198*/ 	.byte	0x04, 0x1e
        /*019a*/ 	.short	(.L_212 - .L_211)
.L_211:
        /*019c*/ 	.word	0x00000000


	//----- nvinfo : EIATTR_CBANK_PARAM_SIZE
	.align		4
.L_212:
        /*01a0*/ 	.byte	0x03, 0x19
        /*01a2*/ 	.short	0x001d


	//----- nvinfo : EIATTR_PARAM_CBANK
	.align		4
        /*01a4*/ 	.byte	0x04, 0x0a
        /*01a6*/ 	.short	(.L_214 - .L_213)
	.align		4
.L_213:
        /*01a8*/ 	.word	index@(.nv.constant0._ZN3cub18CUB_300001_SM_10006detail6reduce28DeviceReduceSingleTileKernelINS2_10policy_hubIijN4cuda3__47maximumIiEEE10Policy1000EPiSB_iS8_iiNS5_3std3__410__identityEEEvT0_T1_T2_T3_T4_T6_)
        /*01ac*/ 	.short	0x0380
        /*01ae*/ 	.short	0x001d


	//----- nvinfo : EIATTR_SW_WAR
	.align		4
.L_214:
        /*01b0*/ 	.byte	0x04, 0x36
        /*01b2*/ 	.short	(.L_216 - .L_215)
.L_215:
        /*01b4*/ 	.word	0x00000008
.L_216:


//--------------------- .nv.info._ZN3cub18CUB_300001_SM_10006detail6reduce18DeviceReduceKernelINS2_10policy_hubIijN4cuda3__47maximumIiEEE10Policy1000EN6thrust24THRUST_300001_SM_1000_NS6detail15normal_iteratorINSC_10device_ptrIiEEEEjS8_iNS5_3std3__410__identityEEEvT0_PT3_T1_NS0_13GridEvenShareISO_EET2_T4_ --------------------------
	.section	.nv.info._ZN3cub18CUB_300001_SM_10006detail6reduce18DeviceReduceKernelINS2_10policy_hubIijN4cuda3__47maximumIiEEE10Policy1000EN6thrust24THRUST_300001_SM_1000_NS6detail15normal_iteratorINSC_10device_ptrIiEEEEjS8_iNS5_3std3__410__identityEEEvT0_PT3_T1_NS0_13GridEvenShareISO_EET2_T4_,"",@"SHT_CUDA_INFO"
	.sectionflags	@""
	.align	4


	//----- nvinfo : EIATTR_CUDA_API_VERSION
	.align		4
        /*0000*/ 	.byte	0x04, 0x37
        /*0002*/ 	.short	(.L_218 - .L_217)
.L_217:
        /*0004*/ 	.word	0x00000082


	//----- nvinfo : EIATTR_KPARAM_INFO
	.align		4
.L_218:
        /*0008*/ 	.byte	0x04, 0x17
        /*000a*/ 	.short	(.L_220 - .L_219)
.L_219:
        /*000c*/ 	.word	0x00000000
        /*0010*/ 	.short	0x0005
        /*0012*/ 	.short	0x003d
        /*0014*/ 	.byte	0x00, 0xf0, 0x05, 0x00


	//----- nvinfo : EIATTR_KPARAM_INFO
	.align		4
.L_220:
        /*0018*/ 	.byte	0x04, 0x17
        /*001a*/ 	.short	(.L_222 - .L_221)
.L_221:
        /*001c*/ 	.word	0x00000000
        /*0020*/ 	.short	0x0004
        /*0022*/ 	.short	0x003c
        /*0024*/ 	.byte	0x00, 0xf0, 0x05, 0x00


	//----- nvinfo : EIATTR_KPARAM_INFO
	.align		4
.L_222:
        /*0028*/ 	.byte	0x04, 0x17
        /*002a*/ 	.short	(.L_224 - .L_223)
.L_223:
        /*002c*/ 	.word	0x00000000
        /*0030*/ 	.short	0x0003
        /*0032*/ 	.short	0x0014
        /*0034*/ 	.byte	0x00, 0xf0, 0xa1, 0x00


	//----- nvinfo : EIATTR_KPARAM_INFO
	.align		4
.L_224:
        /*0038*/ 	.byte	0x04, 0x17
        /*003a*/ 	.short	(.L_226 - .L_225)
.L_225:
        /*003c*/ 	.word	0x00000000
        /*0040*/ 	.short	0x0002
        /*0042*/ 	.short	0x0010
        /*0044*/ 	.byte	0x00, 0xf0, 0x11, 0x00


	//----- nvinfo : EIATTR_KPARAM_INFO
	.align		4
.L_226:
        /*0048*/ 	.byte	0x04, 0x17
        /*004a*/ 	.short	(.L_228 - .L_227)
.L_227:
        /*004c*/ 	.word	0x00000000
        /*0050*/ 	.short	0x0001
        /*0052*/ 	.short	0x0008
        /*0054*/ 	.byte	0x00, 0xf5, 0x21, 0x00


	//----- nvinfo : EIATTR_KPARAM_INFO
	.align		4
.L_228:
        /*0058*/ 	.byte	0x04, 0x17
        /*005a*/ 	.short	(.L_230 - .L_229)
.L_229:
        /*005c*/ 	.word	0x00000000
        /*0060*/ 	.short	0x0000
        /*0062*/ 	.short	0x0000
        /*0064*/ 	.byte	0x00, 0xf0, 0x21, 0x00


	//----- nvinfo : EIATTR_SPARSE_MMA_MASK
	.align		4
.L_230:
        /*0068*/ 	.byte	0x03, 0x50
        /*006a*/ 	.short	0x0000


	//----- nvinfo : EIATTR_MAXREG_COUNT
	.align		4
        /*006c*/ 	.byte	0x03, 0x1b
        /*006e*/ 	.short	0x00ff


	//----- nvinfo : EIATTR_NUM_BARRIERS
	.align		4
        /*0070*/ 	.byte	0x02, 0x4c
        /*0072*/ 	.byte	0x01
	.zero		1


	//----- nvinfo : EIATTR_MERCURY_ISA_VERSION
	.align		4
        /*0074*/ 	.byte	0x03, 0x5f
        /*0076*/ 	.short	0x0101


	//----- nvinfo : EIATTR_COOP_GROUP_MASK_REGIDS
	.align		4
        /*0078*/ 	.byte	0x04, 0x29
        /*007a*/ 	.short	(.L_232 - .L_231)


	//   ....[0]....
.L_231:
        /*007c*/ 	.word	0xffffffff


	//   ....[1]....
        /*0080*/ 	.word	0xffffffff


	//   ....[2]....
        /*0084*/ 	.word	0xffffffff


	//   ....[3]....
        /*0088*/ 	.word	0xffffffff


	//   ....[4]....
        /*008c*/ 	.word	0xffffffff


	//   ....[5]....
        /*0090*/ 	.word	0xffffffff


	//   ....[6]....
        /*0094*/ 	.word	0xffffffff


	//   ....[7]....
        /*0098*/ 	.word	0xffffffff


	//   ....[8]....
        /*009c*/ 	.word	0xffffffff


	//   ....[9]....
        /*00a0*/ 	.word	0xffffffff


	//   ....[10]....
        /*00a4*/ 	.word	0xffffffff


	//   ....[11]....
        /*00a8*/ 	.word	0xffffffff


	//   ....[12]....
        /*00ac*/ 	.word	0xffffffff


	//   ....[13]....
        /*00b0*/ 	.word	0xffffffff


	//   ....[14]....
        /*00b4*/ 	.word	0xffffffff


	//----- nvinfo : EIATTR_COOP_GROUP_INSTR_OFFSETS
	.align		4
.L_232:
        /*00b8*/ 	.byte	0x04, 0x28
        /*00ba*/ 	.short	(.L_234 - .L_233)


	//   ....[0]....
.L_233:
        /*00bc*/ 	.word	0x00000b10


	//   ....[1]....
        /*00c0*/ 	.word	0x00000b70


	//   ....[2]....
        /*00c4*/ 	.word	0x00000be0


	//   ....[3]....
        /*00c8*/ 	.word	0x00000c30


	//   ....[4]....
        /*00cc*/ 	.word	0x00000c60


	//   ....[5]....
        /*00d0*/ 	.word	0x00000df0


	//   ....[6]....
        /*00d4*/ 	.word	0x00000e80


	//   ....[7]....
        /*00d8*/ 	.word	0x00000ed0


	//   ....[8]....
        /*00dc*/ 	.word	0x00000f10


	//   ....[9]....
        /*00e0*/ 	.word	0x00000f50


	//   ....[10]....
        /*00e4*/ 	.word	0x00002060


	//   ....[11]....
        /*00e8*/ 	.word	0x000020f0


	//   ....[12]....
        /*00ec*/ 	.word	0x00002140


	//   ....[13]....
        /*00f0*/ 	.word	0x00002180


	//   ....[14]....
        /*00f4*/ 	.word	0x000021b0


	//----- nvinfo : EIATTR_VRC_CTA_INIT_COUNT
	.align		4
.L_234:
        /*00f8*/ 	.byte	0x02, 0x4a
	.zero		1
	.zero		1


	//----- nvinfo : EIATTR_EXIT_INSTR_OFFSETS
	.align		4
        /*00fc*/ 	.byte	0x04, 0x1c
        /*00fe*/ 	.short	(.L_236 - .L_235)


	//   ....[0]....
.L_235:
        /*0100*/ 	.word	0x000022d0


	//   ....[1]....
        /*0104*/ 	.word	0x00002310


	//----- nvinfo : EIATTR_MAX_THREADS
	.align		4
.L_236:
        /*0108*/ 	.byte	0x04, 0x05
        /*010a*/ 	.short	(.L_238 - .L_237)
.L_237:
        /*010c*/ 	.word	0x00000100
        /*0110*/ 	.word	0x00000001
        /*0114*/ 	.word	0x00000001


	//----- nvinfo : EIATTR_CRS_STACK_SIZE
	.align		4
.L_238:
        /*0118*/ 	.byte	0x04, 0x1e
        /*011a*/ 	.short	(.L_240 - .L_239)
.L_239:
        /*011c*/ 	.word	0x00000000


	//----- nvinfo : EIATTR_CBANK_PARAM_SIZE
	.align		4
.L_240:
        /*0120*/ 	.byte	0x03, 0x19
        /*0122*/ 	.short	0x003e


	//----- nvinfo : EIATTR_PARAM_CBANK
	.align		4
        /*0124*/ 	.byte	0x04, 0x0a
        /*0126*/ 	.short	(.L_242 - .L_241)
	.align		4
.L_241:
        /*0128*/ 	.word	index@(.nv.constant0._ZN3cub18CUB_300001_SM_10006detail6reduce18DeviceReduceKernelINS2_10policy_hubIijN4cuda3__47maximumIiEEE10Policy1000EN6thrust24THRUST_300001_SM_1000_NS6detail15normal_iteratorINSC_10device_ptrIiEEEEjS8_iNS5_3std3__410__identityEEEvT0_PT3_T1_NS0_13GridEvenShareISO_EET2_T4_)
        /*012c*/ 	.short	0x0380
        /*012e*/ 	.short	0x003e


	//----- nvinfo : EIATTR_SW_WAR
	.align		4
.L_242:
        /*0130*/ 	.byte	0x04, 0x36
        /*0132*/ 	.short	(.L_244 - .L_243)
.L_243:
        /*0134*/ 	.word	0x00000008
.L_244:


//--------------------- .nv.info._ZN3cub18CUB_300001_SM_10006detail6reduce28DeviceReduceSingleTileKernelINS2_10policy_hubIijN4cuda3__47maximumIiEEE10Policy1000EN6thrust24THRUST_300001_SM_1000_NS6detail15normal_iteratorINSC_10device_ptrIiEEEEPijS8_iiNS5_3std3__410__identityEEEvT0_T1_T2_T3_T4_T6_ --------------------------
	.section	.nv.info._ZN3cub18CUB_300001_SM_10006detail6reduce28DeviceReduceSingleTileKernelINS2_10policy_hubIijN4cuda3__47maximumIiEEE10Policy1000EN6thrust24THRUST_300001_SM_1000_NS6detail15normal_iteratorINSC_10device_ptrIiEEEEPijS8_iiNS5_3std3__410__identityEEEvT0_T1_T2_T3_T4_T6_,"",@"SHT_CUDA_INFO"
	.sectionflags	@""
	.align	4


	//----- nvinfo : EIATTR_CUDA_API_VERSION
	.align		4
        /*0000*/ 	.byte	0x04, 0x37
        /*0002*/ 	.short	(.L_246 - .L_245)
.L_245:
        /*0004*/ 	.word	0x00000082


	//----- nvinfo : EIATTR_KPARAM_INFO
	.align		4
.L_246:
        /*0008*/ 	.byte	0x04, 0x17
        /*000a*/ 	.short	(.L_248 - .L_247)
.L_247:
        /*000c*/ 	.word	0x00000000
        /*0010*/ 	.short	0x0005
        /*0012*/ 	.short	0x001c
        /*0014*/ 	.byte	0x00, 0xf0, 0x05, 0x00


	//----- nvinfo : EIATTR_KPARAM_INFO
	.align		4
.L_248:
        /*0018*/ 	.byte	0x04, 0x17
        /*001a*/ 	.short	(.L_250 - .L_249)
.L_249:
        /*001c*/ 	.word	0x00000000
        /*0020*/ 	.short	0x0004
        /*0022*/ 	.short	0x0018
        /*0024*/ 	.byte	0x00, 0xf0, 0x11, 0x00


	//----- nvinfo : EIATTR_KPARAM_INFO
	.align		4
.L_250:
        /*0028*/ 	.byte	0x04, 0x17
        /*002a*/ 	.short	(.L_252 - .L_251)
.L_251:
        /*002c*/ 	.word	0x00000000
        /*0030*/ 	.short	0x0003
        /*0032*/ 	.short	0x0014
        /*0034*/ 	.byte	0x00, 0xf0, 0x05, 0x00


	//----- nvinfo : EIATTR_KPARAM_INFO
	.align		4
.L_252:
        /*0038*/ 	.byte	0x04, 0x17
        /*003a*/ 	.short	(.L_254 - .L_253)
.L_253:
        /*003c*/ 	.word	0x00000000
        /*0040*/ 	.short	0x0002
        /*0042*/ 	.short	0x0010
        /*0044*/ 	.byte	0x00, 0xf0, 0x11, 0x00


	//----- nvinfo : EIATTR_KPARAM_INFO
	.align		4
.L_254:
        /*0048*/ 	.byte	0x04, 0x17
        /*004a*/ 	.short	(.L_256 - .L_255)
.L_255:
        /*004c*/ 	.word	0x00000000
        /*0050*/ 	.short	0x0001
        /*0052*/ 	.short	0x0008
        /*0054*/ 	.byte	0x00, 0xf5, 0x21, 0x00


	//----- nvinfo : EIATTR_KPARAM_INFO
	.align		4
.L_256:
        /*0058*/ 	.byte	0x04, 0x17
        /*005a*/ 	.short	(.L_258 - .L_257)
.L_257:
        /*005c*/ 	.word	0x00000000
        /*0060*/ 	.short	0x0000
        /*0062*/ 	.short	0x0000
        /*0064*/ 	.byte	0x00, 0xf0, 0x21, 0x00


	//----- nvinfo : EIATTR_SPARSE_MMA_MASK
	.align		4
.L_258:
        /*0068*/ 	.byte	0x03, 0x50
        /*006a*/ 	.short	0x0000


	//----- nvinfo : EIATTR_MAXREG_COUNT
	.align		4
        /*006c*/ 	.byte	0x03, 0x1b
        /*006e*/ 	.short	0x00ff


	//----- nvinfo : EIATTR_NUM_BARRIERS
	.align		4
        /*0070*/ 	.byte	0x02, 0x4c
        /*0072*/ 	.byte	0x01
	.zero		1


	//----- nvinfo : EIATTR_MERCURY_ISA_VERSION
	.align		4
        /*0074*/ 	.byte	0x03, 0x5f
        /*0076*/ 	.short	0x0101


	//----- nvinfo : EIATTR_COOP_GROUP_MASK_REGIDS
	.align		4
        /*0078*/ 	.byte	0x04, 0x29
        /*007a*/ 	.short	(.L_260 - .L_259)


	//   ....[0]....
.L_259:
        /*007c*/ 	.word	0xffffffff


	//   ....[1]....
        /*0080*/ 	.word	0xffffffff


	//   ....[2]....
        /*0084*/ 	.word	0xffffffff


	//   ....[3]....
        /*0088*/ 	.word	0xffffffff


	//   ....[4]....
        /*008c*/ 	.word	0xffffffff


	//   ....[5]....
        /*0090*/ 	.word	0xffffffff


	//   ....[6]....
        /*0094*/ 	.word	0xffffffff


	//   ....[7]....
        /*0098*/ 	.word	0xffffffff


	//   ....[8]....
        /*009c*/ 	.word	0xffffffff


	//   ....[9]....
        /*00a0*/ 	.word	0xffffffff


	//   ....[10]....
        /*00a4*/ 	.word	0xffffffff


	//   ....[11]....
        /*00a8*/ 	.word	0xffffffff


	//   ....[12]....
        /*00ac*/ 	.word	0xffffffff


	//   ....[13]....
        /*00b0*/ 	.word	0xffffffff


	//   ....[14]....
        /*00b4*/ 	.word	0xffffffff


	//----- nvinfo : EIATTR_COOP_GROUP_INSTR_OFFSETS
	.align		4
.L_260:
        /*00b8*/ 	.byte	0x04, 0x28
        /*00ba*/ 	.short	(.L_262 - .L_261)


	//   ....[0]....
.L_261:
        /*00bc*/ 	.word	0x00000840


	//   ....[1]....
        /*00c0*/ 	.word	0x000008a0


	//   ....[2]....
        /*00c4*/ 	.word	0x00000910


	//   ....[3]....
        /*00c8*/ 	.word	0x00000960


	//   ....[4]....
        /*00cc*/ 	.word	0x00000990


	//   ....[5]....
        /*00d0*/ 	.word	0x00000b20


	//   ....[6]....
        /*00d4*/ 	.word	0x00000bb0


	//   ....[7]....
        /*00d8*/ 	.word	0x00000c00


	//   ....[8]....
        /*00dc*/ 	.word	0x00000c40


	//   ....[9]....
        /*00e0*/ 	.word	0x00000c80


	//   ....[10]....
        /*00e4*/ 	.word	0x00001c30


	//   ....[11]....
        /*00e8*/ 	.word	0x00001cb0


	//   ....[12]....
        /*00ec*/ 	.word	0x00001d00


	//   ....[13]....
        /*00f0*/ 	.word	0x00001d40


	//   ....[14]....
        /*00f4*/ 	.word	0x00001d70


	//----- nvinfo : EIATTR_VRC_CTA_INIT_COUNT
	.align		4
.L_262:
        /*00f8*/ 	.byte	0x02, 0x4a
	.zero		1
	.zero		1


	//----- nvinfo : EIATTR_EXIT_INSTR_OFFSETS
	.align		4
        /*00fc*/ 	.byte	0x04, 0x1c
        /*00fe*/ 	.short	(.L_264 - .L_263)


	//   ....[0]....
.L_263:
        /*0100*/ 	.word	0x00000080


	//   ....[1]....
        /*0104*/ 	.word	0x000000c0


	//   ....[2]....
        /*0108*/ 	.word	0x00001e90


	//   ....[3]....
        /*010c*/ 	.word	0x00001ee0


	//----- nvinfo : EIATTR_MAX_THREADS
	.align		4
.L_264:
        /*0110*/ 	.byte	0x04, 0x05
        /*0112*/ 	.short	(.L_266 - .L_265)
.L_265:
        /*0114*/ 	.word	0x00000100
        /*0118*/ 	.word	0x00000001
        /*011c*/ 	.word	0x00000001


	//----- nvinfo : EIATTR_CRS_STACK_SIZE
	.align		4
.L_266:
        /*0120*/ 	.byte	0x04, 0x1e
        /*0122*/ 	.short	(.L_268 - .L_267)
.L_267:
        /*0124*/ 	.word	0x00000000


	//----- nvinfo : EIATTR_CBANK_PARAM_SIZE
	.align		4
.L_268:
        /*0128*/ 	.byte	0x03, 0x19
        /*012a*/ 	.short	0x001d


	//----- nvinfo : EIATTR_PARAM_CBANK
	.align		4
        /*012c*/ 	.byte	0x04, 0x0a
        /*012e*/ 	.short	(.L_270 - .L_269)
	.align		4
.L_269:
        /*0130*/ 	.word	index@(.nv.constant0._ZN3cub18CUB_300001_SM_10006detail6reduce28DeviceReduceSingleTileKernelINS2_10policy_hubIijN4cuda3__47maximumIiEEE10Policy1000EN6thrust24THRUST_300001_SM_1000_NS6detail15normal_iteratorINSC_10device_ptrIiEEEEPijS8_iiNS5_3std3__410__identityEEEvT0_T1_T2_T3_T4_T6_)
        /*0134*/ 	.short	0x0380
        /*0136*/ 	.short	0x001d


	//----- nvinfo : EIATTR_SW_WAR
	.align		4
.L_270:
        /*0138*/ 	.byte	0x04, 0x36
        /*013a*/ 	.short	(.L_272 - .L_271)
.L_271:
        /*013c*/ 	.word	0x00000008
.L_272:


//--------------------- .nv.info._ZN3cub18CUB_300001_SM_10006detail9transform16transform_kernelINS2_10policy_hubILb1EN4cuda3std3__45tupleIJN6thrust24THRUST_300001_SM_1000_NS12zip_iteratorINS8_IJNSA_17counting_iteratorIiNSA_11use_defaultESD_SD_EESE_EEEEEEEEE10policy1000El16knapsack_functorNSA_6detail15normal_iteratorINSA_10device_ptrIiEEEEJSG_EEEvT0_iT1_T2_DpNS2_10kernel_argIT3_EE --------------------------
	.section	.nv.info._ZN3cub18CUB_300001_SM_10006detail9transform16transform_kernelINS2_10policy_hubILb1EN4cuda3std3__45tupleIJN6thrust24THRUST_300001_SM_1000_NS12zip_iteratorINS8_IJNSA_17counting_iteratorIiNSA_11use_defaultESD_SD_EESE_EEEEEEEEE10policy1000El16knapsack_functorNSA_6detail15normal_iteratorINSA_10device_ptrIiEEEEJSG_EEEvT0_iT1_T2_DpNS2_10kernel_argIT3_EE,"",@"SHT_CUDA_INFO"
	.sectionflags	@""
	.align	4


	//----- nvinfo : EIATTR_CUDA_API_VERSION
	.align		4
        /*0000*/ 	.byte	0x04, 0x37
        /*0002*/ 	.short	(.L_274 - .L_273)
.L_273:
        /*0004*/ 	.word	0x00000082


	//----- nvinfo : EIATTR_KPARAM_INFO
	.align		4
.L_274:
        /*0008*/ 	.byte	0x04, 0x17
        /*000a*/ 	.short	(.L_276 - .L_275)
.L_275:
        /*000c*/ 	.word	0x00000000
        /*0010*/ 	.short	0x0004
        /*0012*/ 	.short	0x0048
        /*0014*/ 	.byte	0x00, 0xf0, 0x41, 0x00


	//----- nvinfo : EIATTR_KPARAM_INFO
	.align		4
.L_276:
        /*0018*/ 	.byte	0x04, 0x17
        /*001a*/ 	.short	(.L_278 - .L_277)
.L_277:
        /*001c*/ 	.word	0x00000000
        /*0020*/ 	.short	0x0003
        /*0022*/ 	.short	0x0040
        /*0024*/ 	.byte	0x00, 0xf0, 0x21, 0x00


	//----- nvinfo : EIATTR_KPARAM_INFO
	.align		4
.L_278:
        /*0028*/ 	.byte	0x04, 0x17
        /*002a*/ 	.short	(.L_280 - .L_279)
.L_279:
        /*002c*/ 	.word	0x00000000
        /*0030*/ 	.short	0x0002
        /*0032*/ 	.short	0x0010
        /*0034*/ 	.byte	0x00, 0xf0, 0xc1, 0x00


	//----- nvinfo : EIATTR_KPARAM_INFO
	.align		4
.L_280:
        /*0038*/ 	.byte	0x04, 0x17
        /*003a*/ 	.short	(.L_282 - .L_281)
.L_281:
        /*003c*/ 	.word	0x00000000
        /*0040*/ 	.short	0x0001
        /*0042*/ 	.short	0x0008
        /*0044*/ 	.byte	0x00, 0xf0, 0x11, 0x00


	//----- nvinfo : EIATTR_KPARAM_INFO
	.align		4
.L_282:
        /*0048*/ 	.byte	0x04, 0x17
        /*004a*/ 	.short	(.L_284 - .L_283)
.L_283:
        /*004c*/ 	.word	0x00000000
        /*0050*/ 	.short	0x0000
        /*0052*/ 	.short	0x0000
        /*0054*/ 	.byte	0x00, 0xf0, 0x21, 0x00


	//----- nvinfo : EIATTR_SPARSE_MMA_MASK
	.align		4
.L_284:
        /*0058*/ 	.byte	0x03, 0x50
        /*005a*/ 	.short	0x0000


	//----- nvinfo : EIATTR_MAXREG_COUNT
	.align		4
        /*005c*/ 	.byte	0x03, 0x1b
        /*005e*/ 	.short	0x00ff


	//----- nvinfo : EIATTR_MERCURY_ISA_VERSION
	.align		4
        /*0060*/ 	.byte	0x03, 0x5f
        /*0062*/ 	.short	0x0101


	//----- nvinfo : EIATTR_VRC_CTA_INIT_COUNT
	.align		4
        /*0064*/ 	.byte	0x02, 0x4a
	.zero		1
	.zero		1


	//----- nvinfo : EIATTR_EXIT_INSTR_OFFSETS
	.align		4
        /*0068*/ 	.byte	0x04, 0x1c
        /*006a*/ 	.short	(.L_286 - .L_285)


	//   ....[0]....
.L_285:
        /*006c*/ 	.word	0x00000180


	//   ....[1]....
        /*0070*/ 	.word	0x00000b00


	//   ....[2]....
        /*0074*/ 	.word	0x00000b20


	//   ....[3]....
        /*0078*/ 	.word	0x00001580


	//----- nvinfo : EIATTR_MAX_THREADS
	.align		4
.L_286:
        /*007c*/ 	.byte	0x04, 0x05
        /*007e*/ 	.short	(.L_288 - .L_287)
.L_287:
        /*0080*/ 	.word	0x00000080
        /*0084*/ 	.word	0x00000001
        /*0088*/ 	.word	0x00000001


	//----- nvinfo : EIATTR_CRS_STACK_SIZE
	.align		4
.L_288:
        /*008c*/ 	.byte	0x04, 0x1e
        /*008e*/ 	.short	(.L_290 - .L_289)
.L_289:
        /*0090*/ 	.word	0x00000000


	//----- nvinfo : EIATTR_CBANK_PARAM_SIZE
	.align		4
.L_290:
        /*0094*/ 	.byte	0x03, 0x19
        /*0096*/ 	.short	0x0058


	//----- nvinfo : EIATTR_PARAM_CBANK
	.align		4
        /*0098*/ 	.byte	0x04, 0x0a
        /*009a*/ 	.short	(.L_292 - .L_291)
	.align		4
.L_291:
        /*009c*/ 	.word	index@(.nv.constant0._ZN3cub18CUB_300001_SM_10006detail9transform16transform_kernelINS2_10policy_hubILb1EN4cuda3std3__45tupleIJN6thrust24THRUST_300001_SM_1000_NS12zip_iteratorINS8_IJNSA_17counting_iteratorIiNSA_11use_defaultESD_SD_EESE_EEEEEEEEE10policy1000El16knapsack_functorNSA_6detail15normal_iteratorINSA_10device_ptrIiEEEEJSG_EEEvT0_iT1_T2_DpNS2_10kernel_argIT3_EE)
        /*00a0*/ 	.short	0x0380
        /*00a2*/ 	.short	0x0058


	//----- nvinfo : EIATTR_SW_WAR
	.align		4
.L_292:
        /*00a4*/ 	.byte	0x04, 0x36
        /*00a6*/ 	.short	(.L_294 - .L_293)
.L_293:
        /*00a8*/ 	.word	0x00000008
.L_294:


//--------------------- .nv.info._ZN3cub18CUB_300001_SM_10006detail9transform16transform_kernelINS2_10policy_hubILb1EN4cuda3std3__45tupleIJN6thrust24THRUST_300001_SM_1000_NS12zip_iteratorINS8_IJNSA_17counting_iteratorIiNSA_11use_defaultESD_SD_EESE_EEEEEEEEE10policy1000Ei16knapsack_functorNSA_6detail15normal_iteratorINSA_10device_ptrIiEEEEJSG_EEEvT0_iT1_T2_DpNS2_10kernel_argIT3_EE --------------------------
	.section	.nv.info._ZN3cub18CUB_300001_SM_10006detail9transform16transform_kernelINS2_10policy_hubILb1EN4cuda3std3__45tupleIJN6thrust24THRUST_300001_SM_1000_NS12zip_iteratorINS8_IJNSA_17counting_iteratorIiNSA_11use_defaultESD_SD_EESE_EEEEEEEEE10policy1000Ei16knapsack_functorNSA_6detail15normal_iteratorINSA_10device_ptrIiEEEEJSG_EEEvT0_iT1_T2_DpNS2_10kernel_argIT3_EE,"",@"SHT_CUDA_INFO"
	.sectionflags	@""
	.align	4


	//----- nvinfo : EIATTR_CUDA_API_VERSION
	.align		4
        /*0000*/ 	.byte	0x04, 0x37
        /*0002*/ 	.short	(.L_296 - .L_295)
.L_295:
        /*0004*/ 	.word	0x00000082


	//----- nvinfo : EIATTR_KPARAM_INFO
	.align		4
.L_296:
        /*0008*/ 	.byte	0x04, 0x17
        /*000a*/ 	.short	(.L_298 - .L_297)
.L_297:
        /*000c*/ 	.word	0x00000000
        /*0010*/ 	.short	0x0004
        /*0012*/ 	.short	0x0040
        /*0014*/ 	.byte	0x00, 0xf0, 0x41, 0x00


	//----- nvinfo : EIATTR_KPARAM_INFO
	.align		4
.L_298:
        /*0018*/ 	.byte	0x04, 0x17
        /*001a*/ 	.short	(.L_300 - .L_299)
.L_299:
        /*001c*/ 	.word	0x00000000
        /*0020*/ 	.short	0x0003
        /*0022*/ 	.short	0x0038
        /*0024*/ 	.byte	0x00, 0xf0, 0x21, 0x00


	//----- nvinfo : EIATTR_KPARAM_INFO
	.align		4
.L_300:
        /*0028*/ 	.byte	0x04, 0x17
        /*002a*/ 	.short	(.L_302 - .L_301)
.L_301:
        /*002c*/ 	.word	0x00000000
        /*0030*/ 	.short	0x0002
        /*0032*/ 	.short	0x0008
        /*0034*/ 	.byte	0x00, 0xf0, 0xc1, 0x00


	//----- nvinfo : EIATTR_KPARAM_INFO
	.align		4
.L_302:
        /*0038*/ 	.byte	0x04, 0x17
        /*003a*/ 	.short	(.L_304 - .L_303)
.L_303:
        /*003c*/ 	.word	0x00000000
        /*0040*/ 	.short	0x0001
        /*0042*/ 	.short	0x0004
        /*0044*/ 	.byte	0x00, 0xf0, 0x11, 0x00


	//----- nvinfo : EIATTR_KPARAM_INFO
	.align		4
.L_304:
        /*0048*/ 	.byte	0x04, 0x17
        /*004a*/ 	.short	(.L_306 - .L_305)
.L_305:
        /*004c*/ 	.word	0x00000000
        /*0050*/ 	.short	0x0000
        /*0052*/ 	.short	0x0000
        /*0054*/ 	.byte	0x00, 0xf0, 0x11, 0x00


	//----- nvinfo : EIATTR_SPARSE_MMA_MASK
	.align		4
.L_306:
        /*0058*/ 	.byte	0x03, 0x50
        /*005a*/ 	.short	0x0000


	//----- nvinfo : EIATTR_MAXREG_COUNT
	.align		4
        /*005c*/ 	.byte	0x03, 0x1b
        /*005e*/ 	.short	0x00ff


	//----- nvinfo : EIATTR_MERCURY_ISA_VERSION
	.align		4
        /*0060*/ 	.byte	0x03, 0x5f
        /*0062*/ 	.short	0x0101


	//----- nvinfo : EIATTR_VRC_CTA_INIT_COUNT
	.align		4
        /*0064*/ 	.byte	0x02, 0x4a
	.zero		1
	.zero		1


	//----- nvinfo : EIATTR_EXIT_INSTR_OFFSETS
	.align		4
        /*0068*/ 	.byte	0x04, 0x1c
        /*006a*/ 	.short	(.L_308 - .L_307)


	//   ....[0]....
.L_307:
        /*006c*/ 	.word	0x00000100


	//   ....[1]....
        /*0070*/ 	.word	0x00000a30


	//   ....[2]....
        /*0074*/ 	.word	0x00000a60


	//   ....[3]....
        /*0078*/ 	.word	0x00001520


	//----- nvinfo : EIATTR_MAX_THREADS
	.align		4
.L_308:
        /*007c*/ 	.byte	0x04, 0x05
        /*007e*/ 	.short	(.L_310 - .L_309)
.L_309:
        /*0080*/ 	.word	0x00000080
        /*0084*/ 	.word	0x00000001
        /*0088*/ 	.word	0x00000001


	//----- nvinfo : EIATTR_CRS_STACK_SIZE
	.align		4
.L_310:
        /*008c*/ 	.byte	0x04, 0x1e
        /*008e*/ 	.short	(.L_312 - .L_311)
.L_311:
        /*0090*/ 	.word	0x00000000


	//----- nvinfo : EIATTR_CBANK_PARAM_SIZE
	.align		4
.L_312:
        /*0094*/ 	.byte	0x03, 0x19
        /*0096*/ 	.short	0x0050


	//----- nvinfo : EIATTR_PARAM_CBANK
	.align		4
        /*0098*/ 	.byte	0x04, 0x0a
        /*009a*/ 	.short	(.L_314 - .L_313)
	.align		4
.L_313:
        /*009c*/ 	.word	index@(.nv.constant0._ZN3cub18CUB_300001_SM_10006detail9transform16transform_kernelINS2_10policy_hubILb1EN4cuda3std3__45tupleIJN6thrust24THRUST_300001_SM_1000_NS12zip_iteratorINS8_IJNSA_17counting_iteratorIiNSA_11use_defaultESD_SD_EESE_EEEEEEEEE10policy1000Ei16knapsack_functorNSA_6detail15normal_iteratorINSA_10device_ptrIiEEEEJSG_EEEvT0_iT1_T2_DpNS2_10kernel_argIT3_EE)
        /*00a0*/ 	.short	0x0380
        /*00a2*/ 	.short	0x0050


	//----- nvinfo : EIATTR_SW_WAR
	.align		4
.L_314:
        /*00a4*/ 	.byte	0x04, 0x36
        /*00a6*/ 	.short	(.L_316 - .L_315)
.L_315:
        /*00a8*/ 	.word	0x00000008
.L_316:


//--------------------- .nv.info._ZN3cub18CUB_300001_SM_10006detail8for_each13static_kernelINS2_12policy_hub_t12policy_500_tEmN6thrust24THRUST_300001_SM_1000_NS8cuda_cub20__uninitialized_fill7functorINS7_10device_ptrIiEEiEEEEvT0_T1_ --------------------------
	.section	.nv.info._ZN3cub18CUB_300001_SM_10006detail8for_each13static_kernelINS2_12policy_hub_t12policy_500_tEmN6thrust24THRUST_300001_SM_1000_NS8cuda_cub20__uninitialized_fill7functorINS7_10device_ptrIiEEiEEEEvT0_T1_,"",@"SHT_CUDA_INFO"
	.sectionflags	@""
	.align	4


	//----- nvinfo : EIATTR_CUDA_API_VERSION
	.align		4
        /*0000*/ 	.byte	0x04, 0x37
        /*0002*/ 	.short	(.L_318 - .L_317)
.L_317:
        /*0004*/ 	.word	0x00000082


	//----- nvinfo : EIATTR_KPARAM_INFO
	.align		4
.L_318:
        /*0008*/ 	.byte	0x04, 0x17
        /*000a*/ 	.short	(.L_320 - .L_319)
.L_319:
        /*000c*/ 	.word	0x00000000
        /*0010*/ 	.short	0x0001
        /*0012*/ 	.short	0x0008
        /*0014*/ 	.byte	0x00, 0xf0, 0x41, 0x00


	//----- nvinfo : EIATTR_KPARAM_INFO
	.align		4
.L_320:
        /*0018*/ 	.byte	0x04, 0x17
        /*001a*/ 	.short	(.L_322 - .L_321)
.L_321:
        /*001c*/ 	.word	0x00000000
        /*0020*/ 	.short	0x0000
        /*0022*/ 	.short	0x0000
        /*0024*/ 	.byte	0x00, 0xf0, 0x21, 0x00


	//----- nvinfo : EIATTR_SPARSE_MMA_MASK
	.align		4
.L_322:
        /*0028*/ 	.byte	0x03, 0x50
        /*002a*/ 	.short	0x0000


	//----- nvinfo : EIATTR_MAXREG_COUNT
	.align		4
        /*002c*/ 	.byte	0x03, 0x1b
        /*002e*/ 	.short	0x00ff


	//----- nvinfo : EIATTR_MERCURY_ISA_VERSION
	.align		4
        /*0030*/ 	.byte	0x03, 0x5f
        /*0032*/ 	.short	0x0101


	//----- nvinfo : EIATTR_VRC_CTA_INIT_COUNT
	.align		4
        /*0034*/ 	.byte	0x02, 0x4a
	.zero		1
	.zero		1


	//----- nvinfo : EIATTR_EXIT_INSTR_OFFSETS
	.align		4
        /*0038*/ 	.byte	0x04, 0x1c
        /*003a*/ 	.short	(.L_324 - .L_323)


	//   ....[0]....
.L_323:
        /*003c*/ 	.word	0x00000130


	//   ....[1]....
        /*0040*/ 	.word	0x00000230


	//   ....[2]....
        /*0044*/ 	.word	0x00000260


	//----- nvinfo : EIATTR_MAX_THREADS
	.align		4
.L_324:
        /*0048*/ 	.byte	0x04, 0x05
        /*004a*/ 	.short	(.L_326 - .L_325)
.L_325:
        /*004c*/ 	.word	0x00000100
        /*0050*/ 	.word	0x00000001
        /*0054*/ 	.word	0x00000001


	//----- nvinfo : EIATTR_CBANK_PARAM_SIZE
	.align		4
.L_326:
        /*0058*/ 	.byte	0x03, 0x19
        /*005a*/ 	.short	0x0018


	//----- nvinfo : EIATTR_PARAM_CBANK
	.align		4
        /*005c*/ 	.byte	0x04, 0x0a
        /*005e*/ 	.short	(.L_328 - .L_327)
	.align		4
.L_327:
        /*0060*/ 	.word	index@(.nv.constant0._ZN3cub18CUB_300001_SM_10006detail8for_each13static_kernelINS2_12policy_hub_t12policy_500_tEmN6thrust24THRUST_300001_SM_1000_NS8cuda_cub20__uninitialized_fill7functorINS7_10device_ptrIiEEiEEEEvT0_T1_)
        /*0064*/ 	.short	0x0380
        /*0066*/ 	.short	0x0018


	//----- nvinfo : EIATTR_SW_WAR
	.align		4
.L_328:
        /*0068*/ 	.byte	0x04, 0x36
        /*006a*/ 	.short	(.L_330 - .L_329)
.L_329:
        /*006c*/ 	.word	0x00000008
.L_330:


//--------------------- .nv.info._ZN3cub18CUB_300001_SM_10006detail11EmptyKernelIvEEvv --------------------------
	.section	.nv.info._ZN3cub18CUB_300001_SM_10006detail11EmptyKernelIvEEvv,"",@"SHT_CUDA_INFO"
	.sectionflags	@""
	.align	4


	//----- nvinfo : EIATTR_CUDA_API_VERSION
	.align		4
        /*0000*/ 	.byte	0x04, 0x37
        /*0002*/ 	.short	(.L_332 - .L_331)
.L_331:
        /*0004*/ 	.word	0x00000082


	//----- nvinfo : EIATTR_SPARSE_MMA_MASK
	.align		4
.L_332:
        /*0008*/ 	.byte	0x03, 0x50
        /*000a*/ 	.short	0x0000


	//----- nvinfo : EIATTR_MAXREG_COUNT
	.align		4
        /*000c*/ 	.byte	0x03, 0x1b
        /*000e*/ 	.short	0x00ff


	//----- nvinfo : EIATTR_MERCURY_ISA_VERSION
	.align		4
        /*0010*/ 	.byte	0x03, 0x5f
        /*0012*/ 	.short	0x0101


	//----- nvinfo : EIATTR_VRC_CTA_INIT_COUNT
	.align		4
        /*0014*/ 	.byte	0x02, 0x4a
	.zero		1
	.zero		1


	//----- nvinfo : EIATTR_EXIT_INSTR_OFFSETS
	.align		4
        /*0018*/ 	.byte	0x04, 0x1c
        /*001a*/ 	.short	(.L_334 - .L_333)


	//   ....[0]....
.L_333:
        /*001c*/ 	.word	0x00000010


	//----- nvinfo : EIATTR_SW_WAR
	.align		4
.L_334:
        /*0020*/ 	.byte	0x04, 0x36
        /*0022*/ 	.short	(.L_336 - .L_335)
.L_335:
        /*0024*/ 	.word	0x00000008
.L_336:


//--------------------- .nv.callgraph             --------------------------
	.section	.nv.callgraph,"",@"SHT_CUDA_CALLGRAPH"
	.align	4
	.sectionentsize	8
	.align		4
        /*0000*/ 	.word	0x00000000
	.align		4
        /*0004*/ 	.word	0xffffffff
	.align		4
        /*0008*/ 	.word	0x00000000
	.align		4
        /*000c*/ 	.word	0xfffffffe
	.align		4
        /*0010*/ 	.word	0x00000000
	.align		4
        /*0014*/ 	.word	0xfffffffd
	.align		4
        /*0018*/ 	.word	0x00000000
	.align		4
        /*001c*/ 	.word	0xfffffffc


//--------------------- .nv.constant4             --------------------------
	.section	.nv.constant4,"a",@progbits
	.align	8
	.align		8
.nv.constant4:
        /*0000*/ 	.dword	_ZN34_INTERNAL_ba6545bb_4_k_cu_aedb4d364cuda3std3__45__cpo5beginE
	.align		8
        /*0008*/ 	.dword	_ZN34_INTERNAL_ba6545bb_4_k_cu_aedb4d364cuda3std3__45__cpo3endE
	.align		8
        /*0010*/ 	.dword	_ZN34_INTERNAL_ba6545bb_4_k_cu_aedb4d364cuda3std3__45__cpo6cbeginE
	.align		8
        /*0018*/ 	.dword	_ZN34_INTERNAL_ba6545bb_4_k_cu_aedb4d364cuda3std3__45__cpo4cendE
	.align		8
        /*0020*/ 	.dword	_ZN34_INTERNAL_ba6545bb_4_k_cu_aedb4d364cuda3std3__45__cpo6rbeginE
	.align		8
        /*0028*/ 	.dword	_ZN34_INTERNAL_ba6545bb_4_k_cu_aedb4d364cuda3std3__45__cpo4rendE
	.align		8
        /*0030*/ 	.dword	_ZN34_INTERNAL_ba6545bb_4_k_cu_aedb4d364cuda3std3__45__cpo7crbeginE
	.align		8
        /*0038*/ 	.dword	_ZN34_INTERNAL_ba6545bb_4_k_cu_aedb4d364cuda3std3__45__cpo5crendE
	.align		8
        /*0040*/ 	.dword	_ZN34_INTERNAL_ba6545bb_4_k_cu_aedb4d364cuda3std3__436_GLOBAL__N__ba6545bb_4_k_cu_aedb4d366ignoreE
	.align		8
        /*0048*/ 	.dword	_ZN34_INTERNAL_ba6545bb_4_k_cu_aedb4d364cuda3std3__419piecewise_constructE
	.align		8
        /*0050*/ 	.dword	_ZN34_INTERNAL_ba6545bb_4_k_cu_aedb4d364cuda3std3__48in_placeE
	.align		8
        /*0058*/ 	.dword	_ZN34_INTERNAL_ba6545bb_4_k_cu_aedb4d364cuda3std3__420unreachable_sentinelE
	.align		8
        /*0060*/ 	.dword	_ZN34_INTERNAL_ba6545bb_4_k_cu_aedb4d364cuda3std3__47nulloptE
	.align		8
        /*0068*/ 	.dword	_ZN34_INTERNAL_ba6545bb_4_k_cu_aedb4d364cuda3std3__48unexpectE
	.align		8
        /*0070*/ 	.dword	_ZN34_INTERNAL_ba6545bb_4_k_cu_aedb4d364cuda3std6ranges3__45__cpo4swapE
	.align		8
        /*0078*/ 	.dword	_ZN34_INTERNAL_ba6545bb_4_k_cu_aedb4d364cuda3std6ranges3__45__cpo9iter_moveE
	.align		8
        /*0080*/ 	.dword	_ZN34_INTERNAL_ba6545bb_4_k_cu_aedb4d364cuda3std6ranges3__45__cpo5beginE
	.align		8
        /*0088*/ 	.dword	_ZN34_INTERNAL_ba6545bb_4_k_cu_aedb4d364cuda3std6ranges3__45__cpo3endE
	.align		8
        /*0090*/ 	.dword	_ZN34_INTERNAL_ba6545bb_4_k_cu_aedb4d364cuda3std6ranges3__45__cpo6cbeginE
	.align		8
        /*0098*/ 	.dword	_ZN34_INTERNAL_ba6545bb_4_k_cu_aedb4d364cuda3std6ranges3__45__cpo4cendE
	.align		8
        /*00a0*/ 	.dword	_ZN34_INTERNAL_ba6545bb_4_k_cu_aedb4d364cuda3std6ranges3__45__cpo7advanceE
	.align		8
        /*00a8*/ 	.dword	_ZN34_INTERNAL_ba6545bb_4_k_cu_aedb4d364cuda3std6ranges3__45__cpo9iter_swapE
	.align		8
        /*00b0*/ 	.dword	_ZN34_INTERNAL_ba6545bb_4_k_cu_aedb4d364cuda3std6ranges3__45__cpo4nextE
	.align		8
        /*00b8*/ 	.dword	_ZN34_INTERNAL_ba6545bb_4_k_cu_aedb4d364cuda3std6ranges3__45__cpo4prevE
	.align		8
        /*00c0*/ 	.dword	_ZN34_INTERNAL_ba6545bb_4_k_cu_aedb4d364cuda3std6ranges3__45__cpo4dataE
	.align		8
        /*00c8*/ 	.dword	_ZN34_INTERNAL_ba6545bb_4_k_cu_aedb4d364cuda3std6ranges3__45__cpo5cdataE
	.align		8
        /*00d0*/ 	.dword	_ZN34_INTERNAL_ba6545bb_4_k_cu_aedb4d364cuda3std6ranges3__45__cpo4sizeE
	.align		8
        /*00d8*/ 	.dword	_ZN34_INTERNAL_ba6545bb_4_k_cu_aedb4d364cuda3std6ranges3__45__cpo5ssizeE
	.align		8
        /*00e0*/ 	.dword	_ZN34_INTERNAL_ba6545bb_4_k_cu_aedb4d364cuda3std6ranges3__45__cpo8distanceE
	.align		8
        /*00e8*/ 	.dword	_ZN34_INTERNAL_ba6545bb_4_k_cu_aedb4d366thrust24THRUST_300001_SM_1000_NS8cuda_cub3parE
	.align		8
        /*00f0*/ 	.dword	_ZN34_INTERNAL_ba6545bb_4_k_cu_aedb4d366thrust24THRUST_300001_SM_1000_NS8cuda_cub10par_nosyncE
	.align		8
        /*00f8*/ 	.dword	_ZN34_INTERNAL_ba6545bb_4_k_cu_aedb4d366thrust24THRUST_300001_SM_1000_NS6system6detail10sequential3seqE
	.align		8
        /*0100*/ 	.dword	_ZN34_INTERNAL_ba6545bb_4_k_cu_aedb4d366thrust24THRUST_300001_SM_1000_NS6system3cpp3parE
	.align		8
        /*0108*/ 	.dword	_ZN34_INTERNAL_ba6545bb_4_k_cu_aedb4d366thrust24THRUST_300001_SM_1000_NS12placeholders2_1E
	.align		8
        /*0110*/ 	.dword	_ZN34_INTERNAL_ba6545bb_4_k_cu_aedb4d366thrust24THRUST_300001_SM_1000_NS12placeholders2_2E
	.align		8
        /*0118*/ 	.dword	_ZN34_INTERNAL_ba6545bb_4_k_cu_aedb4d366thrust24THRUST_300001_SM_1000_NS12placeholders2_3E
	.align		8
        /*0120*/ 	.dword	_ZN34_INTERNAL_ba6545bb_4_k_cu_aedb4d366thrust24THRUST_300001_SM_1000_NS12placeholders2_4E
	.align		8
        /*0128*/ 	.dword	_ZN34_INTERNAL_ba6545bb_4_k_cu_aedb4d366thrust24THRUST_300001_SM_1000_NS12placeholders2_5E
	.align		8
        /*0130*/ 	.dword	_ZN34_INTERNAL_ba6545bb_4_k_cu_aedb4d366thrust24THRUST_300001_SM_1000_NS12placeholders2_6E
	.align		8
        /*0138*/ 	.dword	_ZN34_INTERNAL_ba6545bb_4_k_cu_aedb4d366thrust24THRUST_300001_SM_1000_NS12placeholders2_7E
	.align		8
        /*0140*/ 	.dword	_ZN34_INTERNAL_ba6545bb_4_k_cu_aedb4d366thrust24THRUST_300001_SM_1000_NS12placeholders2_8E
	.align		8
        /*0148*/ 	.dword	_ZN34_INTERNAL_ba6545bb_4_k_cu_aedb4d366thrust24THRUST_300001_SM_1000_NS12placeholders2_9E
	.align		8
        /*0150*/ 	.dword	_ZN34_INTERNAL_ba6545bb_4_k_cu_aedb4d366thrust24THRUST_300001_SM_1000_NS12placeholders3_10E
	.align		8
        /*0158*/ 	.dword	_ZN34_INTERNAL_ba6545bb_4_k_cu_aedb4d366thrust24THRUST_300001_SM_1000_NS3seqE
	.align		8
        /*0160*/ 	.dword	_ZN34_INTERNAL_ba6545bb_4_k_cu_aedb4d366thrust24THRUST_300001_SM_1000_NS6deviceE


//--------------------- .text._ZN3cub18CUB_300001_SM_10006detail6reduce28DeviceReduceSingleTileKernelINS2_10policy_hubIiyN4cuda3__47maximumIiEEE10Policy1000EPiSB_iS8_iiNS5_3std3__410__identityEEEvT0_T1_T2_T3_T4_T6_ --------------------------
	.section	.text._ZN3cub18CUB_300001_SM_10006detail6reduce28DeviceReduceSingleTileKernelINS2_10policy_hubIiyN4cuda3__47maximumIiEEE10Policy1000EPiSB_iS8_iiNS5_3std3__410__identityEEEvT0_T1_T2_T3_T4_T6_,"ax",@progbits
	.align	128
        .global         _ZN3cub18CUB_300001_SM_10006detail6reduce28DeviceReduceSingleTileKernelINS2_10policy_hubIiyN4cuda3__47maximumIiEEE10Policy1000EPiSB_iS8_iiNS5_3std3__410__identityEEEvT0_T1_T2_T3_T4_T6_
        .type           _ZN3cub18CUB_300001_SM_10006detail6reduce28DeviceReduceSingleTileKernelINS2_10policy_hubIiyN4cuda3__47maximumIiEEE10Policy1000EPiSB_iS8_iiNS5_3std3__410__identityEEEvT0_T1_T2_T3_T4_T6_,@function
        .size           _ZN3cub18CUB_300001_SM_10006detail6reduce28DeviceReduceSingleTileKernelINS2_10policy_hubIiyN4cuda3__47maximumIiEEE10Policy1000EPiSB_iS8_iiNS5_3std3__410__identityEEEvT0_T1_T2_T3_T4_T6_,(.L_x_346 - _ZN3cub18CUB_300001_SM_10006detail6reduce28DeviceReduceSingleTileKernelINS2_10policy_hubIiyN4cuda3__47maximumIiEEE10Policy1000EPiSB_iS8_iiNS5_3std3__410__identityEEEvT0_T1_T2_T3_T4_T6_)
        .other          _ZN3cub18CUB_300001_SM_10006detail6reduce28DeviceReduceSingleTileKernelINS2_10policy_hubIiyN4cuda3__47maximumIiEEE10Policy1000EPiSB_iS8_iiNS5_3std3__410__identityEEEvT0_T1_T2_T3_T4_T6_,@"STO_CUDA_ENTRY STV_DEFAULT"
_ZN3cub18CUB_300001_SM_10006detail6reduce28DeviceReduceSingleTileKernelINS2_10policy_hubIiyN4cuda3__47maximumIiEEE10Policy1000EPiSB_iS8_iiNS5_3std3__410__identityEEEvT0_T1_T2_T3_T4_T6_:
.text._ZN3cub18CUB_300001_SM_10006detail6reduce28DeviceReduceSingleTileKernelINS2_10policy_hubIiyN4cuda3__47maximumIiEEE10Policy1000EPiSB_iS8_iiNS5_3std3__410__identityEEEvT0_T1_T2_T3_T4_T6_:
[----:B------:R-:W-:Y:S01]  /*0000*/  LDC R1, c[0x0][0x37c] ;  /* 0x0000df00ff017b82 */ /* 0x000fe20000000800 */
[----:B------:R-:W0:Y:S01]  /*0010*/  LDCU UR4, c[0x0][0x390] ;  /* 0x00007200ff0477ac */ /* 0x000e220008000800 */
[----:B------:R-:W1:Y:S01]  /*0020*/  LDCU.64 UR6, c[0x0][0x358] ;  /* 0x00006b00ff0677ac */ /* 0x000e620008000a00 */
[----:B0-----:R-:W-:-:S05]  /*0030*/  IMAD.U32 R2, RZ, RZ, UR4 ;  /* 0x00000004ff027e24 */ /* 0x001fca000f8e00ff */
[----:B------:R-:W-:-:S13]  /*0040*/  ISETP.NE.AND P0, PT, R2, RZ, PT ;  /* 0x000000ff0200720c */ /* 0x000fda0003f05270 */
[----:B-1----:R-:W-:Y:S05]  /*0050*/  @P0 BRA `(.L_x_0) ;  /* 0x00000000001c0947 */ /* 0x002fea0003800000 */
[----:B------:R-:W0:Y:S02]  /*0060*/  S2R R0, SR_TID.X ;  /* 0x0000000000007919 */ /* 0x000e240000002100 */
[----:B0-----:R-:W-:-:S13]  /*0070*/  ISETP.NE.AND P0, PT, R0, RZ, PT ;  /* 0x000000ff0000720c */ /* 0x001fda0003f05270 */
[----:B------:R-:W-:Y:S05]  /*0080*/  @P0 EXIT ;  /* 0x000000000000094d */ /* 0x000fea0003800000 */
[----:B------:R-:W0:Y:S08]  /*0090*/  LDC R5, c[0x0][0x398] ;  /* 0x0000e600ff057b82 */ /* 0x000e300000000800 */
[----:B------:R-:W0:Y:S02]  /*00a0*/  LDC.64 R2, c[0x0][0x388] ;  /* 0x0000e200ff027b82 */ /* 0x000e240000000a00 */
[----:B0-----:R-:W-:Y:S01]  /*00b0*/  STG.E desc[UR6][R2.64], R5 ;  /* 0x0000000502007986 */ /* 0x001fe2000c101906 */
[----:B------:R-:W-:Y:S05]  /*00c0*/  EXIT ;  /* 0x000000000000794d */ /* 0x000fea0003800000 */
.L_x_0:
[----:B------:R-:W0:Y:S01]  /*00d0*/  LDCU UR4, c[0x0][0x380] ;  /* 0x00007000ff0477ac */ /* 0x000e220008000800 */
[----:B------:R-:W-:Y:S01]  /*00e0*/  BSSY.RECONVERGENT B0, `(.L_x_1) ;  /* 0x000036c000007945 */ /* 0x000fe20003800200 */
[----:B0-----:R-:W-:-:S09]  /*00f0*/  ULOP3.LUT UP0, URZ, UR4, 0xf, URZ, 0xc0, !UPT ;  /* 0x0000000f04ff7892 */ /* 0x001fd2000f80c0ff */
[----:B------:R-:W-:Y:S05]  /*0100*/  BRA.U UP0, `(.L_x_2) ;  /* 0x0000001900a47547 */ /* 0x000fea000b800000 */
[----:B------:R-:W-:-:S13]  /*0110*/  ISETP.GT.AND P0, PT, R2, 0xfff, PT ;  /* 0x00000fff0200780c */ /* 0x000fda0003f04270 */
[----:B------:R-:W-:Y:S05]  /*0120*/  @P0 BRA `(.L_x_3) ;  /* 0x0000000c00640947 */ /* 0x000fea0003800000 */
[----:B------:R-:W0:Y:S01]  /*0130*/  S2R R3, SR_TID.X ;  /* 0x0000000000037919 */ /* 0x000e220000002100 */
[----:B------:R-:W-:Y:S01]  /*0140*/  BSSY.RECONVERGENT B1, `(.L_x_4) ;  /* 0x0000009000017945 */ /* 0x000fe20003800200 */
[----:B------:R-:W-:Y:S01]  /*0150*/  IMAD.MOV.U32 R0, RZ, RZ, RZ ;  /* 0x000000ffff007224 */ /* 0x000fe200078e00ff */
[----:B0-----:R-:W-:Y:S01]  /*0160*/  ISETP.GE.AND P0, PT, R3, R2, PT ;  /* 0x000000020300720c */ /* 0x001fe20003f06270 */
[----:B------:R-:W-:-:S12]  /*0170*/  IMAD.MOV.U32 R11, RZ, RZ, R3 ;  /* 0x000000ffff0b7224 */ /* 0x000fd800078e0003 */
[----:B------:R-:W-:Y:S05]  /*0180*/  @P0 BRA `(.L_x_5) ;  /* 0x0000000000100947 */ /* 0x000fea0003800000 */
[----:B------:R-:W0:Y:S02]  /*0190*/  LDC.64 R4, c[0x0][0x380] ;  /* 0x0000e000ff047b82 */ /* 0x000e240000000a00 */
[----:B0-----:R-:W-:-:S05]  /*01a0*/  IMAD.WIDE.U32 R4, R3, 0x4, R4 ;  /* 0x0000000403047825 */ /* 0x001fca00078e0004 */
[----:B------:R0:W5:Y:S01]  /*01b0*/  LDG.E.CONSTANT R0, desc[UR6][R4.64] ;  /* 0x0000000604007981 */ /* 0x000162000c1e9900 */
[----:B------:R-:W-:-:S07]  /*01c0*/  VIADD R11, R3, 0x100 ;  /* 0x00000100030b7836 */ /* 0x000fce0000000000 */
.L_x_5:
[----:B------:R-:W-:Y:S05]  /*01d0*/  BSYNC.RECONVERGENT B1 ;  /* 0x0000000000017941 */ /* 0x000fea0003800200 */
.L_x_4:
[----:B------:R-:W-:Y:S01]  /*01e0*/  ISETP.GE.AND P0, PT, R11, R2, PT ;  /* 0x000000020b00720c */ /* 0x000fe20003f06270 */
[----:B------:R-:W-:-:S12]  /*01f0*/  BSSY.RECONVERGENT B1, `(.L_x_6) ;  /* 0x0000066000017945 */ /* 0x000fd80003800200 */
[----:B------:R-:W-:Y:S05]  /*0200*/  @P0 BRA `(.L_x_7) ;  /* 0x0000000400900947 */ /* 0x000fea0003800000 */
[----:B0-----:R-:W-:Y:S01]  /*0210*/  LOP3.LUT R5, RZ, R11, RZ, 0x33, !PT ;  /* 0x0000000bff057212 */ /* 0x001fe200078e33ff */
[----:B------:R-:W-:Y:S04]  /*0220*/  BSSY.RECONVERGENT B2, `(.L_x_8) ;  /* 0x0000015000027945 */ /* 0x000fe80003800200 */
[----:B------:R-:W-:-:S05]  /*0230*/  IMAD.IADD R6, R5, 0x1, R2 ;  /* 0x0000000105067824 */ /* 0x000fca00078e0202 */
[C---:B------:R-:W-:Y:S02]  /*0240*/  LOP3.LUT R4, R6.reuse, 0x300, RZ, 0xc0, !PT ;  /* 0x0000030006047812 */ /* 0x040fe400078ec0ff */
[----:B------:R-:W-:Y:S02]  /*0250*/  ISETP.GE.U32.AND P1, PT, R6, 0x300, PT ;  /* 0x000003000600780c */ /* 0x000fe40003f26070 */
[----:B------:R-:W-:-:S13]  /*0260*/  ISETP.NE.AND P0, PT, R4, 0x300, PT ;  /* 0x000003000400780c */ /* 0x000fda0003f05270 */
[----:B------:R-:W-:Y:S05]  /*0270*/  @!P0 BRA `(.L_x_9) ;  /* 0x00000000003c8947 */ /* 0x000fea0003800000 */
[----:B------:R-:W0:Y:S01]  /*0280*/  LDC.64 R4, c[0x0][0x380] ;  /* 0x0000e000ff047b82 */ /* 0x000e220000000a00 */
[----:B------:R-:W-:-:S04]  /*0290*/  LEA.HI R6, R6, 0x1, RZ, 0x18 ;  /* 0x0000000106067811 */ /* 0x000fc800078fc0ff */
[----:B------:R-:W-:-:S05]  /*02a0*/  LOP3.LUT R6, R6, 0x3, RZ, 0xc0, !PT ;  /* 0x0000000306067812 */ /* 0x000fca00078ec0ff */
[----:B------:R-:W-:Y:S02]  /*02b0*/  IMAD.MOV R6, RZ, RZ, -R6 ;  /* 0x000000ffff067224 */ /* 0x000fe400078e0a06 */
[----:B0-----:R-:W-:-:S04]  /*02c0*/  IMAD.WIDE.U32 R4, R11, 0x4, R4 ;  /* 0x000000040b047825 */ /* 0x001fc800078e0004 */
[----:B------:R-:W-:-:S07]  /*02d0*/  IMAD.MOV.U32 R7, RZ, RZ, R5 ;  /* 0x000000ffff077224 */ /* 0x000fce00078e0005 */
.L_x_10:
[----:B------:R-:W-:-:S06]  /*02e0*/  IMAD.MOV.U32 R5, RZ, RZ, R7 ;  /* 0x000000ffff057224 */ /* 0x000fcc00078e0007 */
[----:B------:R0:W2:Y:S01]  /*02f0*/  LDG.E.CONSTANT R5, desc[UR6][R4.64] ;  /* 0x0000000604057981 */ /* 0x0000a2000c1e9900 */
[----:B------:R-:W-:Y:S02]  /*0300*/  VIADD R6, R6, 0x1 ;  /* 0x0000000106067836 */ /* 0x000fe40000000000 */
[----:B------:R-:W-:-:S03]  /*0310*/  VIADD R11, R11, 0x100 ;  /* 0x000001000b0b7836 */ /* 0x000fc60000000000 */
[----:B------:R-:W-:Y:S02]  /*0320*/  ISETP.NE.AND P0, PT, R6, RZ, PT ;  /* 0x000000ff0600720c */ /* 0x000fe40003f05270 */
[----:B0-----:R-:W-:-:S05]  /*0330*/  IADD3 R4, P2, PT, R4, 0x400, RZ ;  /* 0x0000040004047810 */ /* 0x001fca0007f5e0ff */
[----:B------:R-:W-:Y:S01]  /*0340*/  IMAD.X R7, RZ, RZ, R7, P2 ;  /* 0x000000ffff077224 */ /* 0x000fe200010e0607 */
[----:B--2--5:R-:W-:-:S05]  /*0350*/  VIMNMX R0, PT, PT, R5, R0, !PT ;  /* 0x0000000005007248 */ /* 0x024fca0007fe0100 */
[----:B------:R-:W-:Y:S05]  /*0360*/  @P0 BRA `(.L_x_10) ;  /* 0xfffffffc00dc0947 */ /* 0x000fea000383ffff */
.L_x_9:
[----:B------:R-:W-:Y:S05]  /*0370*/  BSYNC.RECONVERGENT B2 ;  /* 0x0000000000027941 */ /* 0x000fea0003800200 */
.L_x_8:
[----:B------:R-:W-:Y:S05]  /*0380*/  @!P1 BRA `(.L_x_7) ;  /* 0x0000000400309947 */ /* 0x000fea0003800000 */
[----:B------:R-:W-:Y:S01]  /*0390*/  IMAD.IADD R4, R2, 0x1, -R11 ;  /* 0x0000000102047824 */ /* 0x000fe200078e0a0b */
[----:B------:R-:W-:Y:S01]  /*03a0*/  BSSY.RECONVERGENT B2, `(.L_x_11) ;  /* 0x0000029000027945 */ /* 0x000fe20003800200 */
[----:B------:R-:W-:-:S03]  /*03b0*/  PLOP3.LUT P0, PT, PT, PT, PT, 0x80, 0x8 ;  /* 0x000000000008781c */ /* 0x000fc60003f0f070 */
[----:B------:R-:W-:-:S13]  /*03c0*/  ISETP.GT.AND P1, PT, R4, 0xc00, PT ;  /* 0x00000c000400780c */ /* 0x000fda0003f24270 */
[----:B------:R-:W-:Y:S05]  /*03d0*/  @!P1 BRA `(.L_x_12) ;  /* 0x0000000000949947 */ /* 0x000fea0003800000 */
[----:B------:R-:W-:Y:S01]  /*03e0*/  PLOP3.LUT P0, PT, PT, PT, PT, 0x8, 0x80 ;  /* 0x000000000080781c */ /* 0x000fe20003f0e170 */
[----:B------:R-:W-:-:S12]  /*03f0*/  VIADD R10, R2, 0xfffff400 ;  /* 0xfffff400020a7836 */ /* 0x000fd80000000000 */
.L_x_13:
[----:B------:R-:W0:Y:S01]  /*0400*/  LDC.64 R6, c[0x0][0x380] ;  /* 0x0000e000ff067b82 */ /* 0x000e220000000a00 */
[C---:B------:R-:W-:Y:S02]  /*0410*/  VIADD R9, R11.reuse, 0x400 ;  /* 0x000004000b097836 */ /* 0x040fe40000000000 */
[C---:B------:R-:W-:Y:S02]  /*0420*/  VIADD R5, R11.reuse, 0x800 ;  /* 0x000008000b057836 */ /* 0x040fe40000000000 */
[----:B0-----:R-:W-:-:S05]  /*0430*/  IMAD.WIDE R22, R11, 0x4, R6 ;  /* 0x000000040b167825 */ /* 0x001fca00078e0206 */
[----:B------:R-:W2:Y:S01]  /*0440*/  LDG.E.CONSTANT R12, desc[UR6][R22.64] ;  /* 0x00000006160c7981 */ /* 0x000ea2000c1e9900 */
[----:B------:R-:W-:-:S03]  /*0450*/  IMAD.WIDE R8, R9, 0x4, R6 ;  /* 0x0000000409087825 */ /* 0x000fc600078e0206 */
[----:B------:R-:W2:Y:S04]  /*0460*/  LDG.E.CONSTANT R13, desc[UR6][R22.64+0x400] ;  /* 0x00040006160d7981 */ /* 0x000ea8000c1e9900 */
[----:B------:R-:W3:Y:S04]  /*0470*/  LDG.E.CONSTANT R14, desc[UR6][R22.64+0x800] ;  /* 0x00080006160e7981 */ /* 0x000ee8000c1e9900 */
[----:B------:R-:W3:Y:S01]  /*0480*/  LDG.E.CONSTANT R21, desc[UR6][R22.64+0xc00] ;  /* 0x000c000616157981 */ /* 0x000ee2000c1e9900 */
[----:B------:R-:W-:-:S03]  /*0490*/  IMAD.WIDE R4, R5, 0x4, R6 ;  /* 0x0000000405047825 */ /* 0x000fc600078e0206 */
[----:B------:R-:W4:Y:S04]  /*04a0*/  LDG.E.CONSTANT R17, desc[UR6][R8.64] ;  /* 0x0000000608117981 */ /* 0x000f28000c1e9900 */
[----:B------:R-:W4:Y:S01]  /*04b0*/  LDG.E.CONSTANT R16, desc[UR6][R8.64+0x400] ;  /* 0x0004000608107981 */ /* 0x000f22000c1e9900 */
[----:B------:R-:W-:-:S03]  /*04c0*/  VIADD R25, R11, 0xc00 ;  /* 0x00000c000b197836 */ /* 0x000fc60000000000 */
[----:B------:R-:W4:Y:S04]  /*04d0*/  LDG.E.CONSTANT R15, desc[UR6][R8.64+0x800] ;  /* 0x00080006080f7981 */ /* 0x000f28000c1e9900 */
[----:B------:R-:W4:Y:S01]  /*04e0*/  LDG.E.CONSTANT R20, desc[UR6][R8.64+0xc00] ;  /* 0x000c000608147981 */ /* 0x000f22000c1e9900 */
[----:B------:R-:W-:-:S03]  /*04f0*/  IMAD.WIDE R6, R25, 0x4, R6 ;  /* 0x0000000419067825 */ /* 0x000fc600078e0206 */
[----:B------:R-:W4:Y:S04]  /*0500*/  LDG.E.CONSTANT R19, desc[UR6][R4.64] ;  /* 0x0000000604137981 */ /* 0x000f28000c1e9900 */
[----:B------:R-:W4:Y:S04]  /*0510*/  LDG.E.CONSTANT R18, desc[UR6][R4.64+0x400] ;  /* 0x0004000604127981 */ /* 0x000f28000c1e9900 */
[----:B------:R-:W4:Y:S04]  /*0520*/  LDG.E.CONSTANT R23, desc[UR6][R4.64+0x800] ;  /* 0x0008000604177981 */ /* 0x000f28000c1e9900 */
[----:B------:R-:W4:Y:S04]  /*0530*/  LDG.E.CONSTANT R24, desc[UR6][R4.64+0xc00] ;  /* 0x000c000604187981 */ /* 0x000f28000c1e9900 */
[----:B------:R-:W4:Y:S04]  /*0540*/  LDG.E.CONSTANT R25, desc[UR6][R6.64] ;  /* 0x0000000606197981 */ /* 0x000f28000c1e9900 */
[----:B------:R-:W4:Y:S04]  /*0550*/  LDG.E.CONSTANT R26, desc[UR6][R6.64+0x400] ;  /* 0x00040006061a7981 */ /* 0x000f28000c1e9900 */
[----:B------:R-:W4:Y:S04]  /*0560*/  LDG.E.CONSTANT R22, desc[UR6][R6.64+0x800] ;  /* 0x0008000606167981 */ /* 0x000f28000c1e9900 */
[----:B------:R-:W4:Y:S01]  /*0570*/  LDG.E.CONSTANT R27, desc[UR6][R6.64+0xc00] ;  /* 0x000c0006061b7981 */ /* 0x000f22000c1e9900 */
[----:B------:R-:W-:-:S05]  /*0580*/  VIADD R11, R11, 0x1000 ;  /* 0x000010000b0b7836 */ /* 0x000fca0000000000 */
[----:B------:R-:W-:Y:S02]  /*0590*/  ISETP.GE.AND P1, PT, R11, R10, PT ;  /* 0x0000000a0b00720c */ /* 0x000fe40003f26270 */
[----:B--2--5:R-:W-:-:S04]  /*05a0*/  VIMNMX3 R12, R0, R12, R13, !PT ;  /* 0x0000000c000c720f */ /* 0x024fc8000780010d */
[----:B---3--:R-:W-:-:S04]  /*05b0*/  VIMNMX3 R12, R12, R14, R21, !PT ;  /* 0x0000000e0c0c720f */ /* 0x008fc80007800115 */
[----:B----4-:R-:W-:-:S04]  /*05c0*/  VIMNMX3 R12, R12, R17, R16, !PT ;  /* 0x000000110c0c720f */ /* 0x010fc80007800110 */
[----:B------:R-:W-:-:S04]  /*05d0*/  VIMNMX3 R12, R12, R15, R20, !PT ;  /* 0x0000000f0c0c720f */ /* 0x000fc80007800114 */
[----:B------:R-:W-:-:S04]  /*05e0*/  VIMNMX3 R12, R12, R19, R18, !PT ;  /* 0x000000130c0c720f */ /* 0x000fc80007800112 */
[----:B------:R-:W-:-:S04]  /*05f0*/  VIMNMX3 R12, R12, R23, R24, !PT ;  /* 0x000000170c0c720f */ /* 0x000fc80007800118 */
[----:B------:R-:W-:-:S04]  /*0600*/  VIMNMX3 R25, R12, R25, R26, !PT ;  /* 0x000000190c19720f */ /* 0x000fc8000780011a */
[----:B------:R-:W-:Y:S01]  /*0610*/  VIMNMX3 R0, R25, R22, R27, !PT ;  /* 0x000000161900720f */ /* 0x000fe2000780011b */
[----:B------:R-:W-:Y:S06]  /*0620*/  @!P1 BRA `(.L_x_13) ;  /* 0xfffffffc00749947 */ /* 0x000fec000383ffff */
.L_x_12:
[----:B------:R-:W-:Y:S05]  /*0630*/  BSYNC.RECONVERGENT B2 ;  /* 0x0000000000027941 */ /* 0x000fea0003800200 */
.L_x_11:
[----:B------:R-:W-:Y:S01]  /*0640*/  IMAD.IADD R4, R2, 0x1, -R11 ;  /* 0x0000000102047824 */ /* 0x000fe200078e0a0b */
[----:B------:R-:W-:Y:S04]  /*0650*/  BSSY.RECONVERGENT B2, `(.L_x_14) ;  /* 0x0000015000027945 */ /* 0x000fe80003800200 */
[----:B------:R-:W-:-:S13]  /*0660*/  ISETP.GT.AND P1, PT, R4, 0x400, PT ;  /* 0x000004000400780c */ /* 0x000fda0003f24270 */
[----:B------:R-:W-:Y:S05]  /*0670*/  @!P1 BRA `(.L_x_15) ;  /* 0x0000000000489947 */ /* 0x000fea0003800000 */
[----:B------:R-:W0:Y:S01]  /*0680*/  LDC.64 R6, c[0x0][0x380] ;  /* 0x0000e000ff067b82 */ /* 0x000e220000000a00 */
[C---:B------:R-:W-:Y:S02]  /*0690*/  VIADD R13, R11.reuse, 0x400 ;  /* 0x000004000b0d7836 */ /* 0x040fe40000000000 */
[----:B0-----:R-:W-:-:S05]  /*06a0*/  IMAD.WIDE R4, R11, 0x4, R6 ;  /* 0x000000040b047825 */ /* 0x001fca00078e0206 */
[----:B------:R-:W2:Y:S01]  /*06b0*/  LDG.E.CONSTANT R9, desc[UR6][R4.64] ;  /* 0x0000000604097981 */ /* 0x000ea2000c1e9900 */
[----:B------:R-:W-:-:S03]  /*06c0*/  IMAD.WIDE R6, R13, 0x4, R6 ;  /* 0x000000040d067825 */ /* 0x000fc600078e0206 */
[----:B------:R-:W2:Y:S04]  /*06d0*/  LDG.E.CONSTANT R8, desc[UR6][R4.64+0x400] ;  /* 0x0004000604087981 */ /* 0x000ea8000c1e9900 */
[----:B------:R-:W3:Y:S04]  /*06e0*/  LDG.E.CONSTANT R13, desc[UR6][R4.64+0x800] ;  /* 0x00080006040d7981 */ /* 0x000ee8000c1e9900 */
[----:B------:R-:W3:Y:S04]  /*06f0*/  LDG.E.CONSTANT R10, desc[UR6][R4.64+0xc00] ;  /* 0x000c0006040a7981 */ /* 0x000ee8000c1e9900 */
[----:B------:R-:W4:Y:S04]  /*0700*/  LDG.E.CONSTANT R15, desc[UR6][R6.64] ;  /* 0x00000006060f7981 */ /* 0x000f28000c1e9900 */
[----:B------:R-:W4:Y:S04]  /*0710*/  LDG.E.CONSTANT R12, desc[UR6][R6.64+0x400] ;  /* 0x00040006060c7981 */ /* 0x000f28000c1e9900 */
[----:B------:R-:W4:Y:S04]  /*0720*/  LDG.E.CONSTANT R17, desc[UR6][R6.64+0x800] ;  /* 0x0008000606117981 */ /* 0x000f28000c1e9900 */
[----:B------:R-:W4:Y:S01]  /*0730*/  LDG.E.CONSTANT R14, desc[UR6][R6.64+0xc00] ;  /* 0x000c0006060e7981 */ /* 0x000f22000c1e9900 */
[----:B------:R-:W-:Y:S01]  /*0740*/  PLOP3.LUT P0, PT, PT, PT, PT, 0x8, 0x80 ;  /* 0x000000000080781c */ /* 0x000fe20003f0e170 */
[----:B------:R-:W-:Y:S01]  /*0750*/  VIADD R11, R11, 0x800 ;  /* 0x000008000b0b7836 */ /* 0x000fe20000000000 */
[----:B--2--5:R-:W-:-:S04]  /*0760*/  VIMNMX3 R8, R0, R9, R8, !PT ;  /* 0x000000090008720f */ /* 0x024fc80007800108 */
[----:B---3--:R-:W-:-:S04]  /*0770*/  VIMNMX3 R8, R8, R13, R10, !PT ;  /* 0x0000000d0808720f */ /* 0x008fc8000780010a */
[----:B----4-:R-:W-:-:S04]  /*0780*/  VIMNMX3 R8, R8, R15, R12, !PT ;  /* 0x0000000f0808720f */ /* 0x010fc8000780010c */
[----:B------:R-:W-:-:S07]  /*0790*/  VIMNMX3 R0, R8, R17, R14, !PT ;  /* 0x000000110800720f */ /* 0x000fce000780010e */
.L_x_15:
[----:B------:R-:W-:Y:S05]  /*07a0*/  BSYNC.RECONVERGENT B2 ;  /* 0x0000000000027941 */ /* 0x000fea0003800200 */
.L_x_14:
[----:B------:R-:W-:-:S13]  /*07b0*/  ISETP.LT.OR P0, PT, R11, R2, P0 ;  /* 0x000000020b00720c */ /* 0x000fda0000701670 */
[----:B------:R-:W-:Y:S05]  /*07c0*/  @!P0 BRA `(.L_x_7) ;  /* 0x0000000000208947 */ /* 0x000fea0003800000 */
[----:B------:R-:W0:Y:S02]  /*07d0*/  LDC.64 R4, c[0x0][0x380] ;  /* 0x0000e000ff047b82 */ /* 0x000e240000000a00 */
[----:B0-----:R-:W-:-:S05]  /*07e0*/  IMAD.WIDE R4, R11, 0x4, R4 ;  /* 0x000000040b047825 */ /* 0x001fca00078e0204 */
[----:B------:R-:W2:Y:S04]  /*07f0*/  LDG.E.CONSTANT R7, desc[UR6][R4.64] ;  /* 0x0000000604077981 */ /* 0x000ea8000c1e9900 */
[----:B------:R-:W2:Y:S04]  /*0800*/  LDG.E.CONSTANT R6, desc[UR6][R4.64+0x400] ;  /* 0x0004000604067981 */ /* 0x000ea8000c1e9900 */
[----:B------:R-:W3:Y:S04]  /*0810*/  LDG.E.CONSTANT R9, desc[UR6][R4.64+0x800] ;  /* 0x0008000604097981 */ /* 0x000ee8000c1e9900 */
[----:B------:R-:W3:Y:S01]  /*0820*/  LDG.E.CONSTANT R8, desc[UR6][R4.64+0xc00] ;  /* 0x000c000604087981 */ /* 0x000ee2000c1e9900 */
[----:B--2--5:R-:W-:-:S04]  /*0830*/  VIMNMX3 R0, R0, R7, R6, !PT ;  /* 0x000000070000720f */ /* 0x024fc80007800106 */
[----:B---3--:R-:W-:-:S07]  /*0840*/  VIMNMX3 R0, R0, R9, R8, !PT ;  /* 0x000000090000720f */ /* 0x008fce0007800108 */
.L_x_7:
[----:B------:R-:W-:Y:S05]  /*0850*/  BSYNC.RECONVERGENT B1 ;  /* 0x0000000000017941 */ /* 0x000fea0003800200 */
.L_x_6:
[----:B------:R-:W-:Y:S01]  /*0860*/  ISETP.GE.AND P0, PT, R2, 0x100, PT ;  /* 0x000001000200780c */ /* 0x000fe20003f06270 */
[----:B-----5:R-:W-:-:S12]  /*0870*/  IMAD.MOV.U32 R9, RZ, RZ, R0 ;  /* 0x000000ffff097224 */ /* 0x020fd800078e0000 */
[----:B------:R-:W-:Y:S05]  /*0880*/  @!P0 BRA `(.L_x_16) ;  /* 0x0000000000a08947 */ /* 0x000fea0003800000 */
[----:B------:R-:W1:Y:S01]  /*0890*/  S2R R6, SR_LANEID ;  /* 0x0000000000067919 */ /* 0x000e620000000000 */
[----:B------:R-:W2:Y:S02]  /*08a0*/  SHFL.DOWN PT, R0, R9, 0x1, 0x1f ;  /* 0x08201f0009007f89 */ /* 0x000ea400000e0000 */
[----:B--2---:R-:W-:Y:S02]  /*08b0*/  VIMNMX R0, PT, PT, R0, R9, !PT ;  /* 0x0000000900007248 */ /* 0x004fe40007fe0100 */
[C---:B-1----:R-:W-:Y:S02]  /*08c0*/  ISETP.GT.AND P0, PT, R6.reuse, 0x1e, PT ;  /* 0x0000001e0600780c */ /* 0x042fe40003f04270 */
[C---:B------:R-:W-:Y:S02]  /*08d0*/  ISETP.NE.AND P1, PT, R6.reuse, RZ, PT ;  /* 0x000000ff0600720c */ /* 0x040fe40003f25270 */
[----:B------:R-:W-:Y:S02]  /*08e0*/  SEL R0, R9, R0, P0 ;  /* 0x0000000009007207 */ /* 0x000fe40000000000 */
[----:B------:R-:W-:-:S03]  /*08f0*/  ISETP.GT.AND P0, PT, R6, 0x1d, PT ;  /* 0x0000001d0600780c */ /* 0x000fc60003f04270 */
[----:B0-----:R-:W0:Y:S06]  /*0900*/  SHFL.DOWN PT, R5, R0, 0x2, 0x1f ;  /* 0x08401f0000057f89 */ /* 0x001e2c00000e0000 */
[----:B------:R-:W1:Y:S01]  /*0910*/  @!P1 S2R R7, SR_CgaCtaId ;  /* 0x0000000000079919 */ /* 0x000e620000008800 */
[----:B------:R-:W-:Y:S02]  /*0920*/  @!P1 MOV R4, 0x400 ;  /* 0x0000040000049802 */ /* 0x000fe40000000f00 */
[----:B------:R-:W-:-:S04]  /*0930*/  @!P1 SHF.R.U32.HI R2, RZ, 0x3, R3 ;  /* 0x00000003ff029819 */ /* 0x000fc80000011603 */
[----:B------:R-:W-:Y:S02]  /*0940*/  @!P1 LOP3.LUT R2, R2, 0x7c, RZ, 0xc0, !PT ;  /* 0x0000007c02029812 */ /* 0x000fe400078ec0ff */
[----:B0-----:R-:W-:Y:S02]  /*0950*/  @!P0 VIMNMX R0, PT, PT, R0, R5, !PT ;  /* 0x0000000500008248 */ /* 0x001fe40007fe0100 */
[----:B------:R-:W-:-:S03]  /*0960*/  ISETP.GT.AND P0, PT, R6, 0x1b, PT ;  /* 0x0000001b0600780c */ /* 0x000fc60003f04270 */
[----:B------:R-:W0:Y:S01]  /*0970*/  SHFL.DOWN PT, R5, R0, 0x4, 0x1f ;  /* 0x08801f0000057f89 */ /* 0x000e2200000e0000 */
[----:B-1----:R-:W-:-:S05]  /*0980*/  @!P1 LEA R7, R7, R4, 0x18 ;  /* 0x0000000407079211 */ /* 0x002fca00078ec0ff */
[----:B------:R-:W-:-:S04]  /*0990*/  @!P1 IMAD.IADD R2, R2, 0x1, R7 ;  /* 0x0000000102029824 */ /* 0x000fc800078e0207 */
[----:B0-----:R-:W-:Y:S02]  /*09a0*/  @!P0 VIMNMX R0, PT, PT, R0, R5, !PT ;  /* 0x0000000500008248 */ /* 0x001fe40007fe0100 */
[----:B------:R-:W-:-:S03]  /*09b0*/  ISETP.GT.AND P0, PT, R6, 0x17, PT ;  /* 0x000000170600780c */ /* 0x000fc60003f04270 */
[----:B------:R-:W0:Y:S10]  /*09c0*/  SHFL.DOWN PT, R5, R0, 0x8, 0x1f ;  /* 0x09001f0000057f89 */ /* 0x000e3400000e0000 */
[----:B0-----:R-:W-:-:S02]  /*09d0*/  @!P0 VIMNMX R0, PT, PT, R0, R5, !PT ;  /* 0x0000000500008248 */ /* 0x001fc40007fe0100 */
[----:B------:R-:W-:-:S03]  /*09e0*/  ISETP.NE.AND P0, PT, R3, RZ, PT ;  /* 0x000000ff0300720c */ /* 0x000fc60003f05270 */
[----:B------:R-:W0:Y:S02]  /*09f0*/  SHFL.DOWN PT, R5, R0, 0x10, 0x1f ;  /* 0x0a001f0000057f89 */ /* 0x000e2400000e0000 */
[----:B0-----:R-:W-:-:S05]  /*0a00*/  VIMNMX R7, PT, PT, R0, R5, !PT ;  /* 0x0000000500077248 */ /* 0x001fca0007fe0100 */
[----:B------:R0:W-:Y:S01]  /*0a10*/  @!P1 STS [R2+0x8], R7 ;  /* 0x0000080702009388 */ /* 0x0001e20000000800 */
[----:B------:R-:W-:Y:S01]  /*0a20*/  BAR.SYNC.DEFER_BLOCKING 0x0 ;  /* 0x0000000000007b1d */ /* 0x000fe20000010000 */
[----:B------:R-:W-:-:S04]  /*0a30*/  ISETP.GT.AND P1, PT, R6, 0xf, PT ;  /* 0x0000000f0600780c */ /* 0x000fc80003f24270 */
[----:B------:R-:W-:Y:S01]  /*0a40*/  SEL R5, R0, R7, P1 ;  /* 0x0000000700057207 */ /* 0x000fe20000800000 */
[----:B------:R-:W-:Y:S08]  /*0a50*/  @P0 BRA `(.L_x_17) ;  /* 0x0000002c00500947 */ /* 0x000ff00003800000 */
[----:B------:R-:W1:Y:S01]  /*0a60*/  S2UR UR5, SR_CgaCtaId ;  /* 0x00000000000579c3 */ /* 0x000e620000008800 */
[----:B------:R-:W-:Y:S02]  /*0a70*/  UMOV UR4, 0x400 ;  /* 0x0000040000047882 */ /* 0x000fe40000000000 */
[----:B-1----:R-:W-:-:S09]  /*0a80*/  ULEA UR4, UR5, UR4, 0x18 ;  /* 0x0000000405047291 */ /* 0x002fd2000f8ec0ff */
[----:B------:R-:W-:Y:S04]  /*0a90*/  LDS R0, [UR4+0xc] ;  /* 0x00000c04ff007984 */ /* 0x000fe80008000800 */
[----:B------:R-:W1:Y:S04]  /*0aa0*/  LDS.128 R8, [UR4+0x10] ;  /* 0x00001004ff087984 */ /* 0x000e680008000c00 */
[----:B0-----:R-:W0:Y:S01]  /*0ab0*/  LDS.64 R2, [UR4+0x20] ;  /* 0x00002004ff027984 */ /* 0x001e220008000a00 */
[----:B-1----:R-:W-:-:S04]  /*0ac0*/  VIMNMX3 R0, R5, R0, R8, !PT ;  /* 0x000000000500720f */ /* 0x002fc80007800108 */
[----:B------:R-:W-:-:S04]  /*0ad0*/  VIMNMX3 R0, R0, R9, R10, !PT ;  /* 0x000000090000720f */ /* 0x000fc8000780010a */
[----:B0-----:R-:W-:-:S04]  /*0ae0*/  VIMNMX3 R0, R0, R11, R2, !PT ;  /* 0x0000000b0000720f */ /* 0x001fc80007800102 */
[----:B------:R-:W-:Y:S01]  /*0af0*/  VIMNMX R5, PT, PT, R0, R3, !PT ;  /* 0x0000000300057248 */ /* 0x000fe20007fe0100 */
[----:B------:R-:W-:Y:S06]  /*0b00*/  BRA `(.L_x_17) ;  /* 0x0000002c00247947 */ /* 0x000fec0003800000 */
.L_x_16:
[----:B------:R-:W1:Y:S01]  /*0b10*/  S2R R6, SR_LANEID ;  /* 0x0000000000067919 */ /* 0x000e620000000000 */
[----:B------:R-:W-:-:S04]  /*0b20*/  LOP3.LUT R0, R3, 0x3e0, RZ, 0xc0, !PT ;  /* 0x000003e003007812 */ /* 0x000fc800078ec0ff */
[----:B------:R-:W-:Y:S01]  /*0b30*/  LOP3.LUT R7, RZ, R0, RZ, 0x33, !PT ;  /* 0x00000000ff077212 */ /* 0x000fe200078e33ff */
[----:B0-----:R-:W-:-:S04]  /*0b40*/  VIADD R5, R0, 0x20 ;  /* 0x0000002000057836 */ /* 0x001fc80000000000 */
[----:B------:R-:W-:Y:S01]  /*0b50*/  IMAD.IADD R7, R7, 0x1, R2 ;  /* 0x0000000107077824 */ /* 0x000fe200078e0202 */
[----:B------:R-:W-:-:S04]  /*0b60*/  ISETP.GT.AND P0, PT, R5, R2, PT ;  /* 0x000000020500720c */ /* 0x000fc80003f04270 */
[----:B------:R-:W-:-:S05]  /*0b70*/  SEL R7, R7, 0x1f, P0 ;  /* 0x0000001f07077807 */ /* 0x000fca0000000000 */
[----:B------:R-:W0:Y:S01]  /*0b80*/  SHFL.DOWN PT, R0, R9, 0x1, R7 ;  /* 0x0820000009007989 */ /* 0x000e2200000e0007 */
[C---:B-1----:R-:W-:Y:S01]  /*0b90*/  ISETP.GE.AND P0, PT, R6.reuse, R7, PT ;  /* 0x000000070600720c */ /* 0x042fe20003f06270 */
[C---:B------:R-:W-:Y:S01]  /*0ba0*/  VIADD R4, R6.reuse, 0x2 ;  /* 0x0000000206047836 */ /* 0x040fe20000000000 */
[----:B------:R-:W-:-:S11]  /*0bb0*/  ISETP.NE.AND P1, PT, R6, RZ, PT ;  /* 0x000000ff0600720c */ /* 0x000fd60003f25270 */
[----:B0-----:R-:W-:Y:S02]  /*0bc0*/  @!P0 VIMNMX R9, PT, PT, R0, R9, !PT ;  /* 0x0000000900098248 */ /* 0x001fe40007fe0100 */
[----:B------:R-:W-:Y:S01]  /*0bd0*/  ISETP.GT.AND P0, PT, R4, R7, PT ;  /* 0x000000070400720c */ /* 0x000fe20003f04270 */
[----:B------:R-:W-:Y:S01]  /*0be0*/  VIADD R4, R6, 0x4 ;  /* 0x0000000406047836 */ /* 0x000fe20000000000 */
[----:B------:R-:W0:Y:S01]  /*0bf0*/  @!P1 S2R R8, SR_CgaCtaId ;  /* 0x0000000000089919 */ /* 0x000e220000008800 */
[----:B------:R-:W-:Y:S01]  /*0c00*/  @!P1 MOV R5, 0x400 ;  /* 0x0000040000059802 */ /* 0x000fe20000000f00 */
[----:B------:R-:W1:Y:S09]  /*0c10*/  SHFL.DOWN PT, R0, R9, 0x2, R7 ;  /* 0x0840000009007989 */ /* 0x000e7200000e0007 */
[----:B-1----:R-:W-:-:S02]  /*0c20*/  @!P0 VIMNMX R9, PT, PT, R9, R0, !PT ;  /* 0x0000000009098248 */ /* 0x002fc40007fe0100 */
[----:B------:R-:W-:Y:S01]  /*0c30*/  ISETP.GT.AND P0, PT, R4, R7, PT ;  /* 0x000000070400720c */ /* 0x000fe20003f04270 */
[----:B------:R-:W-:Y:S01]  /*0c40*/  VIADD R4, R6, 0x8 ;  /* 0x0000000806047836 */ /* 0x000fe20000000000 */
[----:B0-----:R-:W-:Y:S01]  /*0c50*/  @!P1 LEA R5, R8, R5, 0x18 ;  /* 0x0000000508059211 */ /* 0x001fe200078ec0ff */
[----:B------:R-:W0:Y:S10]  /*0c60*/  SHFL.DOWN PT, R0, R9, 0x4, R7 ;  /* 0x0880000009007989 */ /* 0x000e3400000e0007 */
[----:B0-----:R-:W-:-:S02]  /*0c70*/  @!P0 VIMNMX R9, PT, PT, R9, R0, !PT ;  /* 0x0000000009098248 */ /* 0x001fc40007fe0100 */
[----:B------:R-:W-:Y:S01]  /*0c80*/  ISETP.GT.AND P0, PT, R4, R7, PT ;  /* 0x000000070400720c */ /* 0x000fe20003f04270 */
[----:B------:R-:W-:Y:S02]  /*0c90*/  VIADD R4, R6, 0x10 ;  /* 0x0000001006047836 */ /* 0x000fe40000000000 */
[----:B------:R-:W0:Y:S10]  /*0ca0*/  SHFL.DOWN PT, R0, R9, 0x8, R7 ;  /* 0x0900000009007989 */ /* 0x000e3400000e0007 */
[----:B0-----:R-:W-:-:S02]  /*0cb0*/  @!P0 VIMNMX R9, PT, PT, R9, R0, !PT ;  /* 0x0000000009098248 */ /* 0x001fc40007fe0100 */
[----:B------:R-:W-:Y:S02]  /*0cc0*/  ISETP.GT.AND P0, PT, R4, R7, PT ;  /* 0x000000070400720c */ /* 0x000fe40003f04270 */
[----:B------:R-:W-:Y:S01]  /*0cd0*/  @!P1 SHF.R.U32.HI R4, RZ, 0x3, R3 ;  /* 0x00000003ff049819 */ /* 0x000fe20000011603 */
[----:B------:R-:W0:Y:S03]  /*0ce0*/  SHFL.DOWN PT, R0, R9, 0x10, R7 ;  /* 0x0a00000009007989 */ /* 0x000e2600000e0007 */
[----:B------:R-:W-:-:S05]  /*0cf0*/  @!P1 LOP3.LUT R4, R4, 0x7c, RZ, 0xc0, !PT ;  /* 0x0000007c04049812 */ /* 0x000fca00078ec0ff */
[----:B------:R-:W-:Y:S02]  /*0d00*/  @!P1 IMAD.IADD R4, R4, 0x1, R5 ;  /* 0x0000000104049824 */ /* 0x000fe400078e0205 */
[----:B0-----:R-:W-:Y:S02]  /*0d10*/  @!P0 VIMNMX R9, PT, PT, R9, R0, !PT ;  /* 0x0000000009098248 */ /* 0x001fe40007fe0100 */
[----:B------:R-:W-:-:S03]  /*0d20*/  ISETP.NE.AND P0, PT, R3, RZ, PT ;  /* 0x000000ff0300720c */ /* 0x000fc60003f05270 */
[----:B------:R-:W-:-:S05]  /*0d30*/  IMAD.MOV.U32 R5, RZ, RZ, R9 ;  /* 0x000000ffff057224 */ /* 0x000fca00078e0009 */
[----:B------:R4:W-:Y:S01]  /*0d40*/  @!P1 STS [R4+0x8], R5 ;  /* 0x0000080504009388 */ /* 0x0009e20000000800 */
[----:B------:R-:W-:Y:S06]  /*0d50*/  BAR.SYNC.DEFER_BLOCKING 0x0 ;  /* 0x0000000000007b1d */ /* 0x000fec0000010000 */
[----:B------:R-:W-:Y:S05]  /*0d60*/  @P0 BRA `(.L_x_17) ;  /* 0x00000028008c0947 */ /* 0x000fea0003800000 */
[----:B------:R-:W0:Y:S01]  /*0d70*/  S2UR UR5, SR_CgaCtaId ;  /* 0x00000000000579c3 */ /* 0x000e220000008800 */
[----:B------:R-:W-:Y:S01]  /*0d80*/  UMOV UR4, 0x400 ;  /* 0x0000040000047882 */ /* 0x000fe20000000000 */
[C---:B------:R-:W-:Y:S02]  /*0d90*/  ISETP.GT.AND P2, PT, R2.reuse, 0x20, PT ;  /* 0x000000200200780c */ /* 0x040fe40003f44270 */
[C---:B------:R-:W-:Y:S02]  /*0da0*/  ISETP.GT.AND P4, PT, R2.reuse, 0x40, PT ;  /* 0x000000400200780c */ /* 0x040fe40003f84270 */
[C---:B------:R-:W-:Y:S02]  /*0db0*/  ISETP.GT.AND P3, PT, R2.reuse, 0x60, PT ;  /* 0x000000600200780c */ /* 0x040fe40003f64270 */
[----:B------:R-:W-:Y:S01]  /*0dc0*/  ISETP.GT.AND P1, PT, R2, 0x80, PT ;  /* 0x000000800200780c */ /* 0x000fe20003f24270 */
[----:B0-----:R-:W-:-:S09]  /*0dd0*/  ULEA UR4, UR5, UR4, 0x18 ;  /* 0x0000000405047291 */ /* 0x001fd2000f8ec0ff */
[----:B------:R-:W4:Y:S04]  /*0de0*/  LDS R0, [UR4+0xc] ;  /* 0x00000c04ff007984 */ /* 0x000f280008000800 */
[----:B------:R-:W0:Y:S04]  /*0df0*/  LDS.128 R8, [UR4+0x10] ;  /* 0x00001004ff087984 */ /* 0x000e280008000c00 */
[----:B------:R-:W1:Y:S01]  /*0e00*/  LDS.64 R6, [UR4+0x20] ;  /* 0x00002004ff067984 */ /* 0x000e620008000a00 */
[----:B----4-:R-:W-:Y:S02]  /*0e10*/  @P2 VIMNMX R5, PT, PT, R5, R0, !PT ;  /* 0x0000000005052248 */ /* 0x010fe40007fe0100 */
[----:B------:R-:W-:-:S02]  /*0e20*/  ISETP.GT.AND P2, PT, R2, 0xa0, PT ;  /* 0x000000a00200780c */ /* 0x000fc40003f44270 */
[----:B0-----:R-:W-:Y:S02]  /*0e30*/  @P4 VIMNMX R5, PT, PT, R5, R8, !PT ;  /* 0x0000000805054248 */ /* 0x001fe40007fe0100 */
[C---:B------:R-:W-:Y:S02]  /*0e40*/  ISETP.GT.AND P4, PT, R2.reuse, 0xc0, PT ;  /* 0x000000c00200780c */ /* 0x040fe40003f84270 */
[----:B------:R-:W-:Y:S02]  /*0e50*/  @P3 VIMNMX R5, PT, PT, R5, R9, !PT ;  /* 0x0000000905053248 */ /* 0x000fe40007fe0100 */
[----:B------:R-:W-:Y:S02]  /*0e60*/  ISETP.GT.AND P3, PT, R2, 0xe0, PT ;  /* 0x000000e00200780c */ /* 0x000fe40003f64270 */
[----:B------:R-:W-:-:S04]  /*0e70*/  @P1 VIMNMX R5, PT, PT, R5, R10, !PT ;  /* 0x0000000a05051248 */ /* 0x000fc80007fe0100 */
[----:B------:R-:W-:-:S04]  /*0e80*/  @P2 VIMNMX R5, PT, PT, R5, R11, !PT ;  /* 0x0000000b05052248 */ /* 0x000fc80007fe0100 */
[----:B-1----:R-:W-:-:S04]  /*0e90*/  @P4 VIMNMX R5, PT, PT, R5, R6, !PT ;  /* 0x0000000605054248 */ /* 0x002fc80007fe0100 */
[----:B------:R-:W-:Y:S01]  /*0ea0*/  @P3 VIMNMX R5, PT, PT, R5, R7, !PT ;  /* 0x0000000705053248 */ /* 0x000fe20007fe0100 */
[----:B------:R-:W-:Y:S06]  /*0eb0*/  BRA `(.L_x_17) ;  /* 0x0000002800387947 */ /* 0x000fec0003800000 */
.L_x_3:
[----:B------:R-:W0:Y:S01]  /*0ec0*/  S2R R0, SR_TID.X ;  /* 0x0000000000007919 */ /* 0x000e220000002100 */
[----:B------:R-:W1:Y:S01]  /*0ed0*/  LDC.64 R20, c[0x0][0x380] ;  /* 0x0000e000ff147b82 */ /* 0x000e620000000a00 */
[----:B0-----:R-:W-:-:S04]  /*0ee0*/  IMAD.SHL.U32 R3, R0, 0x4, RZ ;  /* 0x0000000400037824 */ /* 0x001fc800078e00ff */
[----:B-1----:R-:W-:-:S05]  /*0ef0*/  IMAD.WIDE.U32 R20, R3, 0x4, R20 ;  /* 0x0000000403147825 */ /* 0x002fca00078e0014 */
[----:B------:R-:W2:Y:S04]  /*0f00*/  LDG.E.128.CONSTANT R4, desc[UR6][R20.64] ;  /* 0x0000000614047981 */ /* 0x000ea8000c1e9d00 */
[----:B------:R-:W3:Y:S04]  /*0f10*/  LDG.E.128.CONSTANT R8, desc[UR6][R20.64+0x1000] ;  /* 0x0010000614087981 */ /* 0x000ee8000c1e9d00 */
[----:B------:R-:W4:Y:S04]  /*0f20*/  LDG.E.128.CONSTANT R12, desc[UR6][R20.64+0x2000] ;  /* 0x00200006140c7981 */ /* 0x000f28000c1e9d00 */
[----:B------:R-:W5:Y:S01]  /*0f30*/  LDG.E.128.CONSTANT R16, desc[UR6][R20.64+0x3000] ;  /* 0x0030000614107981 */ /* 0x000f62000c1e9d00 */
[----:B------:R-:W-:Y:S01]  /*0f40*/  ISETP.GE.U32.AND P0, PT, R2, 0x2000, PT ;  /* 0x000020000200780c */ /* 0x000fe20003f06070 */
[----:B------:R-:W-:Y:S01]  /*0f50*/  IMAD.MOV.U32 R23, RZ, RZ, 0x1000 ;  /* 0x00001000ff177424 */ /* 0x000fe200078e00ff */
[----:B--2---:R-:W-:-:S02]  /*0f60*/  VIMNMX3 R4, R4, R5, R6, !PT ;  /* 0x000000050404720f */ /* 0x004fc40007800106 */
[----:B---3--:R-:W-:Y:S02]  /*0f70*/  VIMNMX3 R7, R7, R8, R9, !PT ;  /* 0x000000080707720f */ /* 0x008fe40007800109 */
[----:B----4-:R-:W-:Y:S02]  /*0f80*/  VIMNMX3 R10, R10, R11, R12, !PT ;  /* 0x0000000b0a0a720f */ /* 0x010fe4000780010c */
[----:B------:R-:W-:Y:S02]  /*0f90*/  VIMNMX3 R13, R13, R14, R15, !PT ;  /* 0x0000000e0d0d720f */ /* 0x000fe4000780010f */
[----:B-----5:R-:W-:Y:S02]  /*0fa0*/  VIMNMX3 R18, R16, R17, R18, !PT ;  /* 0x000000111012720f */ /* 0x020fe40007800112 */
[----:B------:R-:W-:Y:S02]  /*0fb0*/  VIMNMX3 R4, R4, R7, R10, !PT ;  /* 0x000000070404720f */ /* 0x000fe4000780010a */
[----:B------:R-:W-:-:S04]  /*0fc0*/  VIMNMX3 R13, R13, R18, R19, !PT ;  /* 0x000000120d0d720f */ /* 0x000fc80007800113 */
[----:B------:R-:W-:Y:S01]  /*0fd0*/  VIMNMX R3, PT, PT, R4, R13, !PT ;  /* 0x0000000d04037248 */ /* 0x000fe20007fe0100 */
[----:B------:R-:W-:Y:S06]  /*0fe0*/  @!P0 BRA `(.L_x_18) ;  /* 0x0000000000608947 */ /* 0x000fec0003800000 */
[----:B------:R-:W0:Y:S01]  /*0ff0*/  LDC R24, c[0x0][0x390] ;  /* 0x0000e400ff187b82 */ /* 0x000e220000000800 */
[----:B------:R-:W-:Y:S02]  /*1000*/  VIADD R22, R2, 0xfffff000 ;  /* 0xfffff00002167836 */ /* 0x000fe40000000000 */
[----:B------:R-:W-:-:S07]  /*1010*/  IMAD.MOV.U32 R23, RZ, RZ, 0x1000 ;  /* 0x00001000ff177424 */ /* 0x000fce00078e00ff */
.L_x_20:
[----:B------:R-:W-:-:S05]  /*1020*/  IMAD.WIDE R26, R23, 0x4, R20 ;  /* 0x00000004171a7825 */ /* 0x000fca00078e0214 */
[----:B------:R-:W2:Y:S04]  /*1030*/  LDG.E.128.CONSTANT R4, desc[UR6][R26.64] ;  /* 0x000000061a047981 */ /* 0x000ea8000c1e9d00 */
[----:B------:R-:W3:Y:S04]  /*1040*/  LDG.E.128.CONSTANT R8, desc[UR6][R26.64+0x1000] ;  /* 0x001000061a087981 */ /* 0x000ee8000c1e9d00 */
[----:B------:R-:W4:Y:S04]  /*1050*/  LDG.E.128.CONSTANT R12, desc[UR6][R26.64+0x2000] ;  /* 0x002000061a0c7981 */ /* 0x000f28000c1e9d00 */
[----:B------:R-:W5:Y:S01]  /*1060*/  LDG.E.128.CONSTANT R16, desc[UR6][R26.64+0x3000] ;  /* 0x003000061a107981 */ /* 0x000f62000c1e9d00 */
[----:B0-----:R-:W-:Y:S01]  /*1070*/  IMAD.MOV.U32 R2, RZ, RZ, R24 ;  /* 0x000000ffff027224 */ /* 0x001fe200078e0018 */
[----:B--2---:R-:W-:-:S03]  /*1080*/  VIMNMX3 R3, R3, R4, R5, !PT ;  /* 0x000000040303720f */ /* 0x004fc60007800105 */
[----:B------:R-:W-:Y:S01]  /*1090*/  IMAD.IADD R4, R2, 0x1, -R23 ;  /* 0x0000000102047824 */ /* 0x000fe200078e0a17 */
[----:B---3--:R-:W-:-:S04]  /*10a0*/  VIMNMX3 R6, R6, R7, R8, !PT ;  /* 0x000000070606720f */ /* 0x008fc80007800108 */
[----:B------:R-:W-:Y:S02]  /*10b0*/  ISETP.GE.AND P0, PT, R4, 0x1000, PT ;  /* 0x000010000400780c */ /* 0x000fe40003f06270 */
[----:B------:R-:W-:Y:S02]  /*10c0*/  VIMNMX3 R8, R9, R10, R11, !PT ;  /* 0x0000000a0908720f */ /* 0x000fe4000780010b */
[----:B----4-:R-:W-:Y:S02]  /*10d0*/  VIMNMX3 R12, R12, R13, R14, !PT ;  /* 0x0000000d0c0c720f */ /* 0x010fe4000780010e */
[----:B-----5:R-:W-:Y:S02]  /*10e0*/  VIMNMX3 R15, R15, R16, R17, !PT ;  /* 0x000000100f0f720f */ /* 0x020fe40007800111 */
[----:B------:R-:W-:Y:S02]  /*10f0*/  VIMNMX R18, PT, PT, R18, R19, !PT ;  /* 0x0000001312127248 */ /* 0x000fe40007fe0100 */
[----:B------:R-:W-:-:S02]  /*1100*/  VIMNMX3 R3, R3, R6, R8, !PT ;  /* 0x000000060303720f */ /* 0x000fc40007800108 */
[----:B------:R-:W-:-:S04]  /*1110*/  VIMNMX3 R12, R12, R15, R18, !PT ;  /* 0x0000000f0c0c720f */ /* 0x000fc80007800112 */
[----:B------:R-:W-:Y:S01]  /*1120*/  VIMNMX R3, PT, PT, R3, R12, !PT ;  /* 0x0000000c03037248 */ /* 0x000fe20007fe0100 */
[----:B------:R-:W-:Y:S06]  /*1130*/  @!P0 BRA `(.L_x_19) ;  /* 0x0000000400fc8947 */ /* 0x000fec0003800000 */
[----:B------:R-:W-:-:S05]  /*1140*/  VIADD R23, R23, 0x1000 ;  /* 0x0000100017177836 */ /* 0x000fca0000000000 */
[----:B------:R-:W-:-:S13]  /*1150*/  ISETP.GT.AND P0, PT, R23, R22, PT ;  /* 0x000000161700720c */ /* 0x000fda0003f04270 */
[----:B------:R-:W-:Y:S05]  /*1160*/  @!P0 BRA `(.L_x_20) ;  /* 0xfffffffc00ac8947 */ /* 0x000fea000383ffff */
.L_x_18:
[----:B------:R-:W-:-:S13]  /*1170*/  ISETP.GE.AND P0, PT, R23, R2, PT ;  /* 0x000000021700720c */ /* 0x000fda0003f06270 */
[----:B------:R-:W-:Y:S05]  /*1180*/  @P0 BRA `(.L_x_19) ;  /* 0x0000000400e80947 */ /* 0x000fea0003800000 */
[----:B------:R-:W-:Y:S01]  /*1190*/  IMAD.IADD R11, R2, 0x1, -R23 ;  /* 0x00000001020b7824 */ /* 0x000fe200078e0a17 */
[----:B------:R-:W-:Y:S04]  /*11a0*/  BSSY.RECONVERGENT B1, `(.L_x_19) ;  /* 0x0000078000017945 */ /* 0x000fe80003800200 */
[----:B------:R-:W-:-:S13]  /*11b0*/  ISETP.GE.AND P0, PT, R0, R11, PT ;  /* 0x0000000b0000720c */ /* 0x000fda0003f06270 */
[----:B------:R-:W-:Y:S05]  /*11c0*/  @P0 BRA `(.L_x_21) ;  /* 0x0000000400d40947 */ /* 0x000fea0003800000 */
[----:B------:R-:W-:Y:S01]  /*11d0*/  LOP3.LUT R4, RZ, R0, RZ, 0x33, !PT ;  /* 0x00000000ff047212 */ /* 0x000fe200078e33ff */
[----:B------:R-:W-:Y:S03]  /*11e0*/  BSSY.RECONVERGENT B2, `(.L_x_22) ;  /* 0x0000015000027945 */ /* 0x000fe60003800200 */
[----:B------:R-:W-:-:S04]  /*11f0*/  IADD3 R4, PT, PT, -R23, R2, R4 ;  /* 0x0000000217047210 */ /* 0x000fc80007ffe104 */
[C---:B------:R-:W-:Y:S02]  /*1200*/  LOP3.LUT R2, R4.reuse, 0x300, RZ, 0xc0, !PT ;  /* 0x0000030004027812 */ /* 0x040fe400078ec0ff */
[----:B------:R-:W-:Y:S02]  /*1210*/  ISETP.GE.U32.AND P1, PT, R4, 0x300, PT ;  /* 0x000003000400780c */ /* 0x000fe40003f26070 */
[----:B------:R-:W-:Y:S01]  /*1220*/  ISETP.NE.AND P0, PT, R2, 0x300, PT ;  /* 0x000003000200780c */ /* 0x000fe20003f05270 */
[----:B------:R-:W-:-:S12]  /*1230*/  IMAD.MOV.U32 R2, RZ, RZ, R0 ;  /* 0x000000ffff027224 */ /* 0x000fd800078e0000 */
[----:B------:R-:W-:Y:S05]  /*1240*/  @!P0 BRA `(.L_x_23) ;  /* 0x0000000000388947 */ /* 0x000fea0003800000 */
[----:B------:R-:W0:Y:S01]  /*1250*/  LDC.64 R6, c[0x0][0x380] ;  /* 0x0000e000ff067b82 */ /* 0x000e220000000a00 */
[----:B------:R-:W-:Y:S01]  /*1260*/  LEA.HI R2, R4, 0x1, RZ, 0x18 ;  /* 0x0000000104027811 */ /* 0x000fe200078fc0ff */
[----:B------:R-:W-:-:S03]  /*1270*/  IMAD.IADD R9, R0, 0x1, R23 ;  /* 0x0000000100097824 */ /* 0x000fc600078e0217 */
[----:B------:R-:W-:Y:S01]  /*1280*/  LOP3.LUT R4, R2, 0x3, RZ, 0xc0, !PT ;  /* 0x0000000302047812 */ /* 0x000fe200078ec0ff */
[----:B------:R-:W-:-:S04]  /*1290*/  IMAD.MOV.U32 R2, RZ, RZ, R0 ;  /* 0x000000ffff027224 */ /* 0x000fc800078e0000 */
[----:B------:R-:W-:-:S07]  /*12a0*/  IMAD.MOV R8, RZ, RZ, -R4 ;  /* 0x000000ffff087224 */ /* 0x000fce00078e0a04 */
.L_x_24:
[----:B0-----:R-:W-:-:S06]  /*12b0*/  IMAD.WIDE.U32 R4, R9, 0x4, R6 ;  /* 0x0000000409047825 */ /* 0x001fcc00078e0006 */
[----:B------:R-:W2:Y:S01]  /*12c0*/  LDG.E.CONSTANT R4, desc[UR6][R4.64] ;  /* 0x0000000604047981 */ /* 0x000ea2000c1e9900 */
[----:B------:R-:W-:Y:S02]  /*12d0*/  VIADD R8, R8, 0x1 ;  /* 0x0000000108087836 */ /* 0x000fe40000000000 */
[----:B------:R-:W-:Y:S02]  /*12e0*/  VIADD R2, R2, 0x100 ;  /* 0x0000010002027836 */ /* 0x000fe40000000000 */
[----:B------:R-:W-:Y:S01]  /*12f0*/  VIADD R9, R9, 0x100 ;  /* 0x0000010009097836 */ /* 0x000fe20000000000 */
[----:B------:R-:W-:Y:S02]  /*1300*/  ISETP.NE.AND P0, PT, R8, RZ, PT ;  /* 0x000000ff0800720c */ /* 0x000fe40003f05270 */
[----:B--2---:R-:W-:-:S11]  /*1310*/  VIMNMX R3, PT, PT, R4, R3, !PT ;  /* 0x0000000304037248 */ /* 0x004fd60007fe0100 */
[----:B------:R-:W-:Y:S05]  /*1320*/  @P0 BRA `(.L_x_24) ;  /* 0xfffffffc00e00947 */ /* 0x000fea000383ffff */
.L_x_23:
[----:B------:R-:W-:Y:S05]  /*1330*/  BSYNC.RECONVERGENT B2 ;  /* 0x0000000000027941 */ /* 0x000fea0003800200 */
.L_x_22:
[----:B------:R-:W-:Y:S05]  /*1340*/  @!P1 BRA `(.L_x_21) ;  /* 0x0000000400749947 */ /* 0x000fea0003800000 */
[----:B------:R-:W0:Y:S01]  /*1350*/  LDCU.64 UR4, c[0x0][0x380] ;  /* 0x00007000ff0477ac */ /* 0x000e220008000a00 */
[----:B------:R-:W-:Y:S01]  /*1360*/  IMAD.IADD R7, R11, 0x1, -R2 ;  /* 0x000000010b077824 */ /* 0x000fe200078e0a02 */
[C---:B------:R-:W-:Y:S01]  /*1370*/  IADD3 R5, P0, PT, R2.reuse, R23, RZ ;  /* 0x0000001702057210 */ /* 0x040fe20007f1e0ff */
[----:B------:R-:W-:Y:S01]  /*1380*/  BSSY.RECONVERGENT B2, `(.L_x_25) ;  /* 0x0000033000027945 */ /* 0x000fe20003800200 */
[----:B------:R-:W-:Y:S02]  /*1390*/  IMAD.IADD R13, R2, 0x1, R23 ;  /* 0x00000001020d7824 */ /* 0x000fe400078e0217 */
[----:B------:R-:W-:Y:S01]  /*13a0*/  ISETP.GT.AND P1, PT, R7, 0xc00, PT ;  /* 0x00000c000700780c */ /* 0x000fe20003f24270 */
[----:B------:R-:W-:Y:S01]  /*13b0*/  IMAD.X R6, RZ, RZ, RZ, P0 ;  /* 0x000000ffff067224 */ /* 0x000fe200000e06ff */
[----:B0-----:R-:W-:-:S04]  /*13c0*/  LEA R4, P0, R5, UR4, 0x2 ;  /* 0x0000000405047c11 */ /* 0x001fc8000f8010ff */
[----:B------:R-:W-:Y:S02]  /*13d0*/  LEA.HI.X R5, R5, UR5, R6, 0x2, P0 ;  /* 0x0000000505057c11 */ /* 0x000fe400080f1406 */
[----:B------:R-:W-:-:S05]  /*13e0*/  IADD3 R4, P0, PT, R4, 0x800, RZ ;  /* 0x0000080004047810 */ /* 0x000fca0007f1e0ff */
[----:B------:R-:W-:Y:S01]  /*13f0*/  IMAD.X R5, RZ, RZ, R5, P0 ;  /* 0x000000ffff057224 */ /* 0x000fe200000e0605 */
[----:B------:R-:W-:Y:S01]  /*1400*/  PLOP3.LUT P0, PT, PT, PT, PT, 0x80, 0x8 ;  /* 0x000000000008781c */ /* 0x000fe20003f0f070 */
[----:B------:R-:W-:-:S12]  /*1410*/  @!P1 BRA `(.L_x_26) ;  /* 0x0000000000a49947 */ /* 0x000fd80003800000 */
[----:B------:R-:W-:Y:S01]  /*1420*/  PLOP3.LUT P0, PT, PT, PT, PT, 0x8, 0x80 ;  /* 0x000000000080781c */ /* 0x000fe20003f0e170 */
[----:B------:R-:W-:-:S12]  /*1430*/  VIADD R15, R11, 0xfffff400 ;  /* 0xfffff4000b0f7836 */ /* 0x000fd80000000000 */
.L_x_27:
[----:B------:R-:W0:Y:S01]  /*1440*/  LDC.64 R6, c[0x0][0x380] ;  /* 0x0000e000ff067b82 */ /* 0x000e220000000a00 */
[C---:B------:R-:W-:Y:S01]  /*1450*/  VIADD R25, R13.reuse, 0x400 ;  /* 0x000004000d197836 */ /* 0x040fe20000000000 */
[----:B------:R-:W2:Y:S01]  /*1460*/  LDG.E.CONSTANT R10, desc[UR6][R4.64+-0x400] ;  /* 0xfffc0006040a7981 */ /* 0x000ea2000c1e9900 */
[----:B------:R-:W-:-:S03]  /*1470*/  VIADD R9, R13, 0x800 ;  /* 0x000008000d097836 */ /* 0x000fc60000000000 */
[----:B------:R-:W3:Y:S04]  /*1480*/  LDG.E.CONSTANT R21, desc[UR6][R4.64] ;  /* 0x0000000604157981 */ /* 0x000ee8000c1e9900 */
[----:B------:R-:W3:Y:S04]  /*1490*/  LDG.E.CONSTANT R18, desc[UR6][R4.64+0x400] ;  /* 0x0004000604127981 */ /* 0x000ee8000c1e9900 */
[----:B------:R-:W4:Y:S01]  /*14a0*/  LDG.E.CONSTANT R16, desc[UR6][R4.64+0xc00] ;  /* 0x000c000604107981 */ /* 0x000f22000c1e9900 */
[----:B------:R-:W-:-:S03]  /*14b0*/  VIADD R27, R13, 0xc00 ;  /* 0x00000c000d1b7836 */ /* 0x000fc60000000000 */
[----:B------:R-:W5:Y:S04]  /*14c0*/  LDG.E.CONSTANT R17, desc[UR6][R4.64+0x1000] ;  /* 0x0010000604117981 */ /* 0x000f68000c1e9900 */
[----:B------:R-:W5:Y:S01]  /*14d0*/  LDG.E.CONSTANT R14, desc[UR6][R4.64+0x1400] ;  /* 0x00140006040e7981 */ /* 0x000f62000c1e9900 */
[----:B0-----:R-:W-:-:S03]  /*14e0*/  IMAD.WIDE.U32 R22, R13, 0x4, R6 ;  /* 0x000000040d167825 */ /* 0x001fc600078e0006 */
[----:B------:R-:W5:Y:S04]  /*14f0*/  LDG.E.CONSTANT R20, desc[UR6][R4.64+0x1c00] ;  /* 0x001c000604147981 */ /* 0x000f68000c1e9900 */
[----:B------:R-:W2:Y:S01]  /*1500*/  LDG.E.CONSTANT R12, desc[UR6][R22.64] ;  /* 0x00000006160c7981 */ /* 0x000ea2000c1e9900 */
[----:B------:R-:W-:-:S05]  /*1510*/  IMAD.WIDE.U32 R24, R25, 0x4, R6 ;  /* 0x0000000419187825 */ /* 0x000fca00078e0006 */
[----:B------:R-:W4:Y:S01]  /*1520*/  LDG.E.CONSTANT R19, desc[UR6][R24.64] ;  /* 0x0000000618137981 */ /* 0x000f22000c1e9900 */
[----:B------:R-:W-:-:S03]  /*1530*/  IMAD.WIDE.U32 R8, R9, 0x4, R6 ;  /* 0x0000000409087825 */ /* 0x000fc600078e0006 */
[----:B------:R-:W5:Y:S01]  /*1540*/  LDG.E.CONSTANT R23, desc[UR6][R4.64+0x2000] ;  /* 0x0020000604177981 */ /* 0x000f62000c1e9900 */
[----:B------:R-:W-:-:S03]  /*1550*/  IMAD.WIDE.U32 R6, R27, 0x4, R6 ;  /* 0x000000041b067825 */ /* 0x000fc600078e0006 */
[----:B------:R-:W5:Y:S04]  /*1560*/  LDG.E.CONSTANT R9, desc[UR6][R8.64] ;  /* 0x0000000608097981 */ /* 0x000f68000c1e9900 */
[----:B------:R-:W5:Y:S04]  /*1570*/  LDG.E.CONSTANT R22, desc[UR6][R4.64+0x2400] ;  /* 0x0024000604167981 */ /* 0x000f68000c1e9900 */
[----:B------:R0:W5:Y:S04]  /*1580*/  LDG.E.CONSTANT R6, desc[UR6][R6.64] ;  /* 0x0000000606067981 */ /* 0x000168000c1e9900 */
[----:B------:R-:W5:Y:S04]  /*1590*/  LDG.E.CONSTANT R25, desc[UR6][R4.64+0x2c00] ;  /* 0x002c000604197981 */ /* 0x000f68000c1e9900 */
[----:B------:R-:W5:Y:S04]  /*15a0*/  LDG.E.CONSTANT R27, desc[UR6][R4.64+0x3000] ;  /* 0x00300006041b7981 */ /* 0x000f68000c1e9900 */
[----:B------:R1:W5:Y:S01]  /*15b0*/  LDG.E.CONSTANT R24, desc[UR6][R4.64+0x3400] ;  /* 0x0034000604187981 */ /* 0x000362000c1e9900 */
[----:B------:R-:W-:-:S05]  /*15c0*/  VIADD R2, R2, 0x1000 ;  /* 0x0000100002027836 */ /* 0x000fca0000000000 */
[----:B------:R-:W-:Y:S02]  /*15d0*/  ISETP.GE.AND P1, PT, R2, R15, PT ;  /* 0x0000000f0200720c */ /* 0x000fe40003f26270 */
[----:B0-----:R-:W-:Y:S01]  /*15e0*/  IADD3 R7, P2, PT, R4, 0x4000, RZ ;  /* 0x0000400004077810 */ /* 0x001fe20007f5e0ff */
[----:B------:R-:W-:-:S04]  /*15f0*/  VIADD R13, R13, 0x1000 ;  /* 0x000010000d0d7836 */ /* 0x000fc80000000000 */
[----:B-1----:R-:W-:Y:S02]  /*1600*/  IMAD.X R5, RZ, RZ, R5, P2 ;  /* 0x000000ffff057224 */ /* 0x002fe400010e0605 */
[----:B------:R-:W-:Y:S01]  /*1610*/  IMAD.MOV.U32 R4, RZ, RZ, R7 ;  /* 0x000000ffff047224 */ /* 0x000fe200078e0007 */
[----:B--2---:R-:W-:-:S04]  /*1620*/  VIMNMX3 R10, R3, R12, R10, !PT ;  /* 0x0000000c030a720f */ /* 0x004fc8000780010a */
[----:B---3--:R-:W-:-:S04]  /*1630*/  VIMNMX3 R10, R10, R21, R18, !PT ;  /* 0x000000150a0a720f */ /* 0x008fc80007800112 */
[----:B----4-:R-:W-:-:S04]  /*1640*/  VIMNMX3 R10, R10, R19, R16, !PT ;  /* 0x000000130a0a720f */ /* 0x010fc80007800110 */
[----:B-----5:R-:W-:-:S04]  /*1650*/  VIMNMX3 R10, R10, R17, R14, !PT ;  /* 0x000000110a0a720f */ /* 0x020fc8000780010e */
[----:B------:R-:W-:-:S04]  /*1660*/  VIMNMX3 R9, R10, R9, R20, !PT ;  /* 0x000000090a09720f */ /* 0x000fc80007800114 */
[----:B------:R-:W-:-:S04]  /*1670*/  VIMNMX3 R9, R9, R23, R22, !PT ;  /* 0x000000170909720f */ /* 0x000fc80007800116 */
[----:B------:R-:W-:-:S04]  /*1680*/  VIMNMX3 R6, R9, R6, R25, !PT ;  /* 0x000000060906720f */ /* 0x000fc80007800119 */
[----:B------:R-:W-:Y:S01]  /*1690*/  VIMNMX3 R3, R6, R27, R24, !PT ;  /* 0x0000001b0603720f */ /* 0x000fe20007800118 */
[----:B------:R-:W-:Y:S06]  /*16a0*/  @!P1 BRA `(.L_x_27) ;  /* 0xfffffffc00649947 */ /* 0x000fec000383ffff */
.L_x_26:
[----:B------:R-:W-:Y:S05]  /*16b0*/  BSYNC.RECONVERGENT B2 ;  /* 0x0000000000027941 */ /* 0x000fea0003800200 */
.L_x_25:
[----:B------:R-:W-:Y:S01]  /*16c0*/  IMAD.IADD R6, R11, 0x1, -R2 ;  /* 0x000000010b067824 */ /* 0x000fe200078e0a02 */
[----:B------:R-:W-:Y:S04]  /*16d0*/  BSSY.RECONVERGENT B2, `(.L_x_28) ;  /* 0x000001a000027945 */ /* 0x000fe80003800200 */
[----:B------:R-:W-:-:S13]  /*16e0*/  ISETP.GT.AND P1, PT, R6, 0x400, PT ;  /* 0x000004000600780c */ /* 0x000fda0003f24270 */
[----:B------:R-:W-:Y:S05]  /*16f0*/  @!P1 BRA `(.L_x_29) ;  /* 0x00000000005c9947 */ /* 0x000fea0003800000 */
[----:B------:R-:W0:Y:S01]  /*1700*/  LDC.64 R8, c[0x0][0x380] ;  /* 0x0000e000ff087b82 */ /* 0x000e220000000a00 */
[C---:B------:R-:W-:Y:S01]  /*1710*/  VIADD R15, R13.reuse, 0x400 ;  /* 0x000004000d0f7836 */ /* 0x040fe20000000000 */
[----:B------:R-:W2:Y:S04]  /*1720*/  LDG.E.CONSTANT R10, desc[UR6][R4.64+-0x400] ;  /* 0xfffc0006040a7981 */ /* 0x000ea8000c1e9900 */
[----:B------:R-:W3:Y:S04]  /*1730*/  LDG.E.CONSTANT R12, desc[UR6][R4.64+0x400] ;  /* 0x00040006040c7981 */ /* 0x000ee8000c1e9900 */
[----:B------:R-:W4:Y:S04]  /*1740*/  LDG.E.CONSTANT R14, desc[UR6][R4.64+0xc00] ;  /* 0x000c0006040e7981 */ /* 0x000f28000c1e9900 */
[----:B------:R-:W5:Y:S04]  /*1750*/  LDG.E.CONSTANT R17, desc[UR6][R4.64+0x1000] ;  /* 0x0010000604117981 */ /* 0x000f68000c1e9900 */
[----:B------:R1:W5:Y:S01]  /*1760*/  LDG.E.CONSTANT R16, desc[UR6][R4.64+0x1400] ;  /* 0x0014000604107981 */ /* 0x000362000c1e9900 */
[----:B0-----:R-:W-:-:S04]  /*1770*/  IMAD.WIDE.U32 R6, R13, 0x4, R8 ;  /* 0x000000040d067825 */ /* 0x001fc800078e0008 */
[----:B------:R-:W-:Y:S02]  /*1780*/  IMAD.WIDE.U32 R8, R15, 0x4, R8 ;  /* 0x000000040f087825 */ /* 0x000fe400078e0008 */
[----:B------:R-:W2:Y:S04]  /*1790*/  LDG.E.CONSTANT R6, desc[UR6][R6.64] ;  /* 0x0000000606067981 */ /* 0x000ea8000c1e9900 */
[----:B------:R-:W3:Y:S04]  /*17a0*/  LDG.E.CONSTANT R15, desc[UR6][R4.64] ;  /* 0x00000006040f7981 */ /* 0x000ee8000c1e9900 */
[----:B------:R-:W4:Y:S01]  /*17b0*/  LDG.E.CONSTANT R9, desc[UR6][R8.64] ;  /* 0x0000000608097981 */ /* 0x000f22000c1e9900 */
[----:B------:R-:W-:Y:S01]  /*17c0*/  PLOP3.LUT P0, PT, PT, PT, PT, 0x8, 0x80 ;  /* 0x000000000080781c */ /* 0x000fe20003f0e170 */
[----:B------:R-:W-:-:S02]  /*17d0*/  VIADD R2, R2, 0x800 ;  /* 0x0000080002027836 */ /* 0x000fc40000000000 */
[----:B------:R-:W-:Y:S01]  /*17e0*/  VIADD R13, R13, 0x800 ;  /* 0x000008000d0d7836 */ /* 0x000fe20000000000 */
[----:B--2---:R-:W-:Y:S02]  /*17f0*/  VIMNMX3 R10, R3, R6, R10, !PT ;  /* 0x00000006030a720f */ /* 0x004fe4000780010a */
[----:B------:R-:W-:Y:S02]  /*1800*/  IADD3 R6, P1, PT, R4, 0x2000, RZ ;  /* 0x0000200004067810 */ /* 0x000fe40007f3e0ff */
[----:B---3--:R-:W-:-:S03]  /*1810*/  VIMNMX3 R10, R10, R15, R12, !PT ;  /* 0x0000000f0a0a720f */ /* 0x008fc6000780010c */
[----:B------:R-:W-:Y:S01]  /*1820*/  IMAD.X R7, RZ, RZ, R5, P1 ;  /* 0x000000ffff077224 */ /* 0x000fe200008e0605 */
[----:B----4-:R-:W-:Y:S01]  /*1830*/  VIMNMX3 R10, R10, R9, R14, !PT ;  /* 0x000000090a0a720f */ /* 0x010fe2000780010e */
[----:B-1----:R-:W-:Y:S02]  /*1840*/  IMAD.MOV.U32 R4, RZ, RZ, R6 ;  /* 0x000000ffff047224 */ /* 0x002fe400078e0006 */
[----:B------:R-:W-:Y:S01]  /*1850*/  IMAD.MOV.U32 R5, RZ, RZ, R7 ;  /* 0x000000ffff057224 */ /* 0x000fe200078e0007 */
[----:B-----5:R-:W-:-:S07]  /*1860*/  VIMNMX3 R3, R10, R17, R16, !PT ;  /* 0x000000110a03720f */ /* 0x020fce0007800110 */
.L_x_29:
[----:B------:R-:W-:Y:S05]  /*1870*/  BSYNC.RECONVERGENT B2 ;  /* 0x0000000000027941 */ /* 0x000fea0003800200 */
.L_x_28:
[----:B------:R-:W-:-:S13]  /*1880*/  ISETP.LT.OR P0, PT, R2, R11, P0 ;  /* 0x0000000b0200720c */ /* 0x000fda0000701670 */
[----:B------:R-:W-:Y:S05]  /*1890*/  @!P0 BRA `(.L_x_21) ;  /* 0x0000000000208947 */ /* 0x000fea0003800000 */
[----:B------:R-:W0:Y:S01]  /*18a0*/  LDC.64 R6, c[0x0][0x380] ;  /* 0x0000e000ff067b82 */ /* 0x000e220000000a00 */
[----:B------:R-:W2:Y:S04]  /*18b0*/  LDG.E.CONSTANT R2, desc[UR6][R4.64+-0x400] ;  /* 0xfffc000604027981 */ /* 0x000ea8000c1e9900 */
[----:B------:R-:W3:Y:S04]  /*18c0*/  LDG.E.CONSTANT R9, desc[UR6][R4.64] ;  /* 0x0000000604097981 */ /* 0x000ee8000c1e9900 */
[----:B------:R-:W3:Y:S01]  /*18d0*/  LDG.E.CONSTANT R8, desc[UR6][R4.64+0x400] ;  /* 0x0004000604087981 */ /* 0x000ee2000c1e9900 */
[----:B0-----:R-:W-:-:S06]  /*18e0*/  IMAD.WIDE.U32 R6, R13, 0x4, R6 ;  /* 0x000000040d067825 */ /* 0x001fcc00078e0006 */
[----:B------:R-:W2:Y:S02]  /*18f0*/  LDG.E.CONSTANT R6, desc[UR6][R6.64] ;  /* 0x0000000606067981 */ /* 0x000ea4000c1e9900 */
[----:B--2---:R-:W-:-:S04]  /*1900*/  VIMNMX3 R2, R3, R6, R2, !PT ;  /* 0x000000060302720f */ /* 0x004fc80007800102 */
[----:B---3--:R-:W-:-:S07]  /*1910*/  VIMNMX3 R3, R2, R9, R8, !PT ;  /* 0x000000090203720f */ /* 0x008fce0007800108 */
.L_x_21:
[----:B------:R-:W-:Y:S05]  /*1920*/  BSYNC.RECONVERGENT B1 ;  /* 0x0000000000017941 */ /* 0x000fea0003800200 */
.L_x_19:
[----:B------:R-:W0:Y:S01]  /*1930*/  S2R R8, SR_LANEID ;  /* 0x0000000000087919 */ /* 0x000e220000000000 */
[----:B------:R-:W1:Y:S01]  /*1940*/  SHFL.DOWN PT, R2, R3, 0x1, 0x1f ;  /* 0x08201f0003027f89 */ /* 0x000e6200000e0000 */
[C---:B0-----:R-:W-:Y:S02]  /*1950*/  ISETP.GT.AND P0, PT, R8.reuse, 0x1e, PT ;  /* 0x0000001e0800780c */ /* 0x041fe40003f04270 */
[----:B------:R-:W-:-:S11]  /*1960*/  ISETP.NE.AND P1, PT, R8, RZ, PT ;  /* 0x000000ff0800720c */ /* 0x000fd60003f25270 */
[----:B-1----:R-:W-:Y:S02]  /*1970*/  @!P0 VIMNMX R3, PT, PT, R2, R3, !PT ;  /* 0x0000000302038248 */ /* 0x002fe40007fe0100 */
[----:B------:R-:W-:Y:S01]  /*1980*/  ISETP.GT.AND P0, PT, R8, 0x1d, PT ;  /* 0x0000001d0800780c */ /* 0x000fe20003f04270 */
[----:B------:R-:W0:Y:S01]  /*1990*/  @!P1 S2R R6, SR_CgaCtaId ;  /* 0x0000000000069919 */ /* 0x000e220000008800 */
[----:B------:R-:W-:Y:S02]  /*19a0*/  @!P1 MOV R5, 0x400 ;  /* 0x0000040000059802 */ /* 0x000fe40000000f00 */
[----:B------:R-:W-:Y:S01]  /*19b0*/  @!P1 SHF.R.U32.HI R4, RZ, 0x3, R0 ;  /* 0x00000003ff049819 */ /* 0x000fe20000011600 */
[----:B------:R-:W1:Y:S03]  /*19c0*/  SHFL.DOWN PT, R2, R3, 0x2, 0x1f ;  /* 0x08401f0003027f89 */ /* 0x000e6600000e0000 */
[----:B------:R-:W-:-:S05]  /*19d0*/  @!P1 LOP3.LUT R4, R4, 0x7c, RZ, 0xc0, !PT ;  /* 0x0000007c04049812 */ /* 0x000fca00078ec0ff */
[----:B-1----:R-:W-:Y:S02]  /*19e0*/  @!P0 VIMNMX R3, PT, PT, R3, R2, !PT ;  /* 0x0000000203038248 */ /* 0x002fe40007fe0100 */
[----:B------:R-:W-:Y:S02]  /*19f0*/  ISETP.GT.AND P0, PT, R8, 0x1b, PT ;  /* 0x0000001b0800780c */ /* 0x000fe40003f04270 */
[----:B0-----:R-:W-:Y:S01]  /*1a00*/  @!P1 LEA R5, R6, R5, 0x18 ;  /* 0x0000000506059211 */ /* 0x001fe200078ec0ff */
[----:B------:R-:W0:Y:S04]  /*1a10*/  SHFL.DOWN PT, R2, R3, 0x4, 0x1f ;  /* 0x08801f0003027f89 */ /* 0x000e2800000e0000 */
[----:B------:R-:W-:-:S06]  /*1a20*/  @!P1 IMAD.IADD R7, R4, 0x1, R5 ;  /* 0x0000000104079824 */ /* 0x000fcc00078e0205 */
        /* <DEDUP_REMOVED lines=12> */
[----:B------:R-:W0:Y:S01]  /*1af0*/  S2UR UR5, SR_CgaCtaId ;  /* 0x00000000000579c3 */ /* 0x000e220000008800 */
[----:B------:R-:W-:Y:S02]  /*1b00*/  UMOV UR4, 0x400 ;  /* 0x0000040000047882 */ /* 0x000fe40000000000 */
[----:B0-----:R-:W-:-:S09]  /*1b10*/  ULEA UR4, UR5, UR4, 0x18 ;  /* 0x0000000405047291 */ /* 0x001fd2000f8ec0ff */
[----:B------:R-:W-:Y:S04]  /*1b20*/  LDS R0, [UR4+0xc] ;  /* 0x00000c04ff007984 */ /* 0x000fe80008000800 */
[----:B------:R-:W0:Y:S04]  /*1b30*/  LDS.128 R8, [UR4+0x10] ;  /* 0x00001004ff087984 */ /* 0x000e280008000c00 */
[----:B---3--:R-:W1:Y:S01]  /*1b40*/  LDS.64 R2, [UR4+0x20] ;  /* 0x00002004ff027984 */ /* 0x008e620008000a00 */
[----:B0-----:R-:W-:-:S04]  /*1b50*/  VIMNMX3 R0, R5, R0, R8, !PT ;  /* 0x000000000500720f */ /* 0x001fc80007800108 */
[----:B------:R-:W-:-:S04]  /*1b60*/  VIMNMX3 R0, R0, R9, R10, !PT ;  /* 0x000000090000720f */ /* 0x000fc8000780010a */
[----:B-1----:R-:W-:-:S04]  /*1b70*/  VIMNMX3 R0, R0, R11, R2, !PT ;  /* 0x0000000b0000720f */ /* 0x002fc80007800102 */
[----:B------:R-:W-:Y:S01]  /*1b80*/  VIMNMX R5, PT, PT, R0, R3, !PT ;  /* 0x0000000300057248 */ /* 0x000fe20007fe0100 */
[----:B------:R-:W-:Y:S06]  /*1b90*/  BRA `(.L_x_17) ;  /* 0x0000001c00007947 */ /* 0x000fec0003800000 */
.L_x_2:
        /* <DEDUP_REMOVED lines=12> */
.L_x_32:
[----:B------:R-:W-:Y:S05]  /*1c60*/  BSYNC.RECONVERGENT B1 ;  /* 0x0000000000017941 */ /* 0x000fea0003800200 */
.L_x_31:
        /* <DEDUP_REMOVED lines=16> */
.L_x_37:
        /* <DEDUP_REMOVED lines=9> */
.L_x_36:
[----:B------:R-:W-:Y:S05]  /*1e00*/  BSYNC.RECONVERGENT B2 ;  /* 0x0000000000027941 */ /* 0x000fea0003800200 */
.L_x_35:
        /* <DEDUP_REMOVED lines=8> */
.L_x_40:
        /* <DEDUP_REMOVED lines=35> */
.L_x_39:
[----:B------:R-:W-:Y:S05]  /*20c0*/  BSYNC.RECONVERGENT B2 ;  /* 0x0000000000027941 */ /* 0x000fea0003800200 */
.L_x_38:
        /* <DEDUP_REMOVED lines=22> */
.L_x_42:
[----:B------:R-:W-:Y:S05]  /*2230*/  BSYNC.RECONVERGENT B2 ;  /* 0x0000000000027941 */ /* 0x000fea0003800200 */
.L_x_41:
        /* <DEDUP_REMOVED lines=10> */
.L_x_34:
[----:B------:R-:W-:Y:S05]  /*22e0*/  BSYNC.RECONVERGENT B1 ;  /* 0x0000000000017941 */ /* 0x000fea0003800200 */
.L_x_33:
        /* <DEDUP_REMOVED lines=37> */
[----:B--2---:R-:W1:Y:S01]  /*2540*/  LDS.64 R2, [UR4+0x20] ;  /* 0x00002004ff027984 */ /* 0x004e620008000a00 */
[----:B0-----:R-:W-:-:S04]  /*2550*/  VIMNMX3 R0, R5, R0, R8, !PT ;  /* 0x000000000500720f */ /* 0x001fc80007800108 */
[----:B------:R-:W-:-:S04]  /*2560*/  VIMNMX3 R0, R0, R9, R10, !PT ;  /* 0x000000090000720f */ /* 0x000fc8000780010a */
[----:B-1----:R-:W-:-:S04]  /*2570*/  VIMNMX3 R0, R0, R11, R2, !PT ;  /* 0x0000000b0000720f */ /* 0x002fc80007800102 */
[----:B------:R-:W-:Y:S01]  /*2580*/  VIMNMX R5, PT, PT, R0, R3, !PT ;  /* 0x0000000300057248 */ /* 0x000fe20007fe0100 */
[----:B------:R-:W-:Y:S06]  /*2590*/  BRA `(.L_x_17) ;  /* 0x0000001000807947 */ /* 0x000fec0003800000 */
.L_x_43:
[----:B0-----:R-:W0:Y:S01]  /*25a0*/  S2R R4, SR_LANEID ;  /* 0x0000000000047919 */ /* 0x001e220000000000 */
[----:B------:R-:W-:-:S04]  /*25b0*/  LOP3.LUT R0, R3, 0x3e0, RZ, 0xc0, !PT ;  /* 0x000003e003007812 */ /* 0x000fc800078ec0ff */
[----:B------:R-:W-:Y:S01]  /*25c0*/  LOP3.LUT R9, RZ, R0, RZ, 0x33, !PT ;  /* 0x00000000ff097212 */ /* 0x000fe200078e33ff */
[----:B------:R-:W-:-:S04]  /*25d0*/  VIADD R5, R0, 0x20 ;  /* 0x0000002000057836 */ /* 0x000fc80000000000 */
[----:B------:R-:W-:Y:S01]  /*25e0*/  IMAD.IADD R9, R9, 0x1, R2 ;  /* 0x0000000109097824 */ /* 0x000fe200078e0202 */
[----:B------:R-:W-:-:S04]  /*25f0*/  ISETP.GT.AND P0, PT, R5, R2, PT ;  /* 0x000000020500720c */ /* 0x000fc80003f04270 */
[----:B------:R-:W-:-:S05]  /*2600*/  SEL R6, R9, 0x1f, P0 ;  /* 0x0000001f09067807 */ /* 0x000fca0000000000 */
[----:B------:R-:W1:Y:S01]  /*2610*/  SHFL.DOWN PT, R0, R7, 0x1, R6 ;  /* 0x0820000007007989 */ /* 0x000e6200000e0006 */
[C---:B0-----:R-:W-:Y:S01]  /*2620*/  ISETP.GE.AND P0, PT, R4.reuse, R6, PT ;  /* 0x000000060400720c */ /* 0x041fe20003f06270 */
[C---:B------:R-:W-:Y:S01]  /*2630*/  VIADD R5, R4.reuse, 0x2 ;  /* 0x0000000204057836 */ /* 0x040fe20000000000 */
[----:B------:R-:W-:-:S11]  /*2640*/  ISETP.NE.AND P1, PT, R4, RZ, PT ;  /* 0x000000ff0400720c */ /* 0x000fd60003f25270 */
[----:B-1----:R-:W-:Y:S02]  /*2650*/  @!P0 VIMNMX R7, PT, PT, R0, R7, !PT ;  /* 0x0000000700078248 */ /* 0x002fe40007fe0100 */
[----:B------:R-:W-:Y:S01]  /*2660*/  ISETP.GT.AND P0, PT, R5, R6, PT ;  /* 0x000000060500720c */ /* 0x000fe20003f04270 */
[----:B------:R-:W-:Y:S01]  /*2670*/  VIADD R5, R4, 0x4 ;  /* 0x0000000404057836 */ /* 0x000fe20000000000 */
[----:B------:R-:W0:Y:S01]  /*2680*/  @!P1 S2R R8, SR_CgaCtaId ;  /* 0x0000000000089919 */ /* 0x000e220000008800 */
[----:B------:R-:W1:Y:S10]  /*2690*/  SHFL.DOWN PT, R0, R7, 0x2, R6 ;  /* 0x0840000007007989 */ /* 0x000e7400000e0006 */
[----:B-1----:R-:W-:-:S02]  /*26a0*/  @!P0 VIMNMX R7, PT, PT, R7, R0, !PT ;  /* 0x0000000007078248 */ /* 0x002fc40007fe0100 */
[----:B------:R-:W-:Y:S01]  /*26b0*/  ISETP.GT.AND P0, PT, R5, R6, PT ;  /* 0x000000060500720c */ /* 0x000fe20003f04270 */
[----:B------:R-:W-:Y:S02]  /*26c0*/  VIADD R5, R4, 0x8 ;  /* 0x0000000804057836 */ /* 0x000fe40000000000 */
[----:B------:R-:W1:Y:S10]  /*26d0*/  SHFL.DOWN PT, R0, R7, 0x4, R6 ;  /* 0x0880000007007989 */ /* 0x000e7400000e0006 */
[----:B-1----:R-:W-:-:S02]  /*26e0*/  @!P0 VIMNMX R7, PT, PT, R7, R0, !PT ;  /* 0x0000000007078248 */ /* 0x002fc40007fe0100 */
[----:B------:R-:W-:Y:S01]  /*26f0*/  ISETP.GT.AND P0, PT, R5, R6, PT ;  /* 0x000000060500720c */ /* 0x000fe20003f04270 */
[----:B------:R-:W-:Y:S01]  /*2700*/  VIADD R5, R4, 0x10 ;  /* 0x0000001004057836 */ /* 0x000fe20000000000 */
[----:B------:R-:W-:Y:S01]  /*2710*/  @!P1 SHF.R.U32.HI R4, RZ, 0x3, R3 ;  /* 0x00000003ff049819 */ /* 0x000fe20000011603 */
[----:B------:R-:W1:Y:S03]  /*2720*/  SHFL.DOWN PT, R0, R7, 0x8, R6 ;  /* 0x0900000007007989 */ /* 0x000e6600000e0006 */
[----:B------:R-:W-:-:S07]  /*2730*/  @!P1 LOP3.LUT R4, R4, 0x7c, RZ, 0xc0, !PT ;  /* 0x0000007c04049812 */ /* 0x000fce00078ec0ff */
[----:B-1----:R-:W-:Y:S02]  /*2740*/  @!P0 VIMNMX R7, PT, PT, R7, R0, !PT ;  /* 0x0000000007078248 */ /* 0x002fe40007fe0100 */
[----:B------:R-:W-:Y:S02]  /*2750*/  ISETP.GT.AND P0, PT, R5, R6, PT ;  /* 0x000000060500720c */ /* 0x000fe40003f04270 */
[----:B------:R-:W-:Y:S01]  /*2760*/  @!P1 MOV R5, 0x400 ;  /* 0x0000040000059802 */ /* 0x000fe20000000f00 */
[----:B------:R-:W1:Y:S03]  /*2770*/  SHFL.DOWN PT, R0, R7, 0x10, R6 ;  /* 0x0a00000007007989 */ /* 0x000e6600000e0006 */
[----:B0-----:R-:W-:-:S05]  /*2780*/  @!P1 LEA R5, R8, R5, 0x18 ;  /* 0x0000000508059211 */ /* 0x001fca00078ec0ff */
[----:B------:R-:W-:Y:S02]  /*2790*/  @!P1 IMAD.IADD R4, R4, 0x1, R5 ;  /* 0x0000000104049824 */ /* 0x000fe400078e0205 */
[----:B-1----:R-:W-:Y:S02]  /*27a0*/  @!P0 VIMNMX R7, PT, PT, R7, R0, !PT ;  /* 0x0000000007078248 */ /* 0x002fe40007fe0100 */
        /* <DEDUP_REMOVED lines=12> */
[----:B------:R-:W1:Y:S04]  /*2870*/  LDS R0, [UR4+0xc] ;  /* 0x00000c04ff007984 */ /* 0x000e680008000800 */
[----:B------:R-:W0:Y:S04]  /*2880*/  LDS.128 R8, [UR4+0x10] ;  /* 0x00001004ff087984 */ /* 0x000e280008000c00 */
[----:B------:R-:W2:Y:S01]  /*2890*/  LDS.64 R6, [UR4+0x20] ;  /* 0x00002004ff067984 */ /* 0x000ea20008000a00 */
[----:B-1----:R-:W-:Y:S02]  /*28a0*/  @P2 VIMNMX R5, PT, PT, R5, R0, !PT ;  /* 0x0000000005052248 */ /* 0x002fe40007fe0100 */
[----:B------:R-:W-:-:S02]  /*28b0*/  ISETP.GT.AND P2, PT, R2, 0xa0, PT ;  /* 0x000000a00200780c */ /* 0x000fc40003f44270 */
[----:B0-----:R-:W-:Y:S02]  /*28c0*/  @P4 VIMNMX R5, PT, PT, R5, R8, !PT ;  /* 0x0000000805054248 */ /* 0x001fe40007fe0100 */
[C---:B------:R-:W-:Y:S02]  /*28d0*/  ISETP.GT.AND P4, PT, R2.reuse, 0xc0, PT ;  /* 0x000000c00200780c */ /* 0x040fe40003f84270 */
[----:B------:R-:W-:Y:S02]  /*28e0*/  @P3 VIMNMX R5, PT, PT, R5, R9, !PT ;  /* 0x0000000905053248 */ /* 0x000fe40007fe0100 */
[----:B------:R-:W-:Y:S02]  /*28f0*/  ISETP.GT.AND P3, PT, R2, 0xe0, PT ;  /* 0x000000e00200780c */ /* 0x000fe40003f64270 */
[----:B------:R-:W-:-:S04]  /*2900*/  @P1 VIMNMX R5, PT, PT, R5, R10, !PT ;  /* 0x0000000a05051248 */ /* 0x000fc80007fe0100 */
[----:B------:R-:W-:-:S04]  /*2910*/  @P2 VIMNMX R5, PT, PT, R5, R11, !PT ;  /* 0x0000000b05052248 */ /* 0x000fc80007fe0100 */
[----:B--2---:R-:W-:-:S04]  /*2920*/  @P4 VIMNMX R5, PT, PT, R5, R6, !PT ;  /* 0x0000000605054248 */ /* 0x004fc80007fe0100 */
[----:B------:R-:W-:Y:S01]  /*2930*/  @P3 VIMNMX R5, PT, PT, R5, R7, !PT ;  /* 0x0000000705053248 */ /* 0x000fe20007fe0100 */
[----:B------:R-:W-:Y:S06]  /*2940*/  BRA `(.L_x_17) ;  /* 0x0000000c00947947 */ /* 0x000fec0003800000 */
.L_x_30:
[----:B------:R-:W0:Y:S01]  /*2950*/  S2R R8, SR_TID.X ;  /* 0x0000000000087919 */ /* 0x000e220000002100 */
[----:B------:R-:W0:Y:S02]  /*2960*/  LDC.64 R4, c[0x0][0x380] ;  /* 0x0000e000ff047b82 */ /* 0x000e240000000a00 */
[----:B0-----:R-:W-:-:S05]  /*2970*/  IMAD.WIDE.U32 R4, R8, 0x4, R4 ;  /* 0x0000000408047825 */ /* 0x001fca00078e0004 */
[----:B------:R-:W2:Y:S04]  /*2980*/  LDG.E.CONSTANT R20, desc[UR6][R4.64] ;  /* 0x0000000604147981 */ /* 0x000ea8000c1e9900 */
[----:B------:R-:W2:Y:S04]  /*2990*/  LDG.E.CONSTANT R0, desc[UR6][R4.64+0x400] ;  /* 0x0004000604007981 */ /* 0x000ea8000c1e9900 */
[----:B------:R-:W2:Y:S04]  /*29a0*/  LDG.E.CONSTANT R3, desc[UR6][R4.64+0x800] ;  /* 0x0008000604037981 */ /* 0x000ea8000c1e9900 */
[----:B------:R-:W3:Y:S04]  /*29b0*/  LDG.E.CONSTANT R6, desc[UR6][R4.64+0xc00] ;  /* 0x000c000604067981 */ /* 0x000ee8000c1e9900 */
[----:B------:R-:W3:Y:S04]  /*29c0*/  LDG.E.CONSTANT R7, desc[UR6][R4.64+0x1000] ;  /* 0x0010000604077981 */ /* 0x000ee8000c1e9900 */
[----:B------:R-:W3:Y:S04]  /*29d0*/  LDG.E.CONSTANT R9, desc[UR6][R4.64+0x1400] ;  /* 0x0014000604097981 */ /* 0x000ee8000c1e9900 */
[----:B------:R-:W4:Y:S04]  /*29e0*/  LDG.E.CONSTANT R10, desc[UR6][R4.64+0x1800] ;  /* 0x00180006040a7981 */ /* 0x000f28000c1e9900 */
[----:B------:R-:W4:Y:S04]  /*29f0*/  LDG.E.CONSTANT R11, desc[UR6][R4.64+0x1c00] ;  /* 0x001c0006040b7981 */ /* 0x000f28000c1e9900 */
[----:B------:R-:W4:Y:S04]  /*2a00*/  LDG.E.CONSTANT R12, desc[UR6][R4.64+0x2000] ;  /* 0x00200006040c7981 */ /* 0x000f28000c1e9900 */
[----:B------:R-:W5:Y:S04]  /*2a10*/  LDG.E.CONSTANT R13, desc[UR6][R4.64+0x2400] ;  /* 0x00240006040d7981 */ /* 0x000f68000c1e9900 */
[----:B------:R-:W5:Y:S04]  /*2a20*/  LDG.E.CONSTANT R14, desc[UR6][R4.64+0x2800] ;  /* 0x00280006040e7981 */ /* 0x000f68000c1e9900 */
[----:B------:R-:W5:Y:S04]  /*2a30*/  LDG.E.CONSTANT R15, desc[UR6][R4.64+0x2c00] ;  /* 0x002c0006040f7981 */ /* 0x000f68000c1e9900 */
[----:B------:R-:W5:Y:S04]  /*2a40*/  LDG.E.CONSTANT R16, desc[UR6][R4.64+0x3000] ;  /* 0x0030000604107981 */ /* 0x000f68000c1e9900 */
[----:B------:R-:W5:Y:S04]  /*2a50*/  LDG.E.CONSTANT R17, desc[UR6][R4.64+0x3400] ;  /* 0x0034000604117981 */ /* 0x000f68000c1e9900 */
[----:B------:R-:W5:Y:S04]  /*2a60*/  LDG.E.CONSTANT R18, desc[UR6][R4.64+0x3800] ;  /* 0x0038000604127981 */ /* 0x000f68000c1e9900 */
[----:B------:R-:W5:Y:S01]  /*2a70*/  LDG.E.CONSTANT R19, desc[UR6][R4.64+0x3c00] ;  /* 0x003c000604137981 */ /* 0x000f62000c1e9900 */
[----:B------:R-:W-:-:S02]  /*2a80*/  ISETP.GE.U32.AND P0, PT, R2, 0x2000, PT ;  /* 0x000020000200780c */ /* 0x000fc40003f06070 */
[----:B--2---:R-:W-:Y:S02]  /*2a90*/  VIMNMX3 R0, R20, R0, R3, !PT ;  /* 0x000000001400720f */ /* 0x004fe40007800103 */
[----:B---3--:R-:W-:Y:S02]  /*2aa0*/  VIMNMX3 R7, R6, R7, R9, !PT ;  /* 0x000000070607720f */ /* 0x008fe40007800109 */
[----:B----4-:R-:W-:Y:S01]  /*2ab0*/  VIMNMX3 R10, R10, R11, R12, !PT ;  /* 0x0000000b0a0a720f */ /* 0x010fe2000780010c */
[----:B------:R-:W-:-:S03]  /*2ac0*/  IMAD.MOV.U32 R11, RZ, RZ, 0x1000 ;  /* 0x00001000ff0b7424 */ /* 0x000fc600078e00ff */
[----:B------:R-:W-:Y:S02]  /*2ad0*/  VIMNMX3 R0, R0, R7, R10, !PT ;  /* 0x000000070000720f */ /* 0x000fe4000780010a */
[----:B-----5:R-:W-:Y:S02]  /*2ae0*/  VIMNMX3 R14, R13, R14, R15, !PT ;  /* 0x0000000e0d0e720f */ /* 0x020fe4000780010f */
[----:B------:R-:W-:-:S04]  /*2af0*/  VIMNMX3 R16, R16, R17, R18, !PT ;  /* 0x000000111010720f */ /* 0x000fc80007800112 */
[----:B------:R-:W-:-:S04]  /*2b00*/  VIMNMX3 R19, R14, R16, R19, !PT ;  /* 0x000000100e13720f */ /* 0x000fc80007800113 */
[----:B------:R-:W-:Y:S01]  /*2b10*/  VIMNMX R0, PT, PT, R0, R19, !PT ;  /* 0x0000001300007248 */ /* 0x000fe20007fe0100 */
[----:B------:R-:W-:Y:S06]  /*2b20*/  @!P0 BRA `(.L_x_44) ;  /* 0x0000000000908947 */ /* 0x000fec0003800000 */
[----:B------:R-:W0:Y:S01]  /*2b30*/  LDC R3, c[0x0][0x390] ;  /* 0x0000e400ff037b82 */ /* 0x000e220000000800 */
[----:B------:R-:W-:Y:S02]  /*2b40*/  VIADD R10, R2, 0xfffff000 ;  /* 0xfffff000020a7836 */ /* 0x000fe40000000000 */
[----:B------:R-:W-:-:S07]  /*2b50*/  IMAD.MOV.U32 R11, RZ, RZ, 0x1000 ;  /* 0x00001000ff0b7424 */ /* 0x000fce00078e00ff */
.L_x_46:
[----:B------:R-:W-:-:S05]  /*2b60*/  IMAD.WIDE R6, R11, 0x4, R4 ;  /* 0x000000040b067825 */ /* 0x000fca00078e0204 */
        /* <DEDUP_REMOVED lines=14> */
[----:B------:R-:W5:Y:S04]  /*2c50*/  LDG.E.CONSTANT R12, desc[UR6][R6.64+0x3800] ;  /* 0x00380006060c7981 */ /* 0x000f68000c1e9900 */
[----:B------:R-:W5:Y:S01]  /*2c60*/  LDG.E.CONSTANT R15, desc[UR6][R6.64+0x3c00] ;  /* 0x003c0006060f7981 */ /* 0x000f62000c1e9900 */
[----:B--2---:R-:W-:Y:S01]  /*2c70*/  VIMNMX3 R17, R0, R17, R2, !PT ;  /* 0x000000110011720f */ /* 0x004fe20007800102 */
[----:B0-----:R-:W-:-:S04]  /*2c80*/  IMAD.MOV.U32 R2, RZ, RZ, R3 ;  /* 0x000000ffff027224 */ /* 0x001fc800078e0003 */
[----:B------:R-:W-:-:S05]  /*2c90*/  IMAD.IADD R0, R2, 0x1, -R11 ;  /* 0x0000000102007824 */ /* 0x000fca00078e0a0b */
[----:B------:R-:W-:Y:S02]  /*2ca0*/  ISETP.GE.AND P0, PT, R0, 0x1000, PT ;  /* 0x000010000000780c */ /* 0x000fe40003f06270 */
[----:B---3--:R-:W-:Y:S02]  /*2cb0*/  VIMNMX3 R16, R16, R19, R18, !PT ;  /* 0x000000131010720f */ /* 0x008fe40007800112 */
[----:B----4-:R-:W-:-:S04]  /*2cc0*/  VIMNMX3 R20, R20, R21, R22, !PT ;  /* 0x000000151414720f */ /* 0x010fc80007800116 */
[----:B------:R-:W-:Y:S02]  /*2cd0*/  VIMNMX3 R16, R17, R16, R20, !PT ;  /* 0x000000101110720f */ /* 0x000fe40007800114 */
[----:B-----5:R-:W-:Y:S02]  /*2ce0*/  VIMNMX3 R23, R23, R24, R25, !PT ;  /* 0x000000181717720f */ /* 0x020fe40007800119 */
[----:B------:R-:W-:Y:S02]  /*2cf0*/  VIMNMX3 R14, R14, R13, R9, !PT ;  /* 0x0000000d0e0e720f */ /* 0x000fe40007800109 */
[----:B------:R-:W-:-:S04]  /*2d00*/  VIMNMX R12, PT, PT, R12, R15, !PT ;  /* 0x0000000f0c0c7248 */ /* 0x000fc80007fe0100 */
[----:B------:R-:W-:-:S04]  /*2d10*/  VIMNMX3 R23, R23, R14, R12, !PT ;  /* 0x0000000e1717720f */ /* 0x000fc8000780010c */
[----:B------:R-:W-:Y:S01]  /*2d20*/  VIMNMX R0, PT, PT, R16, R23, !PT ;  /* 0x0000001710007248 */ /* 0x000fe20007fe0100 */
[----:B------:R-:W-:Y:S06]  /*2d30*/  @!P0 BRA `(.L_x_45) ;  /* 0x0000000400fc8947 */ /* 0x000fec0003800000 */
[----:B------:R-:W-:-:S05]  /*2d40*/  VIADD R11, R11, 0x1000 ;  /* 0x000010000b0b7836 */ /* 0x000fca0000000000 */
[----:B------:R-:W-:-:S13]  /*2d50*/  ISETP.GT.AND P0, PT, R11, R10, PT ;  /* 0x0000000a0b00720c */ /* 0x000fda0003f04270 */
[----:B------:R-:W-:Y:S05]  /*2d60*/  @!P0 BRA `(.L_x_46) ;  /* 0xfffffffc007c8947 */ /* 0x000fea000383ffff */
.L_x_44:
[----:B------:R-:W-:-:S13]  /*2d70*/  ISETP.GE.AND P0, PT, R11, R2, PT ;  /* 0x000000020b00720c */ /* 0x000fda0003f06270 */
[----:B------:R-:W-:Y:S05]  /*2d80*/  @P0 BRA `(.L_x_45) ;  /* 0x0000000400e80947 */ /* 0x000fea0003800000 */
[----:B------:R-:W-:Y:S01]  /*2d90*/  IMAD.IADD R9, R2, 0x1, -R11 ;  /* 0x0000000102097824 */ /* 0x000fe200078e0a0b */
[----:B------:R-:W-:Y:S04]  /*2da0*/  BSSY.RECONVERGENT B1, `(.L_x_45) ;  /* 0x0000078000017945 */ /* 0x000fe80003800200 */
[----:B------:R-:W-:-:S13]  /*2db0*/  ISETP.GE.AND P0, PT, R8, R9, PT ;  /* 0x000000090800720c */ /* 0x000fda0003f06270 */
[----:B------:R-:W-:Y:S05]  /*2dc0*/  @P0 BRA `(.L_x_47) ;  /* 0x0000000400d40947 */ /* 0x000fea0003800000 */
[----:B------:R-:W-:Y:S01]  /*2dd0*/  LOP3.LUT R3, RZ, R8, RZ, 0x33, !PT ;  /* 0x00000008ff037212 */ /* 0x000fe200078e33ff */
[----:B------:R-:W-:Y:S01]  /*2de0*/  BSSY.RECONVERGENT B2, `(.L_x_48) ;  /* 0x0000015000027945 */ /* 0x000fe20003800200 */
[----:B------:R-:W-:Y:S02]  /*2df0*/  IMAD.MOV.U32 R10, RZ, RZ, R8 ;  /* 0x000000ffff0a7224 */ /* 0x000fe400078e0008 */
[----:B------:R-:W-:-:S04]  /*2e00*/  IADD3 R2, PT, PT, -R11, R2, R3 ;  /* 0x000000020b027210 */ /* 0x000fc80007ffe103 */
[C---:B------:R-:W-:Y:S02]  /*2e10*/  LOP3.LUT R3, R2.reuse, 0x300, RZ, 0xc0, !PT ;  /* 0x0000030002037812 */ /* 0x040fe400078ec0ff */
[----:B------:R-:W-:Y:S02]  /*2e20*/  ISETP.GE.U32.AND P1, PT, R2, 0x300, PT ;  /* 0x000003000200780c */ /* 0x000fe40003f26070 */
[----:B------:R-:W-:-:S13]  /*2e30*/  ISETP.NE.AND P0, PT, R3, 0x300, PT ;  /* 0x000003000300780c */ /* 0x000fda0003f05270 */
[----:B------:R-:W-:Y:S05]  /*2e40*/  @!P0 BRA `(.L_x_49) ;  /* 0x0000000000388947 */ /* 0x000fea0003800000 */
[----:B------:R-:W0:Y:S01]  /*2e50*/  LDC.64 R4, c[0x0][0x380] ;  /* 0x0000e000ff047b82 */ /* 0x000e220000000a00 */
[----:B------:R-:W-:Y:S01]  /*2e60*/  LEA.HI R2, R2, 0x1, RZ, 0x18 ;  /* 0x0000000102027811 */ /* 0x000fe200078fc0ff */
[----:B------:R-:W-:Y:S02]  /*2e70*/  IMAD.IADD R7, R8, 0x1, R11 ;  /* 0x0000000108077824 */ /* 0x000fe400078e020b */
[----:B------:R-:W-:Y:S01]  /*2e80*/  IMAD.MOV.U32 R10, RZ, RZ, R8 ;  /* 0x000000ffff0a7224 */ /* 0x000fe200078e0008 */
[----:B------:R-:W-:-:S05]  /*2e90*/  LOP3.LUT R2, R2, 0x3, RZ, 0xc0, !PT ;  /* 0x0000000302027812 */ /* 0x000fca00078ec0ff */
[----:B------:R-:W-:-:S07]  /*2ea0*/  IMAD.MOV R6, RZ, RZ, -R2 ;  /* 0x000000ffff067224 */ /* 0x000fce00078e0a02 */
.L_x_50:
        /* <DEDUP_REMOVED lines=8> */
.L_x_49:
[----:B------:R-:W-:Y:S05]  /*2f30*/  BSYNC.RECONVERGENT B2 ;  /* 0x0000000000027941 */ /* 0x000fea0003800200 */
.L_x_48:
        /* <DEDUP_REMOVED lines=16> */
.L_x_53:
        /* <DEDUP_REMOVED lines=39> */
.L_x_52:
[----:B------:R-:W-:Y:S05]  /*32b0*/  BSYNC.RECONVERGENT B2 ;  /* 0x0000000000027941 */ /* 0x000fea0003800200 */
.L_x_51:
        /* <DEDUP_REMOVED lines=10> */
[----:B------:R-:W5:Y:S01]  /*3360*/  LDG.E.CONSTANT R16, desc[UR6][R2.64+0x1400] ;  /* 0x0014000602107981 */ /* 0x000f62000c1e9900 */
[----:B0-----:R-:W-:-:S04]  /*3370*/  IMAD.WIDE.U32 R4, R11, 0x4, R6 ;  /* 0x000000040b047825 */ /* 0x001fc800078e0006 */
[----:B------:R-:W-:Y:S02]  /*3380*/  IMAD.WIDE.U32 R6, R13, 0x4, R6 ;  /* 0x000000040d067825 */ /* 0x000fe400078e0006 */
[----:B------:R0:W2:Y:S04]  /*3390*/  LDG.E.CONSTANT R5, desc[UR6][R4.64] ;  /* 0x0000000604057981 */ /* 0x0000a8000c1e9900 */
[----:B------:R1:W3:Y:S04]  /*33a0*/  LDG.E.CONSTANT R13, desc[UR6][R2.64] ;  /* 0x00000006020d7981 */ /* 0x0002e8000c1e9900 */
[----:B------:R-:W4:Y:S01]  /*33b0*/  LDG.E.CONSTANT R7, desc[UR6][R6.64] ;  /* 0x0000000606077981 */ /* 0x000f22000c1e9900 */
[----:B0-----:R-:W-:Y:S01]  /*33c0*/  IADD3 R4, P1, PT, R2, 0x2000, RZ ;  /* 0x0000200002047810 */ /* 0x001fe20007f3e0ff */
[----:B------:R-:W-:Y:S01]  /*33d0*/  VIADD R10, R10, 0x800 ;  /* 0x000008000a0a7836 */ /* 0x000fe20000000000 */
[----:B------:R-:W-:Y:S01]  /*33e0*/  PLOP3.LUT P0, PT, PT, PT, PT, 0x8, 0x80 ;  /* 0x000000000080781c */ /* 0x000fe20003f0e170 */
[----:B------:R-:W-:-:S02]  /*33f0*/  VIADD R11, R11, 0x800 ;  /* 0x000008000b0b7836 */ /* 0x000fc40000000000 */
[----:B-1----:R-:W-:Y:S01]  /*3400*/  IMAD.MOV.U32 R2, RZ, RZ, R4 ;  /* 0x000000ffff027224 */ /* 0x002fe200078e0004 */
[----:B--2---:R-:W-:-:S04]  /*3410*/  VIMNMX3 R12, R0, R5, R12, !PT ;  /* 0x00000005000c720f */ /* 0x004fc8000780010c */
[----:B---3--:R-:W-:Y:S01]  /*3420*/  VIMNMX3 R12, R12, R13, R14, !PT ;  /* 0x0000000d0c0c720f */ /* 0x008fe2000780010e */
[----:B------:R-:W-:-:S03]  /*3430*/  IMAD.X R5, RZ, RZ, R3, P1 ;  /* 0x000000ffff057224 */ /* 0x000fc600008e0603 */
[----:B----4-:R-:W-:Y:S01]  /*3440*/  VIMNMX3 R12, R12, R7, R15, !PT ;  /* 0x000000070c0c720f */ /* 0x010fe2000780010f */
[----:B------:R-:W-:-:S03]  /*3450*/  IMAD.MOV.U32 R3, RZ, RZ, R5 ;  /* 0x000000ffff037224 */ /* 0x000fc600078e0005 */
[----:B-----5:R-:W-:-:S07]  /*3460*/  VIMNMX3 R0, R12, R17, R16, !PT ;  /* 0x000000110c00720f */ /* 0x020fce0007800110 */
.L_x_55:
[----:B------:R-:W-:Y:S05]  /*3470*/  BSYNC.RECONVERGENT B2 ;  /* 0x0000000000027941 */ /* 0x000fea0003800200 */
.L_x_54:
        /* <DEDUP_REMOVED lines=10> */
.L_x_47:
[----:B------:R-:W-:Y:S05]  /*3520*/  BSYNC.RECONVERGENT B1 ;  /* 0x0000000000017941 */ /* 0x000fea0003800200 */
.L_x_45:
[----:B------:R-:W0:Y:S01]  /*3530*/  S2R R6, SR_LANEID ;  /* 0x0000000000067919 */ /* 0x000e220000000000 */
[----:B------:R-:W-:-:S05]  /*3540*/  IMAD.MOV.U32 R5, RZ, RZ, R0 ;  /* 0x000000ffff057224 */ /* 0x000fca00078e0000 */
        /* <DEDUP_REMOVED lines=30> */
[----:B0-----:R-:W-:Y:S04]  /*3730*/  LDS R0, [UR4+0xc] ;  /* 0x00000c04ff007984 */ /* 0x001fe80008000800 */
[----:B------:R-:W0:Y:S04]  /*3740*/  LDS.128 R8, [UR4+0x10] ;  /* 0x00001004ff087984 */ /* 0x000e280008000c00 */
[----:B------:R-:W1:Y:S01]  /*3750*/  LDS.64 R2, [UR4+0x20] ;  /* 0x00002004ff027984 */ /* 0x000e620008000a00 */
[----:B0-----:R-:W-:-:S04]  /*3760*/  VIMNMX3 R0, R5, R0, R8, !PT ;  /* 0x000000000500720f */ /* 0x001fc80007800108 */
[----:B------:R-:W-:-:S04]  /*3770*/  VIMNMX3 R0, R0, R9, R10, !PT ;  /* 0x000000090000720f */ /* 0x000fc8000780010a */
[----:B-1----:R-:W-:-:S04]  /*3780*/  VIMNMX3 R0, R0, R11, R2, !PT ;  /* 0x0000000b0000720f */ /* 0x002fc80007800102 */
[----:B------:R-:W-:-:S07]  /*3790*/  VIMNMX R5, PT, PT, R0, R3, !PT ;  /* 0x0000000300057248 */ /* 0x000fce0007fe0100 */
.L_x_17:
[----:B------:R-:W-:Y:S05]  /*37a0*/  BSYNC.RECONVERGENT B0 ;  /* 0x0000000000007941 */ /* 0x000fea0003800200 */
.L_x_1:
[----:B------:R-:W-:Y:S05]  /*37b0*/  @P0 EXIT ;  /* 0x000000000000094d */ /* 0x000fea0003800000 */
[----:B0-23--:R-:W0:Y:S01]  /*37c0*/  LDC.64 R2, c[0x0][0x388] ;  /* 0x0000e200ff027b82 */ /* 0x00de220000000a00 */
[----:B------:R-:W1:Y:S02]  /*37d0*/  LDCU UR4, c[0x0][0x398] ;  /* 0x00007300ff0477ac */ /* 0x000e640008000800 */
[----:B-1--4-:R-:W-:-:S05]  /*37e0*/  VIMNMX R5, PT, PT, R5, UR4, !PT ;  /* 0x0000000405057c48 */ /* 0x012fca000ffe0100 */
[----:B0-----:R-:W-:Y:S01]  /*37f0*/  STG.E desc[UR6][R2.64], R5 ;  /* 0x0000000502007986 */ /* 0x001fe2000c101906 */
[----:B------:R-:W-:Y:S05]  /*3800*/  EXIT ;  /* 0x000000000000794d */ /* 0x000fea0003800000 */
.L_x_56:
[----:B------:R-:W-:-:S00]  /*3810*/  BRA `(.L_x_56) ;  /* 0xfffffffc00fc7947 */ /* 0x000fc0000383ffff */
[----:B------:R-:W-:-:S00]  /*3820*/  NOP ;  /* 0x0000000000007918 */ /* 0x000fc00000000000 */
        /* <DEDUP_REMOVED lines=13> */
.L_x_346:


//--------------------- .text._ZN3cub18CUB_300001_SM_10006detail6reduce18DeviceReduceKernelINS2_10policy_hubIiyN4cuda3__47maximumIiEEE10Policy1000EN6thrust24THRUST_300001_SM_1000_NS6detail15normal_iteratorINSC_10device_ptrIiEEEEyS8_iNS5_3std3__410__identityEEEvT0_PT3_T1_NS0_13GridEvenShareISO_EET2_T4_ --------------------------
	.section	.text._ZN3cub18CUB_300001_SM_10006detail6reduce18DeviceReduceKernelINS2_10policy_hubIiyN4cuda3__47maximumIiEEE10Policy1000EN6thrust24THRUST_300001_SM_1000_NS6detail15normal_iteratorINSC_10device_ptrIiEEEEyS8_iNS5_3std3__410__identityEEEvT0_PT3_T1_NS0_13GridEvenShareISO_EET2_T4_,"ax",@progbits
	.align	128
        .global         _ZN3cub18CUB_300001_SM_10006detail6reduce18DeviceReduceKernelINS2_10policy_hubIiyN4cuda3__47maximumIiEEE10Policy1000EN6thrust24THRUST_300001_SM_1000_NS6detail15normal_iteratorINSC_10device_ptrIiEEEEyS8_iNS5_3std3__410__identityEEEvT0_PT3_T1_NS0_13GridEvenShareISO_EET2_T4_
        .type           _ZN3cub18CUB_300001_SM_10006detail6reduce18DeviceReduceKernelINS2_10policy_hubIiyN4cuda3__47maximumIiEEE10Policy1000EN6thrust24THRUST_300001_SM_1000_NS6detail15normal_iteratorINSC_10device_ptrIiEEEEyS8_iNS5_3std3__410__identityEEEvT0_PT3_T1_NS0_13GridEvenShareISO_EET2_T4_,@function
        .size           _ZN3cub18CUB_300001_SM_10006detail6reduce18DeviceReduceKernelINS2_10policy_hubIiyN4cuda3__47maximumIiEEE10Policy1000EN6thrust24THRUST_300001_SM_1000_NS6detail15normal_iteratorINSC_10device_ptrIiEEEEyS8_iNS5_3std3__410__identityEEEvT0_PT3_T1_NS0_13GridEvenShareISO_EET2_T4_,(.L_x_347 - _ZN3cub18CUB_300001_SM_10006detail6reduce18DeviceReduceKernelINS2_10policy_hubIiyN4cuda3__47maximumIiEEE10Policy1000EN6thrust24THRUST_300001_SM_1000_NS6detail15normal_iteratorINSC_10device_ptrIiEEEEyS8_iNS5_3std3__410__identityEEEvT0_PT3_T1_NS0_13GridEvenShareISO_EET2_T4_)
        .other          _ZN3cub18CUB_300001_SM_10006detail6reduce18DeviceReduceKernelINS2_10policy_hubIiyN4cuda3__47maximumIiEEE10Policy1000EN6thrust24THRUST_300001_SM_1000_NS6detail15normal_iteratorINSC_10device_ptrIiEEEEyS8_iNS5_3std3__410__identityEEEvT0_PT3_T1_NS0_13GridEvenShareISO_EET2_T4_,@"STO_CUDA_ENTRY STV_DEFAULT"
_ZN3cub18CUB_300001_SM_10006detail6reduce18DeviceReduceKernelINS2_10policy_hubIiyN4cuda3__47maximumIiEEE10Policy1000EN6thrust24THRUST_300001_SM_1000_NS6detail15normal_iteratorINSC_10device_ptrIiEEEEyS8_iNS5_3std3__410__identityEEEvT0_PT3_T1_NS0_13GridEvenShareISO_EET2_T4_:
.text._ZN3cub18CUB_300001_SM_10006detail6reduce18DeviceReduceKernelINS2_10policy_hubIiyN4cuda3__47maximumIiEEE10Policy1000EN6thrust24THRUST_300001_SM_1000_NS6detail15normal_iteratorINSC_10device_ptrIiEEEEyS8_iNS5_3std3__410__identityEEEvT0_PT3_T1_NS0_13GridEvenShareISO_EET2_T4_:
[----:B------:R-:W-:Y:S08]  /*0000*/  LDC R1, c[0x0][0x37c] ;  /* 0x0000df00ff017b82 */ /* 0x000ff00000000800 */
[----:B------:R-:W0:Y:S01]  /*0010*/  S2UR UR16, SR_CTAID.X ;  /* 0x00000000001079c3 */ /* 0x000e220000002500 */
[----:B------:R-:W1:Y:S01]  /*0020*/  LDCU.64 UR8, c[0x0][0x3b8] ;  /* 0x00007700ff0877ac */ /* 0x000e620008000a00 */
[----:B------:R-:W-:Y:S01]  /*0030*/  BSSY.RECONVERGENT B0, `(.L_x_57) ;  /* 0x00001f8000007945 */ /* 0x000fe20003800200 */
[----:B------:R-:W2:Y:S01]  /*0040*/  LDCU UR5, c[0x0][0x3c0] ;  /* 0x00007800ff0577ac */ /* 0x000ea20008000800 */
[----:B------:R-:W3:Y:S01]  /*0050*/  LDCU.64 UR14, c[0x0][0x358] ;  /* 0x00006b00ff0e77ac */ /* 0x000ee20008000a00 */
[----:B-1----:R-:W-:-:S02]  /*0060*/  IMAD.U32 R2, RZ, RZ, UR8 ;  /* 0x00000008ff027e24 */ /* 0x002fc4000f8e00ff */
[----:B------:R-:W-:Y:S01]  /*0070*/  IMAD.U32 R3, RZ, RZ, UR9 ;  /* 0x00000009ff037e24 */ /* 0x000fe2000f8e00ff */
[----:B--2---:R-:W-:Y:S02]  /*0080*/  USHF.L.U32 UR5, UR5, 0xc, URZ ;  /* 0x0000000c05057899 */ /* 0x004fe400080006ff */
[----:B0-----:R-:W-:Y:S02]  /*0090*/  USHF.L.U32 UR7, UR16, 0xc, URZ ;  /* 0x0000000c10077899 */ /* 0x001fe400080006ff */
[----:B------:R-:W-:-:S04]  /*00a0*/  USHF.R.S32.HI UR4, URZ, 0x1f, UR5 ;  /* 0x0000001fff047899 */ /* 0x000fc80008011405 */
[----:B------:R-:W-:-:S04]  /*00b0*/  IADD3 R23, P1, PT, R2, -UR7, RZ ;  /* 0x8000000702177c10 */ /* 0x000fc8000ff3e0ff */
[----:B------:R-:W-:Y:S02]  /*00c0*/  ISETP.GT.U32.AND P0, PT, R23, 0xfff, PT ;  /* 0x00000fff1700780c */ /* 0x000fe40003f04070 */
[----:B------:R-:W-:-:S04]  /*00d0*/  IADD3.X R22, PT, PT, R3, -0x1, RZ, P1, !PT ;  /* 0xffffffff03167810 */ /* 0x000fc80000ffe4ff */
[----:B------:R-:W-:-:S13]  /*00e0*/  ISETP.GT.U32.AND.EX P0, PT, R22, RZ, PT, P0 ;  /* 0x000000ff1600720c */ /* 0x000fda0003f04100 */
[----:B---3--:R-:W-:Y:S05]  /*00f0*/  @P0 BRA `(.L_x_58) ;  /* 0x0000000c00840947 */ /* 0x008fea0003800000 */
[----:B------:R-:W0:Y:S01]  /*0100*/  S2R R0, SR_TID.X ;  /* 0x0000000000007919 */ /* 0x000e220000002100 */
[----:B------:R-:W-:Y:S01]  /*0110*/  VIADD R3, R2, -UR7 ;  /* 0x8000000702037c36 */ /* 0x000fe20008000000 */
[----:B------:R-:W-:Y:S01]  /*0120*/  BSSY.RECONVERGENT B1, `(.L_x_59) ;  /* 0x000000a000017945 */ /* 0x000fe20003800200 */
[----:B------:R-:W-:-:S03]  /*0130*/  IMAD.MOV.U32 R4, RZ, RZ, RZ ;  /* 0x000000ffff047224 */ /* 0x000fc600078e00ff */
[----:B0-----:R-:W-:Y:S01]  /*0140*/  ISETP.GE.AND P0, PT, R0, R3, PT ;  /* 0x000000030000720c */ /* 0x001fe20003f06270 */
[----:B------:R-:W-:-:S12]  /*0150*/  IMAD.MOV.U32 R6, RZ, RZ, R0 ;  /* 0x000000ffff067224 */ /* 0x000fd800078e0000 */
[----:B------:R-:W-:Y:S05]  /*0160*/  @P0 BRA `(.L_x_60) ;  /* 0x0000000000140947 */ /* 0x000fea0003800000 */
[----:B------:R-:W0:Y:S01]  /*0170*/  LDC.64 R4, c[0x0][0x380] ;  /* 0x0000e000ff047b82 */ /* 0x000e220000000a00 */
[----:B------:R-:W-:-:S04]  /*0180*/  VIADD R7, R0, UR7 ;  /* 0x0000000700077c36 */ /* 0x000fc80008000000 */
[----:B0-----:R-:W-:-:S06]  /*0190*/  IMAD.WIDE.U32 R4, R7, 0x4, R4 ;  /* 0x0000000407047825 */ /* 0x001fcc00078e0004 */
[----:B------:R0:W5:Y:S01]  /*01a0*/  LDG.E R4, desc[UR14][R4.64] ;  /* 0x0000000e04047981 */ /* 0x000162000c1e1900 */
[----:B------:R-:W-:-:S07]  /*01b0*/  VIADD R6, R0, 0x100 ;  /* 0x0000010000067836 */ /* 0x000fce0000000000 */
.L_x_60:
[----:B------:R-:W-:Y:S05]  /*01c0*/  BSYNC.RECONVERGENT B1 ;  /* 0x0000000000017941 */ /* 0x000fea0003800200 */
.L_x_59:
[----:B------:R-:W-:Y:S01]  /*01d0*/  ISETP.GE.AND P0, PT, R6, R3, PT ;  /* 0x000000030600720c */ /* 0x000fe20003f06270 */
[----:B------:R-:W-:-:S12]  /*01e0*/  BSSY.RECONVERGENT B1, `(.L_x_61) ;  /* 0x000006c000017945 */ /* 0x000fd80003800200 */
[----:B------:R-:W-:Y:S05]  /*01f0*/  @P0 BRA `(.L_x_62) ;  /* 0x0000000400a80947 */ /* 0x000fea0003800000 */
[----:B0-----:R-:W-:Y:S01]  /*0200*/  LOP3.LUT R5, RZ, R6, RZ, 0x33, !PT ;  /* 0x00000006ff057212 */ /* 0x001fe200078e33ff */
[----:B------:R-:W-:Y:S03]  /*0210*/  BSSY.RECONVERGENT B2, `(.L_x_63) ;  /* 0x0000030000027945 */ /* 0x000fe60003800200 */
[----:B------:R-:W-:-:S04]  /*0220*/  IADD3 R5, PT, PT, R2, -UR7, R5 ;  /* 0x8000000702057c10 */ /* 0x000fc8000fffe005 */
[C---:B------:R-:W-:Y:S02]  /*0230*/  ISETP.GE.U32.AND P1, PT, R5.reuse, 0xf00, PT ;  /* 0x00000f000500780c */ /* 0x040fe40003f26070 */
[----:B------:R-:W-:-:S04]  /*0240*/  LEA.HI R2, R5, 0x1, RZ, 0x18 ;  /* 0x0000000105027811 */ /* 0x000fc800078fc0ff */
[----:B------:R-:W-:-:S04]  /*0250*/  LOP3.LUT R21, R2, 0xf, RZ, 0xc0, !PT ;  /* 0x0000000f02157812 */ /* 0x000fc800078ec0ff */
[----:B------:R-:W-:-:S03]  /*0260*/  ISETP.NE.AND P0, PT, R21, RZ, PT ;  /* 0x000000ff1500720c */ /* 0x000fc60003f05270 */
[----:B------:R-:W-:Y:S10]  /*0270*/  @!P1 BRA `(.L_x_64) ;  /* 0x0000000000a49947 */ /* 0x000ff40003800000 */
[----:B------:R-:W0:Y:S01]  /*0280*/  LDCU.64 UR8, c[0x0][0x380] ;  /* 0x00007000ff0877ac */ /* 0x000e220008000a00 */
[----:B------:R-:W-:Y:S01]  /*0290*/  IMAD.WIDE.U32 R8, R6, 0x4, RZ ;  /* 0x0000000406087825 */ /* 0x000fe200078e00ff */
[----:B------:R-:W-:Y:S01]  /*02a0*/  LOP3.LUT R5, R2, 0x1fffff0, RZ, 0xc0, !PT ;  /* 0x01fffff002057812 */ /* 0x000fe200078ec0ff */
[----:B------:R-:W-:-:S04]  /*02b0*/  UIMAD.WIDE.U32 UR4, UR16, 0x4000, URZ ;  /* 0x00004000100478a5 */ /* 0x000fc8000f8e00ff */
[----:B------:R-:W-:Y:S02]  /*02c0*/  IMAD.MOV R5, RZ, RZ, -R5 ;  /* 0x000000ffff057224 */ /* 0x000fe400078e0a05 */
[----:B------:R-:W-:Y:S02]  /*02d0*/  LOP3.LUT R14, R8, UR4, RZ, 0xfc, !PT ;  /* 0x00000004080e7c12 */ /* 0x000fe4000f8efcff */
[----:B------:R-:W-:Y:S02]  /*02e0*/  LOP3.LUT R9, R9, UR5, RZ, 0xfc, !PT ;  /* 0x0000000509097c12 */ /* 0x000fe4000f8efcff */
[----:B0-----:R-:W-:-:S04]  /*02f0*/  IADD3 R14, P1, PT, R14, UR8, RZ ;  /* 0x000000080e0e7c10 */ /* 0x001fc8000ff3e0ff */
[----:B------:R-:W-:-:S04]  /*0300*/  IADD3 R14, P2, PT, R14, 0x2000, RZ ;  /* 0x000020000e0e7810 */ /* 0x000fc80007f5e0ff */
[----:B------:R-:W-:-:S09]  /*0310*/  IADD3.X R9, PT, PT, RZ, UR9, R9, P2, P1 ;  /* 0x00000009ff097c10 */ /* 0x000fd200097e2409 */
.L_x_65:
[----:B------:R-:W-:-:S05]  /*0320*/  IMAD.MOV.U32 R8, RZ, RZ, R14 ;  /* 0x000000ffff087224 */ /* 0x000fca00078e000e */
[----:B------:R-:W2:Y:S04]  /*0330*/  LDG.E R15, desc[UR14][R8.64+-0x2000] ;  /* 0xffe0000e080f7981 */ /* 0x000ea8000c1e1900 */
[----:B------:R-:W2:Y:S04]  /*0340*/  LDG.E R16, desc[UR14][R8.64+-0x1c00] ;  /* 0xffe4000e08107981 */ /* 0x000ea8000c1e1900 */
[----:B------:R-:W3:Y:S04]  /*0350*/  LDG.E R18, desc[UR14][R8.64+-0x1800] ;  /* 0xffe8000e08127981 */ /* 0x000ee8000c1e1900 */
[----:B------:R-:W3:Y:S04]  /*0360*/  LDG.E R17, desc[UR14][R8.64+-0x1400] ;  /* 0xffec000e08117981 */ /* 0x000ee8000c1e1900 */
[----:B------:R-:W4:Y:S04]  /*0370*/  LDG.E R20, desc[UR14][R8.64+-0x1000] ;  /* 0xfff0000e08147981 */ /* 0x000f28000c1e1900 */
        /* <DEDUP_REMOVED lines=10> */
[----:B------:R0:W4:Y:S01]  /*0420*/  LDG.E R7, desc[UR14][R8.64+0x1c00] ;  /* 0x001c000e08077981 */ /* 0x000122000c1e1900 */
[----:B------:R-:W-:-:S02]  /*0430*/  VIADD R5, R5, 0x10 ;  /* 0x0000001005057836 */ /* 0x000fc40000000000 */
[----:B------:R-:W-:-:S03]  /*0440*/  VIADD R6, R6, 0x1000 ;  /* 0x0000100006067836 */ /* 0x000fc60000000000 */
[----:B------:R-:W-:Y:S02]  /*0450*/  ISETP.NE.AND P1, PT, R5, RZ, PT ;  /* 0x000000ff0500720c */ /* 0x000fe40003f25270 */
[----:B--2--5:R-:W-:-:S04]  /*0460*/  VIMNMX3 R15, R4, R15, R16, !PT ;  /* 0x0000000f040f720f */ /* 0x024fc80007800110 */
[----:B---3--:R-:W-:-:S04]  /*0470*/  VIMNMX3 R15, R15, R18, R17, !PT ;  /* 0x000000120f0f720f */ /* 0x008fc80007800111 */
[----:B----4-:R-:W-:-:S04]  /*0480*/  VIMNMX3 R15, R15, R20, R19, !PT ;  /* 0x000000140f0f720f */ /* 0x010fc80007800113 */
[----:B------:R-:W-:-:S04]  /*0490*/  VIMNMX3 R15, R15, R22, R23, !PT ;  /* 0x000000160f0f720f */ /* 0x000fc80007800117 */
[----:B------:R-:W-:-:S04]  /*04a0*/  VIMNMX3 R15, R15, R24, R25, !PT ;  /* 0x000000180f0f720f */ /* 0x000fc80007800119 */
[----:B------:R-:W-:Y:S02]  /*04b0*/  VIMNMX3 R11, R15, R14, R11, !PT ;  /* 0x0000000e0f0b720f */ /* 0x000fe4000780010b */
[----:B------:R-:W-:-:S05]  /*04c0*/  IADD3 R14, P2, PT, R8, 0x4000, RZ ;  /* 0x00004000080e7810 */ /* 0x000fca0007f5e0ff */
[----:B0-----:R-:W-:Y:S01]  /*04d0*/  IMAD.X R9, RZ, RZ, R9, P2 ;  /* 0x000000ffff097224 */ /* 0x001fe200010e0609 */
[----:B------:R-:W-:-:S04]  /*04e0*/  VIMNMX3 R10, R11, R13, R10, !PT ;  /* 0x0000000d0b0a720f */ /* 0x000fc8000780010a */
[----:B------:R-:W-:Y:S01]  /*04f0*/  VIMNMX3 R4, R10, R12, R7, !PT ;  /* 0x0000000c0a04720f */ /* 0x000fe20007800107 */
[----:B------:R-:W-:Y:S06]  /*0500*/  @P1 BRA `(.L_x_65) ;  /* 0xfffffffc00841947 */ /* 0x000fec000383ffff */
.L_x_64:
[----:B------:R-:W-:Y:S05]  /*0510*/  BSYNC.RECONVERGENT B2 ;  /* 0x0000000000027941 */ /* 0x000fea0003800200 */
.L_x_63:
[----:B------:R-:W-:Y:S05]  /*0520*/  @!P0 BRA `(.L_x_62) ;  /* 0x0000000000dc8947 */ /* 0x000fea0003800000 */
[----:B------:R-:W-:Y:S01]  /*0530*/  ISETP.GE.U32.AND P0, PT, R21, 0x8, PT ;  /* 0x000000081500780c */ /* 0x000fe20003f06070 */
[----:B------:R-:W-:Y:S01]  /*0540*/  BSSY.RECONVERGENT B2, `(.L_x_66) ;  /* 0x0000016000027945 */ /* 0x000fe20003800200 */
[----:B------:R-:W-:-:S04]  /*0550*/  LOP3.LUT R16, R2, 0x7, RZ, 0xc0, !PT ;  /* 0x0000000702107812 */ /* 0x000fc800078ec0ff */
[----:B------:R-:W-:-:S07]  /*0560*/  ISETP.NE.AND P1, PT, R16, RZ, PT ;  /* 0x000000ff1000720c */ /* 0x000fce0003f25270 */
[----:B------:R-:W-:Y:S06]  /*0570*/  @!P0 BRA `(.L_x_67) ;  /* 0x0000000000488947 */ /* 0x000fec0003800000 */
[----:B------:R-:W0:Y:S01]  /*0580*/  LDCU.64 UR4, c[0x0][0x380] ;  /* 0x00007000ff0477ac */ /* 0x000e220008000a00 */
[----:B------:R-:W-:-:S04]  /*0590*/  IADD3 R5, P0, PT, R6, UR7, RZ ;  /* 0x0000000706057c10 */ /* 0x000fc8000ff1e0ff */
[----:B------:R-:W-:Y:S02]  /*05a0*/  LEA.HI.X.SX32 R10, R6, RZ, 0x1, P0 ;  /* 0x000000ff060a7211 */ /* 0x000fe400000f0eff */
[----:B0-----:R-:W-:-:S04]  /*05b0*/  LEA R8, P0, R5, UR4, 0x2 ;  /* 0x0000000405087c11 */ /* 0x001fc8000f8010ff */
[----:B------:R-:W-:-:S05]  /*05c0*/  LEA.HI.X R9, R5, UR5, R10, 0x2, P0 ;  /* 0x0000000505097c11 */ /* 0x000fca00080f140a */
[----:B------:R-:W2:Y:S04]  /*05d0*/  LDG.E R5, desc[UR14][R8.64] ;  /* 0x0000000e08057981 */ /* 0x000ea8000c1e1900 */
[----:B------:R-:W2:Y:S04]  /*05e0*/  LDG.E R7, desc[UR14][R8.64+0x400] ;  /* 0x0004000e08077981 */ /* 0x000ea8000c1e1900 */
[----:B------:R-:W3:Y:S04]  /*05f0*/  LDG.E R10, desc[UR14][R8.64+0x800] ;  /* 0x0008000e080a7981 */ /* 0x000ee8000c1e1900 */
[----:B------:R-:W3:Y:S04]  /*0600*/  LDG.E R11, desc[UR14][R8.64+0xc00] ;  /* 0x000c000e080b7981 */ /* 0x000ee8000c1e1900 */
[----:B------:R-:W4:Y:S04]  /*0610*/  LDG.E R12, desc[UR14][R8.64+0x1000] ;  /* 0x0010000e080c7981 */ /* 0x000f28000c1e1900 */
[----:B------:R-:W4:Y:S04]  /*0620*/  LDG.E R13, desc[UR14][R8.64+0x1400] ;  /* 0x0014000e080d7981 */ /* 0x000f28000c1e1900 */
[----:B------:R-:W4:Y:S04]  /*0630*/  LDG.E R14, desc[UR14][R8.64+0x1800] ;  /* 0x0018000e080e7981 */ /* 0x000f28000c1e1900 */
[----:B------:R-:W4:Y:S01]  /*0640*/  LDG.E R15, desc[UR14][R8.64+0x1c00] ;  /* 0x001c000e080f7981 */ /* 0x000f22000c1e1900 */
[----:B------:R-:W-:Y:S01]  /*0650*/  VIADD R6, R6, 0x800 ;  /* 0x0000080006067836 */ /* 0x000fe20000000000 */
[----:B--2--5:R-:W-:-:S04]  /*0660*/  VIMNMX3 R5, R4, R5, R7, !PT ;  /* 0x000000050405720f */ /* 0x024fc80007800107 */
[----:B---3--:R-:W-:-:S04]  /*0670*/  VIMNMX3 R5, R5, R10, R11, !PT ;  /* 0x0000000a0505720f */ /* 0x008fc8000780010b */
[----:B----4-:R-:W-:-:S04]  /*0680*/  VIMNMX3 R5, R5, R12, R13, !PT ;  /* 0x0000000c0505720f */ /* 0x010fc8000780010d */
[----:B------:R-:W-:-:S07]  /*0690*/  VIMNMX3 R4, R5, R14, R15, !PT ;  /* 0x0000000e0504720f */ /* 0x000fce000780010f */
.L_x_67:
[----:B------:R-:W-:Y:S05]  /*06a0*/  BSYNC.RECONVERGENT B2 ;  /* 0x0000000000027941 */ /* 0x000fea0003800200 */
.L_x_66:
        /* <DEDUP_REMOVED lines=14> */
[----:B------:R-:W3:Y:S01]  /*0790*/  LDG.E R10, desc[UR14][R8.64+0xc00] ;  /* 0x000c000e080a7981 */ /* 0x000ee2000c1e1900 */
[----:B------:R-:W-:Y:S01]  /*07a0*/  VIADD R6, R6, 0x400 ;  /* 0x0000040006067836 */ /* 0x000fe20000000000 */
[----:B--2--5:R-:W-:-:S04]  /*07b0*/  VIMNMX3 R4, R4, R5, R7, !PT ;  /* 0x000000050404720f */ /* 0x024fc80007800107 */
[----:B---3--:R-:W-:-:S07]  /*07c0*/  VIMNMX3 R4, R4, R11, R10, !PT ;  /* 0x0000000b0404720f */ /* 0x008fce000780010a */
.L_x_69:
[----:B------:R-:W-:Y:S05]  /*07d0*/  BSYNC.RECONVERGENT B2 ;  /* 0x0000000000027941 */ /* 0x000fea0003800200 */
.L_x_68:
[----:B------:R-:W-:Y:S05]  /*07e0*/  @!P1 BRA `(.L_x_62) ;  /* 0x00000000002c9947 */ /* 0x000fea0003800000 */
[----:B------:R-:W0:Y:S01]  /*07f0*/  LDC.64 R8, c[0x0][0x380] ;  /* 0x0000e000ff087b82 */ /* 0x000e220000000a00 */
[----:B------:R-:W-:Y:S02]  /*0800*/  IMAD.U32 R5, RZ, RZ, UR16 ;  /* 0x00000010ff057e24 */ /* 0x000fe4000f8e00ff */
[----:B------:R-:W-:Y:S02]  /*0810*/  IMAD.MOV R2, RZ, RZ, -R2 ;  /* 0x000000ffff027224 */ /* 0x000fe400078e0a02 */
[----:B0-----:R-:W-:-:S07]  /*0820*/  IMAD.WIDE.U32 R8, R5, 0x4000, R8 ;  /* 0x0000400005087825 */ /* 0x001fce00078e0008 */
.L_x_70:
[----:B------:R-:W-:-:S06]  /*0830*/  IMAD.WIDE R10, R6, 0x4, R8 ;  /* 0x00000004060a7825 */ /* 0x000fcc00078e0208 */
[----:B------:R-:W2:Y:S01]  /*0840*/  LDG.E R11, desc[UR14][R10.64] ;  /* 0x0000000e0a0b7981 */ /* 0x000ea2000c1e1900 */
[----:B------:R-:W-:Y:S02]  /*0850*/  VIADD R2, R2, 0x1 ;  /* 0x0000000102027836 */ /* 0x000fe40000000000 */
[----:B------:R-:W-:-:S03]  /*0860*/  VIADD R6, R6, 0x100 ;  /* 0x0000010006067836 */ /* 0x000fc60000000000 */
[----:B------:R-:W-:Y:S02]  /*0870*/  ISETP.NE.AND P0, PT, R2, RZ, PT ;  /* 0x000000ff0200720c */ /* 0x000fe40003f05270 */
[----:B--2--5:R-:W-:-:S11]  /*0880*/  VIMNMX R4, PT, PT, R11, R4, !PT ;  /* 0x000000040b047248 */ /* 0x024fd60007fe0100 */
[----:B------:R-:W-:Y:S05]  /*0890*/  @P0 BRA `(.L_x_70) ;  /* 0xfffffffc00e40947 */ /* 0x000fea000383ffff */
.L_x_62:
[----:B------:R-:W-:Y:S05]  /*08a0*/  BSYNC.RECONVERGENT B1 ;  /* 0x0000000000017941 */ /* 0x000fea0003800200 */
.L_x_61:
        /* <DEDUP_REMOVED lines=10> */
[----:B------:R-:W1:Y:S06]  /*0950*/  SHFL.DOWN PT, R3, R2, 0x2, 0x1f ;  /* 0x08401f0002037f89 */ /* 0x000e6c00000e0000 */
[----:B------:R-:W2:Y:S01]  /*0960*/  @!P1 S2R R6, SR_CgaCtaId ;  /* 0x0000000000069919 */ /* 0x000ea20000008800 */
[----:B0-----:R-:W-:Y:S02]  /*0970*/  @!P1 MOV R5, 0x400 ;  /* 0x0000040000059802 */ /* 0x001fe40000000f00 */
[----:B------:R-:W-:-:S04]  /*0980*/  @!P1 SHF.R.U32.HI R4, RZ, 0x3, R0 ;  /* 0x00000003ff049819 */ /* 0x000fc80000011600 */
[----:B------:R-:W-:Y:S02]  /*0990*/  @!P1 LOP3.LUT R4, R4, 0x7c, RZ, 0xc0, !PT ;  /* 0x0000007c04049812 */ /* 0x000fe400078ec0ff */
[----:B-1----:R-:W-:Y:S02]  /*09a0*/  @!P0 VIMNMX R2, PT, PT, R2, R3, !PT ;  /* 0x0000000302028248 */ /* 0x002fe40007fe0100 */
[----:B------:R-:W-:-:S03]  /*09b0*/  ISETP.GT.AND P0, PT, R8, 0x1b, PT ;  /* 0x0000001b0800780c */ /* 0x000fc60003f04270 */
[----:B------:R-:W0:Y:S01]  /*09c0*/  SHFL.DOWN PT, R3, R2, 0x4, 0x1f ;  /* 0x08801f0002037f89 */ /* 0x000e2200000e0000 */
[----:B--2---:R-:W-:-:S05]  /*09d0*/  @!P1 LEA R5, R6, R5, 0x18 ;  /* 0x0000000506059211 */ /* 0x004fca00078ec0ff */
        /* <DEDUP_REMOVED lines=24> */
.L_x_71:
[----:B------:R-:W1:Y:S01]  /*0b60*/  S2R R9, SR_LANEID ;  /* 0x0000000000097919 */ /* 0x000e620000000000 */
[----:B------:R-:W-:-:S05]  /*0b70*/  LOP3.LUT R2, R0, 0x3e0, RZ, 0xc0, !PT ;  /* 0x000003e000027812 */ /* 0x000fca00078ec0ff */
[----:B------:R-:W-:Y:S01]  /*0b80*/  VIADD R4, R2, 0x20 ;  /* 0x0000002002047836 */ /* 0x000fe20000000000 */
[----:B------:R-:W-:-:S04]  /*0b90*/  LOP3.LUT R2, RZ, R2, RZ, 0x33, !PT ;  /* 0x00000002ff027212 */ /* 0x000fc800078e33ff */
[----:B------:R-:W-:Y:S01]  /*0ba0*/  ISETP.GT.AND P0, PT, R4, R3, PT ;  /* 0x000000030400720c */ /* 0x000fe20003f04270 */
[----:B------:R-:W-:-:S05]  /*0bb0*/  IMAD.IADD R2, R3, 0x1, R2 ;  /* 0x0000000103027824 */ /* 0x000fca00078e0202 */
[----:B------:R-:W-:-:S05]  /*0bc0*/  SEL R2, R2, 0x1f, P0 ;  /* 0x0000001f02027807 */ /* 0x000fca0000000000 */
[----:B------:R-:W2:Y:S01]  /*0bd0*/  SHFL.DOWN PT, R4, R7, 0x1, R2 ;  /* 0x0820000007047989 */ /* 0x000ea200000e0002 */
[C---:B-1----:R-:W-:Y:S01]  /*0be0*/  ISETP.GE.AND P0, PT, R9.reuse, R2, PT ;  /* 0x000000020900720c */ /* 0x042fe20003f06270 */
[C---:B0-----:R-:W-:Y:S01]  /*0bf0*/  VIADD R5, R9.reuse, 0x2 ;  /* 0x0000000209057836 */ /* 0x041fe20000000000 */
[----:B------:R-:W-:-:S11]  /*0c00*/  ISETP.NE.AND P1, PT, R9, RZ, PT ;  /* 0x000000ff0900720c */ /* 0x000fd60003f25270 */
[----:B--2---:R-:W-:Y:S02]  /*0c10*/  @!P0 VIMNMX R7, PT, PT, R4, R7, !PT ;  /* 0x0000000704078248 */ /* 0x004fe40007fe0100 */
[----:B------:R-:W0:Y:S01]  /*0c20*/  @!P1 S2R R11, SR_CgaCtaId ;  /* 0x00000000000b9919 */ /* 0x000e220000008800 */
[----:B------:R-:W-:Y:S01]  /*0c30*/  ISETP.GT.AND P0, PT, R5, R2, PT ;  /* 0x000000020500720c */ /* 0x000fe20003f04270 */
[----:B------:R-:W-:Y:S01]  /*0c40*/  VIADD R5, R9, 0x4 ;  /* 0x0000000409057836 */ /* 0x000fe20000000000 */
[----:B------:R-:W-:Y:S01]  /*0c50*/  @!P1 MOV R6, 0x400 ;  /* 0x0000040000069802 */ /* 0x000fe20000000f00 */
[----:B------:R-:W1:Y:S10]  /*0c60*/  SHFL.DOWN PT, R4, R7, 0x2, R2 ;  /* 0x0840000007047989 */ /* 0x000e7400000e0002 */
        /* <DEDUP_REMOVED lines=28> */
[----:B------:R-:W0:Y:S04]  /*0e30*/  LDS R0, [UR4+0xc] ;  /* 0x00000c04ff007984 */ /* 0x000e280008000800 */
[----:B------:R-:W2:Y:S04]  /*0e40*/  LDS.128 R8, [UR4+0x10] ;  /* 0x00001004ff087984 */ /* 0x000ea80008000c00 */
[----:B-1----:R-:W1:Y:S01]  /*0e50*/  LDS.64 R6, [UR4+0x20] ;  /* 0x00002004ff067984 */ /* 0x002e620008000a00 */
[----:B0-----:R-:W-:Y:S02]  /*0e60*/  @P2 VIMNMX R5, PT, PT, R5, R0, !PT ;  /* 0x0000000005052248 */ /* 0x001fe40007fe0100 */
[----:B------:R-:W-:-:S02]  /*0e70*/  ISETP.GT.AND P2, PT, R3, 0xa0, PT ;  /* 0x000000a00300780c */ /* 0x000fc40003f44270 */
[----:B--2---:R-:W-:Y:S02]  /*0e80*/  @P4 VIMNMX R5, PT, PT, R5, R8, !PT ;  /* 0x0000000805054248 */ /* 0x004fe40007fe0100 */
[----:B------:R-:W-:Y:S02]  /*0e90*/  ISETP.GT.AND P4, PT, R3, 0xc0, PT ;  /* 0x000000c00300780c */ /* 0x000fe40003f84270 */
[----:B------:R-:W-:Y:S02]  /*0ea0*/  @P3 VIMNMX R5, PT, PT, R5, R9, !PT ;  /* 0x0000000905053248 */ /* 0x000fe40007fe0100 */
[----:B------:R-:W-:Y:S02]  /*0eb0*/  ISETP.GT.AND P3, PT, R3, 0xe0, PT ;  /* 0x000000e00300780c */ /* 0x000fe40003f64270 */
[----:B------:R-:W-:-:S04]  /*0ec0*/  @P1 VIMNMX R5, PT, PT, R5, R10, !PT ;  /* 0x0000000a05051248 */ /* 0x000fc80007fe0100 */
[----:B------:R-:W-:-:S04]  /*0ed0*/  @P2 VIMNMX R5, PT, PT, R5, R11, !PT ;  /* 0x0000000b05052248 */ /* 0x000fc80007fe0100 */
[----:B-1----:R-:W-:-:S04]  /*0ee0*/  @P4 VIMNMX R5, PT, PT, R5, R6, !PT ;  /* 0x0000000605054248 */ /* 0x002fc80007fe0100 */
[----:B------:R-:W-:Y:S01]  /*0ef0*/  @P3 VIMNMX R5, PT, PT, R5, R7, !PT ;  /* 0x0000000705053248 */ /* 0x000fe20007fe0100 */
[----:B------:R-:W-:Y:S06]  /*0f00*/  BRA `(.L_x_72) ;  /* 0x0000001000287947 */ /* 0x000fec0003800000 */
.L_x_58:
[----:B------:R-:W0:Y:S01]  /*0f10*/  S2R R0, SR_TID.X ;  /* 0x0000000000007919 */ /* 0x000e220000002100 */
[----:B------:R-:W1:Y:S01]  /*0f20*/  LDC.64 R4, c[0x0][0x380] ;  /* 0x0000e000ff047b82 */ /* 0x000e620000000a00 */
[----:B0-----:R-:W-:-:S04]  /*0f30*/  VIADD R7, R0, UR7 ;  /* 0x0000000700077c36 */ /* 0x001fc80008000000 */
[----:B-1----:R-:W-:-:S05]  /*0f40*/  IMAD.WIDE.U32 R4, R7, 0x4, R4 ;  /* 0x0000000407047825 */ /* 0x002fca00078e0004 */
[----:B------:R-:W2:Y:S04]  /*0f50*/  LDG.E R6, desc[UR14][R4.64] ;  /* 0x0000000e04067981 */ /* 0x000ea8000c1e1900 */
[----:B------:R-:W2:Y:S04]  /*0f60*/  LDG.E R7, desc[UR14][R4.64+0x400] ;  /* 0x0004000e04077981 */ /* 0x000ea8000c1e1900 */
[----:B------:R-:W2:Y:S04]  /*0f70*/  LDG.E R8, desc[UR14][R4.64+0x800] ;  /* 0x0008000e04087981 */ /* 0x000ea8000c1e1900 */
[----:B------:R-:W3:Y:S04]  /*0f80*/  LDG.E R9, desc[UR14][R4.64+0xc00] ;  /* 0x000c000e04097981 */ /* 0x000ee8000c1e1900 */
[----:B------:R-:W3:Y:S04]  /*0f90*/  LDG.E R10, desc[UR14][R4.64+0x1000] ;  /* 0x0010000e040a7981 */ /* 0x000ee8000c1e1900 */
[----:B------:R-:W3:Y:S04]  /*0fa0*/  LDG.E R11, desc[UR14][R4.64+0x1400] ;  /* 0x0014000e040b7981 */ /* 0x000ee8000c1e1900 */
[----:B------:R-:W4:Y:S04]  /*0fb0*/  LDG.E R12, desc[UR14][R4.64+0x1800] ;  /* 0x0018000e040c7981 */ /* 0x000f28000c1e1900 */
[----:B------:R-:W4:Y:S04]  /*0fc0*/  LDG.E R13, desc[UR14][R4.64+0x1c00] ;  /* 0x001c000e040d7981 */ /* 0x000f28000c1e1900 */
[----:B------:R-:W4:Y:S04]  /*0fd0*/  LDG.E R14, desc[UR14][R4.64+0x2000] ;  /* 0x0020000e040e7981 */ /* 0x000f28000c1e1900 */
[----:B------:R-:W5:Y:S04]  /*0fe0*/  LDG.E R15, desc[UR14][R4.64+0x2400] ;  /* 0x0024000e040f7981 */ /* 0x000f68000c1e1900 */
[----:B------:R-:W5:Y:S04]  /*0ff0*/  LDG.E R16, desc[UR14][R4.64+0x2800] ;  /* 0x0028000e04107981 */ /* 0x000f68000c1e1900 */
[----:B------:R-:W5:Y:S04]  /*1000*/  LDG.E R17, desc[UR14][R4.64+0x2c00] ;  /* 0x002c000e04117981 */ /* 0x000f68000c1e1900 */
[----:B------:R-:W5:Y:S04]  /*1010*/  LDG.E R18, desc[UR14][R4.64+0x3000] ;  /* 0x0030000e04127981 */ /* 0x000f68000c1e1900 */
[----:B------:R-:W5:Y:S04]  /*1020*/  LDG.E R19, desc[UR14][R4.64+0x3400] ;  /* 0x0034000e04137981 */ /* 0x000f68000c1e1900 */
[----:B------:R-:W5:Y:S04]  /*1030*/  LDG.E R20, desc[UR14][R4.64+0x3800] ;  /* 0x0038000e04147981 */ /* 0x000f68000c1e1900 */
[----:B------:R-:W5:Y:S01]  /*1040*/  LDG.E R21, desc[UR14][R4.64+0x3c00] ;  /* 0x003c000e04157981 */ /* 0x000f62000c1e1900 */
[----:B------:R-:W-:-:S04]  /*1050*/  ISETP.GE.U32.AND P0, PT, R23, UR5, PT ;  /* 0x0000000517007c0c */ /* 0x000fc8000bf06070 */
[----:B------:R-:W-:Y:S02]  /*1060*/  ISETP.GE.U32.AND.EX P0, PT, R22, UR4, PT, P0 ;  /* 0x0000000416007c0c */ /* 0x000fe4000bf06100 */
[----:B--2---:R-:W-:Y:S02]  /*1070*/  VIMNMX3 R6, R6, R7, R8, !PT ;  /* 0x000000070606720f */ /* 0x004fe40007800108 */
[----:B---3--:R-:W-:Y:S02]  /*1080*/  VIMNMX3 R9, R9, R10, R11, !PT ;  /* 0x0000000a0909720f */ /* 0x008fe4000780010b */
[----:B----4-:R-:W-:-:S04]  /*1090*/  VIMNMX3 R12, R12, R13, R14, !PT ;  /* 0x0000000d0c0c720f */ /* 0x010fc8000780010e */
[----:B------:R-:W-:Y:S02]  /*10a0*/  VIMNMX3 R6, R6, R9, R12, !PT ;  /* 0x000000090606720f */ /* 0x000fe4000780010c */
[----:B-----5:R-:W-:Y:S02]  /*10b0*/  VIMNMX3 R16, R15, R16, R17, !PT ;  /* 0x000000100f10720f */ /* 0x020fe40007800111 */
[----:B------:R-:W-:-:S04]  /*10c0*/  VIMNMX3 R18, R18, R19, R20, !PT ;  /* 0x000000131212720f */ /* 0x000fc80007800114 */
[----:B------:R-:W-:-:S04]  /*10d0*/  VIMNMX3 R21, R16, R18, R21, !PT ;  /* 0x000000121015720f */ /* 0x000fc80007800115 */
[----:B------:R-:W-:Y:S01]  /*10e0*/  VIMNMX R8, PT, PT, R6, R21, !PT ;  /* 0x0000001506087248 */ /* 0x000fe20007fe0100 */
[----:B------:R-:W-:Y:S06]  /*10f0*/  @!P0 BRA `(.L_x_73) ;  /* 0x0000000c00108947 */ /* 0x000fec0003800000 */
[----:B------:R-:W-:Y:S01]  /*1100*/  UIADD3 UR8, UP0, UPT, UR5, UR7, URZ ;  /* 0x0000000705087290 */ /* 0x000fe2000ff1e0ff */
[----:B------:R-:W-:Y:S01]  /*1110*/  IADD3 R25, P2, PT, R2, -0x1000, RZ ;  /* 0xfffff00002197810 */ /* 0x000fe20007f5e0ff */
[----:B------:R-:W0:Y:S01]  /*1120*/  LDCU.64 UR12, c[0x0][0x380] ;  /* 0x00007000ff0c77ac */ /* 0x000e220008000a00 */
[----:B------:R-:W-:Y:S02]  /*1130*/  LOP3.LUT R5, RZ, R0, RZ, 0x33, !PT ;  /* 0x00000000ff057212 */ /* 0x000fe400078e33ff */
[----:B------:R-:W-:Y:S01]  /*1140*/  IADD3.X R10, PT, PT, R3, -0x1, RZ, P2, !PT ;  /* 0xffffffff030a7810 */ /* 0x000fe200017fe4ff */
[----:B------:R-:W-:Y:S01]  /*1150*/  UIADD3.X UR9, UPT, UPT, URZ, UR4, URZ, UP0, !UPT ;  /* 0x00000004ff097290 */ /* 0x000fe200087fe4ff */
[----:B------:R-:W-:Y:S01]  /*1160*/  ISETP.LT.U32.AND P0, PT, R25, UR8, PT ;  /* 0x0000000819007c0c */ /* 0x000fe2000bf01070 */
[----:B------:R-:W-:Y:S01]  /*1170*/  UMOV UR6, UR5 ;  /* 0x0000000500067c82 */ /* 0x000fe20008000000 */
[----:B------:R-:W-:Y:S01]  /*1180*/  IADD3 R9, P1, PT, R0, UR8, RZ ;  /* 0x0000000800097c10 */ /* 0x000fe2000ff3e0ff */
[----:B------:R-:W-:Y:S01]  /*1190*/  UMOV UR4, URZ ;  /* 0x000000ff00047c82 */ /* 0x000fe20008000000 */
[----:B------:R-:W-:Y:S01]  /*11a0*/  IADD3 R5, PT, PT, R2, -UR5, R5 ;  /* 0x8000000502057c10 */ /* 0x000fe2000fffe005 */
[----:B------:R-:W-:Y:S01]  /*11b0*/  IMAD.U32 R7, RZ, RZ, UR9 ;  /* 0x00000009ff077e24 */ /* 0x000fe2000f8e00ff */
[----:B------:R-:W-:Y:S01]  /*11c0*/  UMOV UR10, UR8 ;  /* 0x00000008000a7c82 */ /* 0x000fe20008000000 */
[----:B------:R-:W-:-:S03]  /*11d0*/  IMAD.X R4, RZ, RZ, UR9, P1 ;  /* 0x00000009ff047e24 */ /* 0x000fc600088e06ff */
[----:B------:R-:W-:Y:S01]  /*11e0*/  ISETP.GT.U32.AND.EX P0, PT, R7, R10, PT, P0 ;  /* 0x0000000a0700720c */ /* 0x000fe20003f04100 */
[----:B------:R-:W-:Y:S01]  /*11f0*/  VIADD R7, R5, -UR7 ;  /* 0x8000000705077c36 */ /* 0x000fe20008000000 */
[----:B------:R-:W-:Y:S01]  /*1200*/  UMOV UR7, UR9 ;  /* 0x0000000900077c82 */ /* 0x000fe20008000000 */
[----:B0-----:R-:W-:-:S04]  /*1210*/  LEA R6, P2, R9, UR12, 0x2 ;  /* 0x0000000c09067c11 */ /* 0x001fc8000f8410ff */
[----:B------:R-:W-:Y:S02]  /*1220*/  IADD3 R6, P1, PT, R6, 0x2000, RZ ;  /* 0x0000200006067810 */ /* 0x000fe40007f3e0ff */
[----:B------:R-:W-:-:S05]  /*1230*/  LEA.HI.X R9, R9, UR13, R4, 0x2, P2 ;  /* 0x0000000d09097c11 */ /* 0x000fca00090f1404 */
[----:B------:R-:W-:Y:S01]  /*1240*/  IMAD.X R9, RZ, RZ, R9, P1 ;  /* 0x000000ffff097224 */ /* 0x000fe200008e0609 */
[----:B------:R-:W-:Y:S06]  /*1250*/  @P0 BRA `(.L_x_74) ;  /* 0x0000000000e00947 */ /* 0x000fec0003800000 */
[----:B------:R-:W0:Y:S01]  /*1260*/  LDC.64 R2, c[0x0][0x3b8] ;  /* 0x0000ee00ff027b82 */ /* 0x000e220000000a00 */
[----:B------:R-:W1:Y:S01]  /*1270*/  LDCU.64 UR12, c[0x0][0x380] ;  /* 0x00007000ff0c77ac */ /* 0x000e620008000a00 */
[----:B------:R-:W-:Y:S01]  /*1280*/  NOP ;  /* 0x0000000000007918 */ /* 0x000fe20000000000 */
.L_x_75:
[----:B------:R-:W-:-:S05]  /*1290*/  IADD3 R5, P0, PT, R0, UR8, RZ ;  /* 0x0000000800057c10 */ /* 0x000fca000ff1e0ff */
[----:B------:R-:W-:Y:S01]  /*12a0*/  IMAD.X R12, RZ, RZ, UR9, P0 ;  /* 0x00000009ff0c7e24 */ /* 0x000fe200080e06ff */
[----:B-1----:R-:W-:-:S04]  /*12b0*/  LEA R4, P0, R5, UR12, 0x2 ;  /* 0x0000000c05047c11 */ /* 0x002fc8000f8010ff */
[----:B------:R-:W-:-:S05]  /*12c0*/  LEA.HI.X R5, R5, UR13, R12, 0x2, P0 ;  /* 0x0000000d05057c11 */ /* 0x000fca00080f140c */
        /* <DEDUP_REMOVED lines=14> */
[----:B------:R-:W5:Y:S04]  /*13b0*/  LDG.E R20, desc[UR14][R4.64+0x3800] ;  /* 0x0038000e04147981 */ /* 0x000f68000c1e1900 */
[----:B------:R-:W5:Y:S01]  /*13c0*/  LDG.E R21, desc[UR14][R4.64+0x3c00] ;  /* 0x003c000e04157981 */ /* 0x000f62000c1e1900 */
[----:B------:R-:W-:-:S02]  /*13d0*/  USHF.R.S32.HI UR11, URZ, 0x1f, UR5 ;  /* 0x0000001fff0b7899 */ /* 0x000fc40008011405 */
[----:B------:R-:W-:-:S04]  /*13e0*/  UIADD3 UR6, UP0, UPT, UR5, UR10, URZ ;  /* 0x0000000a05067290 */ /* 0x000fc8000ff1e0ff */
[----:B------:R-:W-:Y:S01]  /*13f0*/  UIADD3.X UR7, UPT, UPT, UR11, UR7, URZ, UP0, !UPT ;  /* 0x000000070b077290 */ /* 0x000fe200087fe4ff */
[----:B--2---:R-:W-:Y:S02]  /*1400*/  VIMNMX3 R8, R8, R27, R26, !PT ;  /* 0x0000001b0808720f */ /* 0x004fe4000780011a */
[----:B0-----:R-:W-:-:S04]  /*1410*/  IADD3 R26, P1, PT, R2, -UR8, RZ ;  /* 0x80000008021a7c10 */ /* 0x001fc8000ff3e0ff */
[----:B------:R-:W-:Y:S02]  /*1420*/  ISETP.GE.U32.AND P0, PT, R26, UR5, PT ;  /* 0x000000051a007c0c */ /* 0x000fe4000bf06070 */
[----:B---3--:R-:W-:Y:S02]  /*1430*/  VIMNMX3 R11, R11, R12, R13, !PT ;  /* 0x0000000c0b0b720f */ /* 0x008fe4000780010d */
[----:B------:R-:W-:-:S04]  /*1440*/  IADD3.X R12, PT, PT, R3, ~UR9, RZ, P1, !PT ;  /* 0x80000009030c7c10 */ /* 0x000fc80008ffe4ff */
[----:B------:R-:W-:Y:S02]  /*1450*/  ISETP.GE.U32.AND.EX P0, PT, R12, UR11, PT, P0 ;  /* 0x0000000b0c007c0c */ /* 0x000fe4000bf06100 */
        /* <DEDUP_REMOVED lines=8> */
[----:B------:R-:W-:Y:S02]  /*14e0*/  UIADD3 UR8, UP0, UPT, UR5, UR8, URZ ;  /* 0x0000000805087290 */ /* 0x000fe4000ff1e0ff */
[----:B------:R-:W-:Y:S01]  /*14f0*/  IMAD.U32 R11, RZ, RZ, UR5 ;  /* 0x00000005ff0b7e24 */ /* 0x000fe2000f8e00ff */
[----:B------:R-:W-:Y:S01]  /*1500*/  UIADD3 UR4, UPT, UPT, UR4, 0x1, URZ ;  /* 0x0000000104047890 */ /* 0x000fe2000fffe0ff */
[----:B------:R-:W-:Y:S01]  /*1510*/  IMAD.MOV.U32 R4, RZ, RZ, R6 ;  /* 0x000000ffff047224 */ /* 0x000fe200078e0006 */
[----:B------:R-:W-:Y:S01]  /*1520*/  UIADD3.X UR9, UPT, UPT, UR11, UR9, URZ, UP0, !UPT ;  /* 0x000000090b097290 */ /* 0x000fe200087fe4ff */
[----:B------:R-:W-:Y:S01]  /*1530*/  IMAD.MOV.U32 R5, RZ, RZ, R9 ;  /* 0x000000ffff057224 */ /* 0x000fe200078e0009 */
[----:B------:R-:W-:Y:S01]  /*1540*/  ISETP.LT.U32.AND P0, PT, R25, UR8, PT ;  /* 0x0000000819007c0c */ /* 0x000fe2000bf01070 */
[----:B------:R-:W-:Y:S01]  /*1550*/  VIADD R7, R7, -UR5 ;  /* 0x8000000507077c36 */ /* 0x000fe20008000000 */
[----:B------:R-:W-:Y:S01]  /*1560*/  UMOV UR10, UR6 ;  /* 0x00000006000a7c82 */ /* 0x000fe20008000000 */
[----:B------:R-:W-:-:S04]  /*1570*/  IMAD.WIDE R4, R11, 0x4, R4 ;  /* 0x000000040b047825 */ /* 0x000fc800078e0204 */
[----:B------:R-:W-:Y:S02]  /*1580*/  IMAD.U32 R13, RZ, RZ, UR9 ;  /* 0x00000009ff0d7e24 */ /* 0x000fe4000f8e00ff */
[----:B------:R-:W-:Y:S02]  /*1590*/  IMAD.MOV.U32 R6, RZ, RZ, R4 ;  /* 0x000000ffff067224 */ /* 0x000fe400078e0004 */
[----:B------:R-:W-:Y:S01]  /*15a0*/  IMAD.MOV.U32 R9, RZ, RZ, R5 ;  /* 0x000000ffff097224 */ /* 0x000fe200078e0005 */
[----:B------:R-:W-:-:S13]  /*15b0*/  ISETP.GT.U32.AND.EX P0, PT, R13, R10, PT, P0 ;  /* 0x0000000a0d00720c */ /* 0x000fda0003f04100 */
[----:B------:R-:W-:Y:S05]  /*15c0*/  @!P0 BRA `(.L_x_75) ;  /* 0xfffffffc00308947 */ /* 0x000fea000383ffff */
[----:B------:R-:W-:-:S05]  /*15d0*/  UMOV UR6, UR5 ;  /* 0x0000000500067c82 */ /* 0x000fca0008000000 */
.L_x_74:
[C---:B------:R-:W-:Y:S01]  /*15e0*/  VIADD R5, R2.reuse, -UR8 ;  /* 0x8000000802057c36 */ /* 0x040fe20008000000 */
[----:B------:R-:W-:Y:S01]  /*15f0*/  ISETP.LE.U32.AND P1, PT, R2, UR8, PT ;  /* 0x0000000802007c0c */ /* 0x000fe2000bf23070 */
[----:B------:R-:W-:Y:S01]  /*1600*/  IMAD.U32 R4, RZ, RZ, UR9 ;  /* 0x00000009ff047e24 */ /* 0x000fe2000f8e00ff */
[----:B------:R-:W-:Y:S02]  /*1610*/  BSSY.RECONVERGENT B1, `(.L_x_73) ;  /* 0x0000072000017945 */ /* 0x000fe40003800200 */
[----:B------:R-:W-:-:S04]  /*1620*/  ISETP.GE.AND P0, PT, R0, R5, PT ;  /* 0x000000050000720c */ /* 0x000fc80003f06270 */
[----:B------:R-:W-:-:S13]  /*1630*/  ISETP.GE.U32.OR.EX P0, PT, R4, R3, P0, P1 ;  /* 0x000000030400720c */ /* 0x000fda0000706510 */
[----:B------:R-:W-:Y:S05]  /*1640*/  @P0 BRA `(.L_x_76) ;  /* 0x0000000400b80947 */ /* 0x000fea0003800000 */
[----:B------:R-:W0:Y:S01]  /*1650*/  LDC R4, c[0x0][0x3c0] ;  /* 0x0000f000ff047b82 */ /* 0x000e220000000800 */
[----:B------:R-:W-:Y:S01]  /*1660*/  USHF.L.U32 UR5, UR16, 0xc, URZ ;  /* 0x0000000c10057899 */ /* 0x000fe200080006ff */
[----:B------:R-:W-:Y:S01]  /*1670*/  LOP3.LUT R3, RZ, R0, RZ, 0x33, !PT ;  /* 0x00000000ff037212 */ /* 0x000fe200078e33ff */
[----:B------:R-:W-:Y:S02]  /*1680*/  BSSY.RECONVERGENT B2, `(.L_x_77) ;  /* 0x000002f000027945 */ /* 0x000fe40003800200 */
[----:B------:R-:W-:-:S06]  /*1690*/  UIADD3 UR5, UPT, UPT, UR5, UR6, URZ ;  /* 0x0000000605057290 */ /* 0x000fcc000fffe0ff */
[----:B------:R-:W-:Y:S01]  /*16a0*/  IADD3 R2, PT, PT, R2, -UR5, R3 ;  /* 0x8000000502027c10 */ /* 0x000fe2000fffe003 */
[----:B0-----:R-:W-:Y:S02]  /*16b0*/  IMAD R3, R4, UR4, RZ ;  /* 0x0000000404037c24 */ /* 0x001fe4000f8e02ff */
[----:B------:R-:W-:Y:S02]  /*16c0*/  IMAD.MOV.U32 R4, RZ, RZ, R0 ;  /* 0x000000ffff047224 */ /* 0x000fe400078e0000 */
[----:B------:R-:W-:-:S05]  /*16d0*/  IMAD R2, R3, -0x1000, R2 ;  /* 0xfffff00003027824 */ /* 0x000fca00078e0202 */
[C---:B------:R-:W-:Y:S02]  /*16e0*/  ISETP.GE.U32.AND P0, PT, R2.reuse, 0xf00, PT ;  /* 0x00000f000200780c */ /* 0x040fe40003f06070 */
[----:B------:R-:W-:-:S04]  /*16f0*/  LEA.HI R20, R2, 0x1, RZ, 0x18 ;  /* 0x0000000102147811 */ /* 0x000fc800078fc0ff */
[----:B------:R-:W-:-:S04]  /*1700*/  LOP3.LUT R21, R20, 0xf, RZ, 0xc0, !PT ;  /* 0x0000000f14157812 */ /* 0x000fc800078ec0ff */
[----:B------:R-:W-:-:S03]  /*1710*/  ISETP.NE.AND P1, PT, R21, RZ, PT ;  /* 0x000000ff1500720c */ /* 0x000fc60003f25270 */
[----:B------:R-:W-:Y:S10]  /*1720*/  @!P0 BRA `(.L_x_78) ;  /* 0x0000000000908947 */ /* 0x000ff40003800000 */
[----:B------:R-:W-:Y:S01]  /*1730*/  LEA.HI R2, R7, 0x1, RZ, 0x18 ;  /* 0x0000000107027811 */ /* 0x000fe200078fc0ff */
[----:B------:R-:W-:-:S03]  /*1740*/  IMAD.MOV.U32 R4, RZ, RZ, R0 ;  /* 0x000000ffff047224 */ /* 0x000fc600078e0000 */
[----:B------:R-:W-:-:S05]  /*1750*/  LOP3.LUT R2, R2, 0x1fffff0, RZ, 0xc0, !PT ;  /* 0x01fffff002027812 */ /* 0x000fca00078ec0ff */
[----:B------:R-:W-:-:S07]  /*1760*/  IMAD.MOV R5, RZ, RZ, -R2 ;  /* 0x000000ffff057224 */ /* 0x000fce00078e0a02 */
.L_x_79:
[----:B------:R-:W-:Y:S02]  /*1770*/  IMAD.MOV.U32 R2, RZ, RZ, R6 ;  /* 0x000000ffff027224 */ /* 0x000fe400078e0006 */
[----:B------:R-:W-:-:S05]  /*1780*/  IMAD.MOV.U32 R3, RZ, RZ, R9 ;  /* 0x000000ffff037224 */ /* 0x000fca00078e0009 */
[----:B------:R-:W2:Y:S04]  /*1790*/  LDG.E R15, desc[UR14][R2.64+-0x2000] ;  /* 0xffe0000e020f7981 */ /* 0x000ea8000c1e1900 */
[----:B------:R-:W2:Y:S04]  /*17a0*/  LDG.E R14, desc[UR14][R2.64+-0x1c00] ;  /* 0xffe4000e020e7981 */ /* 0x000ea8000c1e1900 */
[----:B------:R-:W3:Y:S04]  /*17b0*/  LDG.E R17, desc[UR14][R2.64+-0x1800] ;  /* 0xffe8000e02117981 */ /* 0x000ee8000c1e1900 */
[----:B------:R-:W3:Y:S04]  /*17c0*/  LDG.E R16, desc[UR14][R2.64+-0x1400] ;  /* 0xffec000e02107981 */ /* 0x000ee8000c1e1900 */
        /* <DEDUP_REMOVED lines=12> */
[----:B------:R-:W-:-:S02]  /*1890*/  VIADD R5, R5, 0x10 ;  /* 0x0000001005057836 */ /* 0x000fc40000000000 */
[----:B------:R-:W-:-:S03]  /*18a0*/  VIADD R4, R4, 0x1000 ;  /* 0x0000100004047836 */ /* 0x000fc60000000000 */
[----:B------:R-:W-:Y:S02]  /*18b0*/  ISETP.NE.AND P0, PT, R5, RZ, PT ;  /* 0x000000ff0500720c */ /* 0x000fe40003f05270 */
[----:B--2---:R-:W-:-:S04]  /*18c0*/  VIMNMX3 R14, R8, R15, R14, !PT ;  /* 0x0000000f080e720f */ /* 0x004fc8000780010e */
[----:B---3--:R-:W-:-:S04]  /*18d0*/  VIMNMX3 R14, R14, R17, R16, !PT ;  /* 0x000000110e0e720f */ /* 0x008fc80007800110 */
[----:B----4-:R-:W-:-:S04]  /*18e0*/  VIMNMX3 R14, R14, R19, R18, !PT ;  /* 0x000000130e0e720f */ /* 0x010fc80007800112 */
[----:B-----5:R-:W-:-:S04]  /*18f0*/  VIMNMX3 R14, R14, R23, R22, !PT ;  /* 0x000000170e0e720f */ /* 0x020fc80007800116 */
[----:B------:R-:W-:-:S04]  /*1900*/  VIMNMX3 R14, R14, R25, R24, !PT ;  /* 0x000000190e0e720f */ /* 0x000fc80007800118 */
[----:B------:R-:W-:Y:S02]  /*1910*/  VIMNMX3 R13, R14, R13, R6, !PT ;  /* 0x0000000d0e0d720f */ /* 0x000fe40007800106 */
[----:B------:R-:W-:Y:S02]  /*1920*/  IADD3 R6, P2, PT, R2, 0x4000, RZ ;  /* 0x0000400002067810 */ /* 0x000fe40007f5e0ff */
[----:B------:R-:W-:-:S03]  /*1930*/  VIMNMX3 R12, R13, R9, R12, !PT ;  /* 0x000000090d0c720f */ /* 0x000fc6000780010c */
[----:B------:R-:W-:Y:S01]  /*1940*/  IMAD.X R9, RZ, RZ, R3, P2 ;  /* 0x000000ffff097224 */ /* 0x000fe200010e0603 */
[----:B------:R-:W-:Y:S01]  /*1950*/  VIMNMX3 R8, R12, R10, R11, !PT ;  /* 0x0000000a0c08720f */ /* 0x000fe2000780010b */
[----:B------:R-:W-:Y:S06]  /*1960*/  @P0 BRA `(.L_x_79) ;  /* 0xfffffffc00800947 */ /* 0x000fec000383ffff */
.L_x_78:
[----:B------:R-:W-:Y:S05]  /*1970*/  BSYNC.RECONVERGENT B2 ;  /* 0x0000000000027941 */ /* 0x000fea0003800200 */
.L_x_77:
[----:B------:R-:W-:Y:S05]  /*1980*/  @!P1 BRA `(.L_x_76) ;  /* 0x0000000000e89947 */ /* 0x000fea0003800000 */
[----:B------:R-:W-:Y:S01]  /*1990*/  ISETP.GE.U32.AND P0, PT, R21, 0x8, PT ;  /* 0x000000081500780c */ /* 0x000fe20003f06070 */
[----:B------:R-:W-:Y:S01]  /*19a0*/  BSSY.RECONVERGENT B2, `(.L_x_80) ;  /* 0x0000015000027945 */ /* 0x000fe20003800200 */
[----:B------:R-:W-:-:S04]  /*19b0*/  LOP3.LUT R15, R20, 0x7, RZ, 0xc0, !PT ;  /* 0x00000007140f7812 */ /* 0x000fc800078ec0ff */
[----:B------:R-:W-:-:S07]  /*19c0*/  ISETP.NE.AND P1, PT, R15, RZ, PT ;  /* 0x000000ff0f00720c */ /* 0x000fce0003f25270 */
[----:B------:R-:W-:Y:S06]  /*19d0*/  @!P0 BRA `(.L_x_81) ;  /* 0x0000000000448947 */ /* 0x000fec0003800000 */
[----:B------:R-:W-:-:S05]  /*19e0*/  IADD3 R3, P0, PT, R4, UR8, RZ ;  /* 0x0000000804037c10 */ /* 0x000fca000ff1e0ff */
[----:B------:R-:W-:Y:S01]  /*19f0*/  IMAD.X R6, RZ, RZ, UR9, P0 ;  /* 0x00000009ff067e24 */ /* 0x000fe200080e06ff */
[----:B------:R-:W-:-:S04]  /*1a00*/  LEA R2, P0, R3, UR12, 0x2 ;  /* 0x0000000c03027c11 */ /* 0x000fc8000f8010ff */
[----:B------:R-:W-:-:S05]  /*1a10*/  LEA.HI.X R3, R3, UR13, R6, 0x2, P0 ;  /* 0x0000000d03037c11 */ /* 0x000fca00080f1406 */
[----:B------:R-:W2:Y:S04]  /*1a20*/  LDG.E R5, desc[UR14][R2.64] ;  /* 0x0000000e02057981 */ /* 0x000ea8000c1e1900 */
[----:B------:R-:W2:Y:S04]  /*1a30*/  LDG.E R6, desc[UR14][R2.64+0x400] ;  /* 0x0004000e02067981 */ /* 0x000ea8000c1e1900 */
[----:B------:R-:W3:Y:S04]  /*1a40*/  LDG.E R10, desc[UR14][R2.64+0x800] ;  /* 0x0008000e020a7981 */ /* 0x000ee8000c1e1900 */
[----:B------:R-:W3:Y:S04]  /*1a50*/  LDG.E R9, desc[UR14][R2.64+0xc00] ;  /* 0x000c000e02097981 */ /* 0x000ee8000c1e1900 */
[----:B------:R-:W4:Y:S04]  /*1a60*/  LDG.E R12, desc[UR14][R2.64+0x1000] ;  /* 0x0010000e020c7981 */ /* 0x000f28000c1e1900 */
[----:B------:R-:W4:Y:S04]  /*1a70*/  LDG.E R11, desc[UR14][R2.64+0x1400] ;  /* 0x0014000e020b7981 */ /* 0x000f28000c1e1900 */
[----:B------:R-:W5:Y:S04]  /*1a80*/  LDG.E R14, desc[UR14][R2.64+0x1800] ;  /* 0x0018000e020e7981 */ /* 0x000f68000c1e1900 */
[----:B------:R-:W5:Y:S01]  /*1a90*/  LDG.E R13, desc[UR14][R2.64+0x1c00] ;  /* 0x001c000e020d7981 */ /* 0x000f62000c1e1900 */
[----:B------:R-:W-:Y:S01]  /*1aa0*/  VIADD R4, R4, 0x800 ;  /* 0x0000080004047836 */ /* 0x000fe20000000000 */
[----:B--2---:R-:W-:-:S04]  /*1ab0*/  VIMNMX3 R5, R8, R5, R6, !PT ;  /* 0x000000050805720f */ /* 0x004fc80007800106 */
[----:B---3--:R-:W-:-:S04]  /*1ac0*/  VIMNMX3 R5, R5, R10, R9, !PT ;  /* 0x0000000a0505720f */ /* 0x008fc80007800109 */
[----:B----4-:R-:W-:-:S04]  /*1ad0*/  VIMNMX3 R5, R5, R12, R11, !PT ;  /* 0x0000000c0505720f */ /* 0x010fc8000780010b */
[----:B-----5:R-:W-:-:S07]  /*1ae0*/  VIMNMX3 R8, R5, R14, R13, !PT ;  /* 0x0000000e0508720f */ /* 0x020fce000780010d */
.L_x_81:
[----:B------:R-:W-:Y:S05]  /*1af0*/  BSYNC.RECONVERGENT B2 ;  /* 0x0000000000027941 */ /* 0x000fea0003800200 */
.L_x_80:
[----:B------:R-:W-:Y:S05]  /*1b00*/  @!P1 BRA `(.L_x_76) ;  /* 0x0000000000889947 */ /* 0x000fea0003800000 */
[----:B------:R-:W-:Y:S01]  /*1b10*/  ISETP.GE.U32.AND P0, PT, R15, 0x4, PT ;  /* 0x000000040f00780c */ /* 0x000fe20003f06070 */
[----:B------:R-:W-:Y:S01]  /*1b20*/  BSSY.RECONVERGENT B2, `(.L_x_82) ;  /* 0x000000e000027945 */ /* 0x000fe20003800200 */
[----:B------:R-:W-:-:S11]  /*1b30*/  LOP3.LUT P1, RZ, R20, 0x3, RZ, 0xc0, !PT ;  /* 0x0000000314ff7812 */ /* 0x000fd6000782c0ff */
[----:B------:R-:W-:Y:S05]  /*1b40*/  @!P0 BRA `(.L_x_83) ;  /* 0x00000000002c8947 */ /* 0x000fea0003800000 */
[----:B------:R-:W-:-:S05]  /*1b50*/  IADD3 R3, P0, PT, R4, UR8, RZ ;  /* 0x0000000804037c10 */ /* 0x000fca000ff1e0ff */
[----:B------:R-:W-:Y:S01]  /*1b60*/  IMAD.X R6, RZ, RZ, UR9, P0 ;  /* 0x00000009ff067e24 */ /* 0x000fe200080e06ff */
[----:B------:R-:W-:-:S04]  /*1b70*/  LEA R2, P0, R3, UR12, 0x2 ;  /* 0x0000000c03027c11 */ /* 0x000fc8000f8010ff */
[----:B------:R-:W-:-:S05]  /*1b80*/  LEA.HI.X R3, R3, UR13, R6, 0x2, P0 ;  /* 0x0000000d03037c11 */ /* 0x000fca00080f1406 */
[----:B------:R-:W2:Y:S04]  /*1b90*/  LDG.E R5, desc[UR14][R2.64] ;  /* 0x0000000e02057981 */ /* 0x000ea8000c1e1900 */
[----:B------:R-:W2:Y:S04]  /*1ba0*/  LDG.E R6, desc[UR14][R2.64+0x400] ;  /* 0x0004000e02067981 */ /* 0x000ea8000c1e1900 */
[----:B------:R-:W3:Y:S04]  /*1bb0*/  LDG.E R10, desc[UR14][R2.64+0x800] ;  /* 0x0008000e020a7981 */ /* 0x000ee8000c1e1900 */
[----:B------:R-:W3:Y:S01]  /*1bc0*/  LDG.E R9, desc[UR14][R2.64+0xc00] ;  /* 0x000c000e02097981 */ /* 0x000ee2000c1e1900 */
[----:B------:R-:W-:Y:S01]  /*1bd0*/  VIADD R4, R4, 0x400 ;  /* 0x0000040004047836 */ /* 0x000fe20000000000 */
[----:B--2---:R-:W-:-:S04]  /*1be0*/  VIMNMX3 R5, R8, R5, R6, !PT ;  /* 0x000000050805720f */ /* 0x004fc80007800106 */
[----:B---3--:R-:W-:-:S07]  /*1bf0*/  VIMNMX3 R8, R5, R10, R9, !PT ;  /* 0x0000000a0508720f */ /* 0x008fce0007800109 */
.L_x_83:
[----:B------:R-:W-:Y:S05]  /*1c00*/  BSYNC.RECONVERGENT B2 ;  /* 0x0000000000027941 */ /* 0x000fea0003800200 */
.L_x_82:
[----:B------:R-:W-:Y:S05]  /*1c10*/  @!P1 BRA `(.L_x_76) ;  /* 0x0000000000449947 */ /* 0x000fea0003800000 */
[----:B------:R-:W-:Y:S02]  /*1c20*/  LOP3.LUT R2, R7, 0xffff, RZ, 0xc0, !PT ;  /* 0x0000ffff07027812 */ /* 0x000fe400078ec0ff */
[----:B------:R-:W-:Y:S02]  /*1c30*/  IADD3 R6, P0, PT, R4, UR10, RZ ;  /* 0x0000000a04067c10 */ /* 0x000fe4000ff1e0ff */
[----:B------:R-:W-:Y:S02]  /*1c40*/  LEA.HI R2, R2, 0x1, RZ, 0x18 ;  /* 0x0000000102027811 */ /* 0x000fe400078fc0ff */
[----:B------:R-:W-:Y:S01]  /*1c50*/  LEA R5, P1, R6, UR12, 0x2 ;  /* 0x0000000c06057c11 */ /* 0x000fe2000f8210ff */
[----:B------:R-:W-:Y:S01]  /*1c60*/  IMAD.X R3, RZ, RZ, UR7, P0 ;  /* 0x00000007ff037e24 */ /* 0x000fe200080e06ff */
[----:B------:R-:W-:-:S04]  /*1c70*/  LOP3.LUT R2, R2, 0x3, RZ, 0xc0, !PT ;  /* 0x0000000302027812 */ /* 0x000fc800078ec0ff */
[----:B------:R-:W-:Y:S01]  /*1c80*/  LEA.HI.X R6, R6, UR13, R3, 0x2, P1 ;  /* 0x0000000d06067c11 */ /* 0x000fe200088f1403 */
[----:B------:R-:W-:-:S07]  /*1c90*/  IMAD.MOV R4, RZ, RZ, -R2 ;  /* 0x000000ffff047224 */ /* 0x000fce00078e0a02 */
.L_x_84:
[----:B------:R-:W-:Y:S02]  /*1ca0*/  IMAD.MOV.U32 R3, RZ, RZ, R6 ;  /* 0x000000ffff037224 */ /* 0x000fe400078e0006 */
[----:B------:R-:W-:-:S05]  /*1cb0*/  IMAD.MOV.U32 R2, RZ, RZ, R5 ;  /* 0x000000ffff027224 */ /* 0x000fca00078e0005 */
[----:B------:R-:W2:Y:S01]  /*1cc0*/  LDG.E R3, desc[UR14][R2.64] ;  /* 0x0000000e02037981 */ /* 0x000ea2000c1e1900 */
[----:B------:R-:W-:Y:S01]  /*1cd0*/  VIADD R4, R4, 0x1 ;  /* 0x0000000104047836 */ /* 0x000fe20000000000 */
[----:B------:R-:W-:-:S04]  /*1ce0*/  IADD3 R5, P1, PT, R5, 0x400, RZ ;  /* 0x0000040005057810 */ /* 0x000fc80007f3e0ff */
[----:B------:R-:W-:Y:S01]  /*1cf0*/  ISETP.NE.AND P0, PT, R4, RZ, PT ;  /* 0x000000ff0400720c */ /* 0x000fe20003f05270 */
[----:B------:R-:W-:Y:S01]  /*1d00*/  IMAD.X R6, RZ, RZ, R6, P1 ;  /* 0x000000ffff067224 */ /* 0x000fe200008e0606 */
[----:B--2---:R-:W-:-:S11]  /*1d10*/  VIMNMX R8, PT, PT, R3, R8, !PT ;  /* 0x0000000803087248 */ /* 0x004fd60007fe0100 */
[----:B------:R-:W-:Y:S05]  /*1d20*/  @P0 BRA `(.L_x_84) ;  /* 0xfffffffc00dc0947 */ /* 0x000fea000383ffff */
.L_x_76:
[----:B------:R-:W-:Y:S05]  /*1d30*/  BSYNC.RECONVERGENT B1 ;  /* 0x0000000000017941 */ /* 0x000fea0003800200 */
.L_x_73:
        /* <DEDUP_REMOVED lines=38> */
[----:B------:R-:W-:-:S07]  /*1fa0*/  VIMNMX R5, PT, PT, R0, R3, !PT ;  /* 0x0000000300057248 */ /* 0x000fce0007fe0100 */
.L_x_72:
[----:B------:R-:W-:Y:S05]  /*1fb0*/  BSYNC.RECONVERGENT B0 ;  /* 0x0000000000007941 */ /* 0x000fea0003800200 */
.L_x_57:
[----:B------:R-:W-:Y:S05]  /*1fc0*/  @P0 EXIT ;  /* 0x000000000000094d */ /* 0x000fea0003800000 */
[----:B------:R-:W3:Y:S02]  /*1fd0*/  LDCU.64 UR4, c[0x0][0x388] ;  /* 0x00007100ff0477ac */ /* 0x000ee40008000a00 */
[----:B---3--:R-:W-:-:S06]  /*1fe0*/  UIMAD.WIDE.U32 UR4, UR16, 0x4, UR4 ;  /* 0x00000004100478a5 */ /* 0x008fcc000f8e0004 */
[----:B0-----:R-:W-:Y:S02]  /*1ff0*/  IMAD.U32 R2, RZ, RZ, UR4 ;  /* 0x00000004ff027e24 */ /* 0x001fe4000f8e00ff */
[----:B--2---:R-:W-:-:S05]  /*2000*/  IMAD.U32 R3, RZ, RZ, UR5 ;  /* 0x00000005ff037e24 */ /* 0x004fca000f8e00ff */
[----:B------:R-:W-:Y:S01]  /*2010*/  STG.E desc[UR14][R2.64], R5 ;  /* 0x0000000502007986 */ /* 0x000fe2000c10190e */
[----:B------:R-:W-:Y:S05]  /*2020*/  EXIT ;  /* 0x000000000000794d */ /* 0x000fea0003800000 */
.L_x_85:
        /* <DEDUP_REMOVED lines=13> */
.L_x_347:


//--------------------- .text._ZN3cub18CUB_300001_SM_10006detail6reduce28DeviceReduceSingleTileKernelINS2_10policy_hubIiyN4cuda3__47maximumIiEEE10Policy1000EN6thrust24THRUST_300001_SM_1000_NS6detail15normal_iteratorINSC_10device_ptrIiEEEEPiyS8_iiNS5_3std3__410__identityEEEvT0_T1_T2_T3_T4_T6_ --------------------------
	.section	.text._ZN3cub18CUB_300001_SM_10006detail6reduce28DeviceReduceSingleTileKernelINS2_10policy_hubIiyN4cuda3__47maximumIiEEE10Policy1000EN6thrust24THRUST_300001_SM_1000_NS6detail15normal_iteratorINSC_10device_ptrIiEEEEPiyS8_iiNS5_3std3__410__identityEEEvT0_T1_T2_T3_T4_T6_,"ax",@progbits
	.align	128
        .global         _ZN3cub18CUB_300001_SM_10006detail6reduce28DeviceReduceSingleTileKernelINS2_10policy_hubIiyN4cuda3__47maximumIiEEE10Policy1000EN6thrust24THRUST_300001_SM_1000_NS6detail15normal_iteratorINSC_10device_ptrIiEEEEPiyS8_iiNS5_3std3__410__identityEEEvT0_T1_T2_T3_T4_T6_
        .type           _ZN3cub18CUB_300001_SM_10006detail6reduce28DeviceReduceSingleTileKernelINS2_10policy_hubIiyN4cuda3__47maximumIiEEE10Policy1000EN6thrust24THRUST_300001_SM_1000_NS6detail15normal_iteratorINSC_10device_ptrIiEEEEPiyS8_iiNS5_3std3__410__identityEEEvT0_T1_T2_T3_T4_T6_,@function
        .size           _ZN3cub18CUB_300001_SM_10006detail6reduce28DeviceReduceSingleTileKernelINS2_10policy_hubIiyN4cuda3__47maximumIiEEE10Policy1000EN6thrust24THRUST_300001_SM_1000_NS6detail15normal_iteratorINSC_10device_ptrIiEEEEPiyS8_iiNS5_3std3__410__identityEEEvT0_T1_T2_T3_T4_T6_,(.L_x_348 - _ZN3cub18CUB_300001_SM_10006detail6reduce28DeviceReduceSingleTileKernelINS2_10policy_hubIiyN4cuda3__47maximumIiEEE10Policy1000EN6thrust24THRUST_300001_SM_1000_NS6detail15normal_iteratorINSC_10device_ptrIiEEEEPiyS8_iiNS5_3std3__410__identityEEEvT0_T1_T2_T3_T4_T6_)
        .other          _ZN3cub18CUB_300001_SM_10006detail6reduce28DeviceReduceSingleTileKernelINS2_10policy_hubIiyN4cuda3__47maximumIiEEE10Policy1000EN6thrust24THRUST_300001_SM_1000_NS6detail15normal_iteratorINSC_10device_ptrIiEEEEPiyS8_iiNS5_3std3__410__identityEEEvT0_T1_T2_T3_T4_T6_,@"STO_CUDA_ENTRY STV_DEFAULT"
_ZN3cub18CUB_300001_SM_10006detail6reduce28DeviceReduceSingleTileKernelINS2_10policy_hubIiyN4cuda3__47maximumIiEEE10Policy1000EN6thrust24THRUST_300001_SM_1000_NS6detail15normal_iteratorINSC_10device_ptrIiEEEEPiyS8_iiNS5_3std3__410__identityEEEvT0_T1_T2_T3_T4_T6_:
.text._ZN3cub18CUB_300001_SM_10006detail6reduce28DeviceReduceSingleTileKernelINS2_10policy_hubIiyN4cuda3__47maximumIiEEE10Policy1000EN6thrust24THRUST_300001_SM_1000_NS6detail15normal_iteratorINSC_10device_ptrIiEEEEPiyS8_iiNS5_3std3__410__identityEEEvT0_T1_T2_T3_T4_T6_:
[----:B------:R-:W-:Y:S01]  /*0000*/  LDC R1, c[0x0][0x37c] ;  /* 0x0000df00ff017b82 */ /* 0x000fe20000000800 */
[----:B------:R-:W0:Y:S01]  /*0010*/  LDCU.64 UR4, c[0x0][0x390] ;  /* 0x00007200ff0477ac */ /* 0x000e220008000a00 */
[----:B------:R-:W1:Y:S01]  /*0020*/  LDCU.64 UR6, c[0x0][0x358] ;  /* 0x00006b00ff0677ac */ /* 0x000e620008000a00 */
[----:B0-----:R-:W-:Y:S02]  /*0030*/  IMAD.U32 R4, RZ, RZ, UR4 ;  /* 0x00000004ff047e24 */ /* 0x001fe4000f8e00ff */
[----:B------:R-:W-:-:S03]  /*0040*/  IMAD.U32 R5, RZ, RZ, UR5 ;  /* 0x00000005ff057e24 */ /* 0x000fc6000f8e00ff */
[----:B------:R-:W-:-:S04]  /*0050*/  ISETP.NE.U32.AND P0, PT, R4, RZ, PT ;  /* 0x000000ff0400720c */ /* 0x000fc80003f05070 */
[----:B------:R-:W-:-:S13]  /*0060*/  ISETP.NE.AND.EX P0, PT, R5, RZ, PT, P0 ;  /* 0x000000ff0500720c */ /* 0x000fda0003f05300 */
        /* <DEDUP_REMOVED lines=8> */
.L_x_86:
[----:B------:R-:W-:Y:S01]  /*00f0*/  ISETP.GT.U32.AND P0, PT, R4, 0xfff, PT ;  /* 0x00000fff0400780c */ /* 0x000fe20003f04070 */
[----:B------:R-:W-:Y:S03]  /*0100*/  BSSY.RECONVERGENT B0, `(.L_x_87) ;  /* 0x00001c4000007945 */ /* 0x000fe60003800200 */
[----:B------:R-:W-:-:S13]  /*0110*/  ISETP.GT.U32.AND.EX P0, PT, R5, RZ, PT, P0 ;  /* 0x000000ff0500720c */ /* 0x000fda0003f04100 */
[----:B------:R-:W-:Y:S05]  /*0120*/  @P0 BRA `(.L_x_88) ;  /* 0x0000000c006c0947 */ /* 0x000fea0003800000 */
[----:B------:R-:W0:Y:S01]  /*0130*/  S2R R7, SR_TID.X ;  /* 0x0000000000077919 */ /* 0x000e220000002100 */
[----:B------:R-:W-:Y:S01]  /*0140*/  BSSY.RECONVERGENT B1, `(.L_x_89) ;  /* 0x0000009000017945 */ /* 0x000fe20003800200 */
[----:B------:R-:W-:Y:S01]  /*0150*/  IMAD.MOV.U32 R0, RZ, RZ, RZ ;  /* 0x000000ffff007224 */ /* 0x000fe200078e00ff */
[----:B0-----:R-:W-:Y:S01]  /*0160*/  ISETP.GE.U32.AND P0, PT, R7, R4, PT ;  /* 0x000000040700720c */ /* 0x001fe20003f06070 */
[----:B------:R-:W-:-:S12]  /*0170*/  IMAD.MOV.U32 R9, RZ, RZ, R7 ;  /* 0x000000ffff097224 */ /* 0x000fd800078e0007 */
[----:B------:R-:W-:Y:S05]  /*0180*/  @P0 BRA `(.L_x_90) ;  /* 0x0000000000100947 */ /* 0x000fea0003800000 */
[----:B------:R-:W0:Y:S02]  /*0190*/  LDC.64 R2, c[0x0][0x380] ;  /* 0x0000e000ff027b82 */ /* 0x000e240000000a00 */
[----:B0-----:R-:W-:-:S05]  /*01a0*/  IMAD.WIDE.U32 R2, R7, 0x4, R2 ;  /* 0x0000000407027825 */ /* 0x001fca00078e0002 */
[----:B------:R0:W5:Y:S01]  /*01b0*/  LDG.E R0, desc[UR6][R2.64] ;  /* 0x0000000602007981 */ /* 0x000162000c1e1900 */
[----:B------:R-:W-:-:S07]  /*01c0*/  VIADD R9, R7, 0x100 ;  /* 0x0000010007097836 */ /* 0x000fce0000000000 */
.L_x_90:
[----:B------:R-:W-:Y:S05]  /*01d0*/  BSYNC.RECONVERGENT B1 ;  /* 0x0000000000017941 */ /* 0x000fea0003800200 */
.L_x_89:
[----:B------:R-:W-:Y:S01]  /*01e0*/  ISETP.GE.U32.AND P0, PT, R9, R4, PT ;  /* 0x000000040900720c */ /* 0x000fe20003f06070 */
[----:B------:R-:W-:-:S12]  /*01f0*/  BSSY.RECONVERGENT B1, `(.L_x_91) ;  /* 0x0000060000017945 */ /* 0x000fd80003800200 */
[----:B------:R-:W-:Y:S05]  /*0200*/  @P0 BRA `(.L_x_92) ;  /* 0x0000000400780947 */ /* 0x000fea0003800000 */
[----:B0-----:R-:W-:Y:S01]  /*0210*/  LOP3.LUT R3, RZ, R9, RZ, 0x33, !PT ;  /* 0x00000009ff037212 */ /* 0x001fe200078e33ff */
[----:B------:R-:W-:Y:S04]  /*0220*/  BSSY.RECONVERGENT B2, `(.L_x_93) ;  /* 0x000002c000027945 */ /* 0x000fe80003800200 */
[----:B------:R-:W-:-:S05]  /*0230*/  IMAD.IADD R3, R3, 0x1, R4 ;  /* 0x0000000103037824 */ /* 0x000fca00078e0204 */
[C---:B------:R-:W-:Y:S02]  /*0240*/  ISETP.GE.U32.AND P0, PT, R3.reuse, 0xf00, PT ;  /* 0x00000f000300780c */ /* 0x040fe40003f06070 */
[----:B------:R-:W-:-:S04]  /*0250*/  LEA.HI R6, R3, 0x1, RZ, 0x18 ;  /* 0x0000000103067811 */ /* 0x000fc800078fc0ff */
[----:B------:R-:W-:-:S04]  /*0260*/  LOP3.LUT R22, R6, 0xf, RZ, 0xc0, !PT ;  /* 0x0000000f06167812 */ /* 0x000fc800078ec0ff */
[----:B------:R-:W-:-:S03]  /*0270*/  ISETP.NE.AND P1, PT, R22, RZ, PT ;  /* 0x000000ff1600720c */ /* 0x000fc60003f25270 */
[----:B------:R-:W-:Y:S10]  /*0280*/  @!P0 BRA `(.L_x_94) ;  /* 0x0000000000948947 */ /* 0x000ff40003800000 */
[----:B------:R-:W0:Y:S01]  /*0290*/  LDC.64 R2, c[0x0][0x380] ;  /* 0x0000e000ff027b82 */ /* 0x000e220000000a00 */
[----:B------:R-:W-:-:S05]  /*02a0*/  LOP3.LUT R8, R6, 0x1fffff0, RZ, 0xc0, !PT ;  /* 0x01fffff006087812 */ /* 0x000fca00078ec0ff */
[----:B------:R-:W-:Y:S02]  /*02b0*/  IMAD.MOV R8, RZ, RZ, -R8 ;  /* 0x000000ffff087224 */ /* 0x000fe400078e0a08 */
[----:B0-----:R-:W-:-:S03]  /*02c0*/  IMAD.WIDE.U32 R2, R9, 0x4, R2 ;  /* 0x0000000409027825 */ /* 0x001fc600078e0002 */
[----:B------:R-:W-:-:S05]  /*02d0*/  IADD3 R15, P0, PT, R2, 0x2000, RZ ;  /* 0x00002000020f7810 */ /* 0x000fca0007f1e0ff */
[----:B------:R-:W-:-:S08]  /*02e0*/  IMAD.X R3, RZ, RZ, R3, P0 ;  /* 0x000000ffff037224 */ /* 0x000fd000000e0603 */
.L_x_95:
        /* <DEDUP_REMOVED lines=31> */
.L_x_94:
[----:B------:R-:W-:Y:S05]  /*04e0*/  BSYNC.RECONVERGENT B2 ;  /* 0x0000000000027941 */ /* 0x000fea0003800200 */
.L_x_93:
[----:B------:R-:W-:Y:S05]  /*04f0*/  @!P1 BRA `(.L_x_92) ;  /* 0x0000000000bc9947 */ /* 0x000fea0003800000 */
[----:B------:R-:W-:Y:S01]  /*0500*/  ISETP.GE.U32.AND P0, PT, R22, 0x8, PT ;  /* 0x000000081600780c */ /* 0x000fe20003f06070 */
[----:B------:R-:W-:Y:S01]  /*0510*/  BSSY.RECONVERGENT B2, `(.L_x_96) ;  /* 0x0000013000027945 */ /* 0x000fe20003800200 */
[----:B------:R-:W-:-:S04]  /*0520*/  LOP3.LUT R16, R6, 0x7, RZ, 0xc0, !PT ;  /* 0x0000000706107812 */ /* 0x000fc800078ec0ff */
[----:B------:R-:W-:-:S07]  /*0530*/  ISETP.NE.AND P1, PT, R16, RZ, PT ;  /* 0x000000ff1000720c */ /* 0x000fce0003f25270 */
[----:B------:R-:W-:Y:S06]  /*0540*/  @!P0 BRA `(.L_x_97) ;  /* 0x00000000003c8947 */ /* 0x000fec0003800000 */
[----:B------:R-:W0:Y:S02]  /*0550*/  LDC.64 R2, c[0x0][0x380] ;  /* 0x0000e000ff027b82 */ /* 0x000e240000000a00 */
[----:B0-----:R-:W-:-:S05]  /*0560*/  IMAD.WIDE R2, R9, 0x4, R2 ;  /* 0x0000000409027825 */ /* 0x001fca00078e0202 */
        /* <DEDUP_REMOVED lines=13> */
.L_x_97:
[----:B------:R-:W-:Y:S05]  /*0640*/  BSYNC.RECONVERGENT B2 ;  /* 0x0000000000027941 */ /* 0x000fea0003800200 */
.L_x_96:
        /* <DEDUP_REMOVED lines=11> */
[----:B------:R-:W3:Y:S01]  /*0700*/  LDG.E R10, desc[UR6][R2.64+0xc00] ;  /* 0x000c0006020a7981 */ /* 0x000ee2000c1e1900 */
[----:B------:R-:W-:Y:S01]  /*0710*/  VIADD R9, R9, 0x400 ;  /* 0x0000040009097836 */ /* 0x000fe20000000000 */
[----:B--2--5:R-:W-:-:S04]  /*0720*/  VIMNMX3 R0, R0, R11, R8, !PT ;  /* 0x0000000b0000720f */ /* 0x024fc80007800108 */
[----:B---3--:R-:W-:-:S07]  /*0730*/  VIMNMX3 R0, R0, R13, R10, !PT ;  /* 0x0000000d0000720f */ /* 0x008fce000780010a */
.L_x_99:
[----:B------:R-:W-:Y:S05]  /*0740*/  BSYNC.RECONVERGENT B2 ;  /* 0x0000000000027941 */ /* 0x000fea0003800200 */
.L_x_98:
[----:B------:R-:W-:Y:S05]  /*0750*/  @!P1 BRA `(.L_x_92) ;  /* 0x0000000000249947 */ /* 0x000fea0003800000 */
[----:B------:R-:W0:Y:S01]  /*0760*/  LDC.64 R10, c[0x0][0x380] ;  /* 0x0000e000ff0a7b82 */ /* 0x000e220000000a00 */
[----:B------:R-:W-:-:S07]  /*0770*/  IMAD.MOV R6, RZ, RZ, -R6 ;  /* 0x000000ffff067224 */ /* 0x000fce00078e0a06 */
.L_x_100:
[----:B0-----:R-:W-:-:S06]  /*0780*/  IMAD.WIDE R2, R9, 0x4, R10 ;  /* 0x0000000409027825 */ /* 0x001fcc00078e020a */
[----:B------:R-:W2:Y:S01]  /*0790*/  LDG.E R3, desc[UR6][R2.64] ;  /* 0x0000000602037981 */ /* 0x000ea2000c1e1900 */
[----:B------:R-:W-:Y:S02]  /*07a0*/  VIADD R6, R6, 0x1 ;  /* 0x0000000106067836 */ /* 0x000fe40000000000 */
[----:B------:R-:W-:-:S03]  /*07b0*/  VIADD R9, R9, 0x100 ;  /* 0x0000010009097836 */ /* 0x000fc60000000000 */
[----:B------:R-:W-:Y:S02]  /*07c0*/  ISETP.NE.AND P0, PT, R6, RZ, PT ;  /* 0x000000ff0600720c */ /* 0x000fe40003f05270 */
[----:B--2--5:R-:W-:-:S11]  /*07d0*/  VIMNMX R0, PT, PT, R3, R0, !PT ;  /* 0x0000000003007248 */ /* 0x024fd60007fe0100 */
[----:B------:R-:W-:Y:S05]  /*07e0*/  @P0 BRA `(.L_x_100) ;  /* 0xfffffffc00e40947 */ /* 0x000fea000383ffff */
.L_x_92:
[----:B------:R-:W-:Y:S05]  /*07f0*/  BSYNC.RECONVERGENT B1 ;  /* 0x0000000000017941 */ /* 0x000fea0003800200 */
.L_x_91:
[----:B------:R-:W-:Y:S01]  /*0800*/  ISETP.GE.U32.AND P0, PT, R4, 0x100, PT ;  /* 0x000001000400780c */ /* 0x000fe20003f06070 */
[----:B-----5:R-:W-:-:S03]  /*0810*/  IMAD.MOV.U32 R11, RZ, RZ, R0 ;  /* 0x000000ffff0b7224 */ /* 0x020fc600078e0000 */
[----:B------:R-:W-:-:S13]  /*0820*/  ISETP.GE.U32.AND.EX P0, PT, R5, RZ, PT, P0 ;  /* 0x000000ff0500720c */ /* 0x000fda0003f06100 */
[----:B------:R-:W-:Y:S05]  /*0830*/  @!P0 BRA `(.L_x_101) ;  /* 0x0000000000a08947 */ /* 0x000fea0003800000 */
[----:B------:R-:W1:Y:S01]  /*0840*/  S2R R6, SR_LANEID ;  /* 0x0000000000067919 */ /* 0x000e620000000000 */
[----:B------:R-:W-:Y:S01]  /*0850*/  ISETP.NE.AND P5, PT, R7, RZ, PT ;  /* 0x000000ff0700720c */ /* 0x000fe20003fa5270 */
[----:B------:R-:W2:Y:S02]  /*0860*/  SHFL.DOWN PT, R0, R11, 0x1, 0x1f ;  /* 0x08201f000b007f89 */ /* 0x000ea400000e0000 */
[----:B--2---:R-:W-:Y:S02]  /*0870*/  VIMNMX R0, PT, PT, R0, R11, !PT ;  /* 0x0000000b00007248 */ /* 0x004fe40007fe0100 */
[C---:B-1----:R-:W-:Y:S02]  /*0880*/  ISETP.GT.AND P0, PT, R6.reuse, 0x1e, PT ;  /* 0x0000001e0600780c */ /* 0x042fe40003f04270 */
[----:B------:R-:W-:Y:S02]  /*0890*/  ISETP.NE.AND P1, PT, R6, RZ, PT ;  /* 0x000000ff0600720c */ /* 0x000fe40003f25270 */
[----:B------:R-:W-:-:S02]  /*08a0*/  SEL R0, R11, R0, P0 ;  /* 0x000000000b007207 */ /* 0x000fc40000000000 */
        /* <DEDUP_REMOVED lines=15> */
[----:B------:R-:W-:-:S03]  /*09a0*/  ISETP.GT.AND P0, PT, R6, 0xf, PT ;  /* 0x0000000f0600780c */ /* 0x000fc60003f04270 */
[----:B------:R-:W0:Y:S02]  /*09b0*/  SHFL.DOWN PT, R3, R0, 0x10, 0x1f ;  /* 0x0a001f0000037f89 */ /* 0x000e2400000e0000 */
[----:B0-----:R-:W-:-:S04]  /*09c0*/  VIMNMX R3, PT, PT, R0, R3, !PT ;  /* 0x0000000300037248 */ /* 0x001fc80007fe0100 */
[----:B------:R-:W-:Y:S01]  /*09d0*/  SEL R9, R0, R3, P0 ;  /* 0x0000000300097207 */ /* 0x000fe20000000000 */
[----:B------:R1:W-:Y:S01]  /*09e0*/  @!P1 STS [R2+0x8], R3 ;  /* 0x0000080302009388 */ /* 0x0003e20000000800 */
[----:B------:R-:W-:Y:S06]  /*09f0*/  BAR.SYNC.DEFER_BLOCKING 0x0 ;  /* 0x0000000000007b1d */ /* 0x000fec0000010000 */
[----:B------:R-:W-:Y:S05]  /*0a00*/  @P5 BRA `(.L_x_102) ;  /* 0x0000001000cc5947 */ /* 0x000fea0003800000 */
[----:B------:R-:W0:Y:S01]  /*0a10*/  S2UR UR5, SR_CgaCtaId ;  /* 0x00000000000579c3 */ /* 0x000e220000008800 */
[----:B------:R-:W-:Y:S02]  /*0a20*/  UMOV UR4, 0x400 ;  /* 0x0000040000047882 */ /* 0x000fe40000000000 */
[----:B0-----:R-:W-:-:S09]  /*0a30*/  ULEA UR4, UR5, UR4, 0x18 ;  /* 0x0000000405047291 */ /* 0x001fd2000f8ec0ff */
[----:B------:R-:W-:Y:S04]  /*0a40*/  LDS R0, [UR4+0xc] ;  /* 0x00000c04ff007984 */ /* 0x000fe80008000800 */
[----:B------:R-:W0:Y:S04]  /*0a50*/  LDS.128 R4, [UR4+0x10] ;  /* 0x00001004ff047984 */ /* 0x000e280008000c00 */
[----:B-1----:R-:W1:Y:S01]  /*0a60*/  LDS.64 R2, [UR4+0x20] ;  /* 0x00002004ff027984 */ /* 0x002e620008000a00 */
[----:B0-----:R-:W-:-:S04]  /*0a70*/  VIMNMX3 R0, R9, R0, R4, !PT ;  /* 0x000000000900720f */ /* 0x001fc80007800104 */
[----:B------:R-:W-:-:S04]  /*0a80*/  VIMNMX3 R0, R0, R5, R6, !PT ;  /* 0x000000050000720f */ /* 0x000fc80007800106 */
[----:B-1----:R-:W-:-:S04]  /*0a90*/  VIMNMX3 R0, R0, R7, R2, !PT ;  /* 0x000000070000720f */ /* 0x002fc80007800102 */
[----:B------:R-:W-:Y:S01]  /*0aa0*/  VIMNMX R9, PT, PT, R0, R3, !PT ;  /* 0x0000000300097248 */ /* 0x000fe20007fe0100 */
[----:B------:R-:W-:Y:S06]  /*0ab0*/  BRA `(.L_x_102) ;  /* 0x0000001000a07947 */ /* 0x000fec0003800000 */
.L_x_101:
[----:B------:R-:W1:Y:S01]  /*0ac0*/  S2R R13, SR_LANEID ;  /* 0x00000000000d7919 */ /* 0x000e620000000000 */
[C---:B------:R-:W-:Y:S02]  /*0ad0*/  LOP3.LUT R0, R7.reuse, 0x3e0, RZ, 0xc0, !PT ;  /* 0x000003e007007812 */ /* 0x040fe400078ec0ff */
[----:B------:R-:W-:Y:S02]  /*0ae0*/  ISETP.NE.AND P5, PT, R7, RZ, PT ;  /* 0x000000ff0700720c */ /* 0x000fe40003fa5270 */
[----:B------:R-:W-:Y:S01]  /*0af0*/  LOP3.LUT R9, RZ, R0, RZ, 0x33, !PT ;  /* 0x00000000ff097212 */ /* 0x000fe200078e33ff */
[----:B0-----:R-:W-:-:S04]  /*0b00*/  VIADD R3, R0, 0x20 ;  /* 0x0000002000037836 */ /* 0x001fc80000000000 */
[----:B------:R-:W-:Y:S01]  /*0b10*/  IMAD.IADD R9, R9, 0x1, R4 ;  /* 0x0000000109097824 */ /* 0x000fe200078e0204 */
[----:B------:R-:W-:-:S04]  /*0b20*/  ISETP.GT.U32.AND P0, PT, R3, R4, PT ;  /* 0x000000040300720c */ /* 0x000fc80003f04070 */
        /* <DEDUP_REMOVED lines=26> */
[----:B0-----:R-:W-:-:S05]  /*0cd0*/  @!P0 VIMNMX R11, PT, PT, R11, R2, !PT ;  /* 0x000000020b0b8248 */ /* 0x001fca0007fe0100 */
[----:B------:R-:W-:-:S05]  /*0ce0*/  IMAD.MOV.U32 R9, RZ, RZ, R11 ;  /* 0x000000ffff097224 */ /* 0x000fca00078e000b */
[----:B------:R0:W-:Y:S01]  /*0cf0*/  @!P1 STS [R6+0x8], R9 ;  /* 0x0000080906009388 */ /* 0x0001e20000000800 */
[----:B------:R-:W-:Y:S06]  /*0d00*/  BAR.SYNC.DEFER_BLOCKING 0x0 ;  /* 0x0000000000007b1d */ /* 0x000fec0000010000 */
[----:B------:R-:W-:Y:S05]  /*0d10*/  @P5 BRA `(.L_x_102) ;  /* 0x0000001000085947 */ /* 0x000fea0003800000 */
[----:B------:R-:W1:Y:S01]  /*0d20*/  S2UR UR5, SR_CgaCtaId ;  /* 0x00000000000579c3 */ /* 0x000e620000008800 */
[----:B------:R-:W-:Y:S01]  /*0d30*/  UMOV UR4, 0x400 ;  /* 0x0000040000047882 */ /* 0x000fe20000000000 */
[C---:B------:R-:W-:Y:S02]  /*0d40*/  ISETP.GT.U32.AND P3, PT, R4.reuse, 0x20, PT ;  /* 0x000000200400780c */ /* 0x040fe40003f64070 */
[C---:B------:R-:W-:Y:S02]  /*0d50*/  ISETP.GT.U32.AND P1, PT, R4.reuse, 0x40, PT ;  /* 0x000000400400780c */ /* 0x040fe40003f24070 */
[C---:B------:R-:W-:Y:S02]  /*0d60*/  ISETP.GT.U32.AND.EX P3, PT, R5.reuse, RZ, PT, P3 ;  /* 0x000000ff0500720c */ /* 0x040fe40003f64130 */
[----:B------:R-:W-:Y:S02]  /*0d70*/  ISETP.GT.U32.AND P0, PT, R4, 0x60, PT ;  /* 0x000000600400780c */ /* 0x000fe40003f04070 */
[----:B------:R-:W-:-:S02]  /*0d80*/  ISETP.GT.U32.AND.EX P1, PT, R5, RZ, PT, P1 ;  /* 0x000000ff0500720c */ /* 0x000fc40003f24110 */
[C---:B------:R-:W-:Y:S02]  /*0d90*/  ISETP.GT.U32.AND P2, PT, R4.reuse, 0x80, PT ;  /* 0x000000800400780c */ /* 0x040fe40003f44070 */
[C---:B------:R-:W-:Y:S02]  /*0da0*/  ISETP.GT.U32.AND.EX P0, PT, R5.reuse, RZ, PT, P0 ;  /* 0x000000ff0500720c */ /* 0x040fe40003f04100 */
[----:B------:R-:W-:Y:S02]  /*0db0*/  ISETP.GT.U32.AND P4, PT, R4, 0xa0, PT ;  /* 0x000000a00400780c */ /* 0x000fe40003f84070 */
[C---:B------:R-:W-:Y:S02]  /*0dc0*/  ISETP.GT.U32.AND.EX P2, PT, R5.reuse, RZ, PT, P2 ;  /* 0x000000ff0500720c */ /* 0x040fe40003f44120 */
[----:B------:R-:W-:Y:S01]  /*0dd0*/  ISETP.GT.U32.AND.EX P4, PT, R5, RZ, PT, P4 ;  /* 0x000000ff0500720c */ /* 0x000fe20003f84140 */
[----:B-1----:R-:W-:-:S09]  /*0de0*/  ULEA UR4, UR5, UR4, 0x18 ;  /* 0x0000000405047291 */ /* 0x002fd2000f8ec0ff */
[----:B------:R-:W0:Y:S04]  /*0df0*/  LDS R0, [UR4+0xc] ;  /* 0x00000c04ff007984 */ /* 0x000e280008000800 */
[----:B------:R-:W1:Y:S04]  /*0e00*/  LDS.128 R12, [UR4+0x10] ;  /* 0x00001004ff0c7984 */ /* 0x000e680008000c00 */
[----:B------:R-:W2:Y:S01]  /*0e10*/  LDS.64 R2, [UR4+0x20] ;  /* 0x00002004ff027984 */ /* 0x000ea20008000a00 */
[----:B0-----:R-:W-:Y:S02]  /*0e20*/  @P3 VIMNMX R9, PT, PT, R9, R0, !PT ;  /* 0x0000000009093248 */ /* 0x001fe40007fe0100 */
[----:B------:R-:W-:-:S02]  /*0e30*/  ISETP.GT.U32.AND P3, PT, R4, 0xc0, PT ;  /* 0x000000c00400780c */ /* 0x000fc40003f64070 */
[----:B-1----:R-:W-:Y:S02]  /*0e40*/  @P1 VIMNMX R9, PT, PT, R9, R12, !PT ;  /* 0x0000000c09091248 */ /* 0x002fe40007fe0100 */
[----:B------:R-:W-:Y:S02]  /*0e50*/  ISETP.GT.U32.AND P1, PT, R4, 0xe0, PT ;  /* 0x000000e00400780c */ /* 0x000fe40003f24070 */
[----:B------:R-:W-:Y:S02]  /*0e60*/  ISETP.GT.U32.AND.EX P3, PT, R5, RZ, PT, P3 ;  /* 0x000000ff0500720c */ /* 0x000fe40003f64130 */
[----:B------:R-:W-:Y:S02]  /*0e70*/  @P0 VIMNMX R9, PT, PT, R9, R13, !PT ;  /* 0x0000000d09090248 */ /* 0x000fe40007fe0100 */
[----:B------:R-:W-:Y:S02]  /*0e80*/  ISETP.GT.U32.AND.EX P1, PT, R5, RZ, PT, P1 ;  /* 0x000000ff0500720c */ /* 0x000fe40003f24110 */
[----:B------:R-:W-:-:S04]  /*0e90*/  @P2 VIMNMX R9, PT, PT, R9, R14, !PT ;  /* 0x0000000e09092248 */ /* 0x000fc80007fe0100 */
[----:B------:R-:W-:-:S04]  /*0ea0*/  @P4 VIMNMX R9, PT, PT, R9, R15, !PT ;  /* 0x0000000f09094248 */ /* 0x000fc80007fe0100 */
[----:B--2---:R-:W-:-:S04]  /*0eb0*/  @P3 VIMNMX R9, PT, PT, R9, R2, !PT ;  /* 0x0000000209093248 */ /* 0x004fc80007fe0100 */
[----:B------:R-:W-:Y:S01]  /*0ec0*/  @P1 VIMNMX R9, PT, PT, R9, R3, !PT ;  /* 0x0000000309091248 */ /* 0x000fe20007fe0100 */
[----:B------:R-:W-:Y:S06]  /*0ed0*/  BRA `(.L_x_102) ;  /* 0x0000000c00987947 */ /* 0x000fec0003800000 */
.L_x_88:
[----:B------:R-:W0:Y:S01]  /*0ee0*/  S2R R0, SR_TID.X ;  /* 0x0000000000007919 */ /* 0x000e220000002100 */
[----:B------:R-:W0:Y:S02]  /*0ef0*/  LDC.64 R2, c[0x0][0x380] ;  /* 0x0000e000ff027b82 */ /* 0x000e240000000a00 */
[----:B0-----:R-:W-:-:S05]  /*0f00*/  IMAD.WIDE.U32 R2, R0, 0x4, R2 ;  /* 0x0000000400027825 */ /* 0x001fca00078e0002 */
        /* <DEDUP_REMOVED lines=16> */
[----:B------:R-:W-:-:S04]  /*1010*/  IADD3 R12, P1, PT, R4, -0x1000, RZ ;  /* 0xfffff000040c7810 */ /* 0x000fc80007f3e0ff */
[----:B------:R-:W-:Y:S02]  /*1020*/  ISETP.GE.U32.AND P0, PT, R12, 0x1000, PT ;  /* 0x000010000c00780c */ /* 0x000fe40003f06070 */
[----:B--2---:R-:W-:Y:S02]  /*1030*/  VIMNMX3 R9, R9, R10, R11, !PT ;  /* 0x0000000a0909720f */ /* 0x004fe4000780010b */
[----:B------:R-:W-:-:S04]  /*1040*/  IADD3.X R11, PT, PT, R5, -0x1, RZ, P1, !PT ;  /* 0xffffffff050b7810 */ /* 0x000fc80000ffe4ff */
[----:B------:R-:W-:Y:S02]  /*1050*/  ISETP.GE.U32.AND.EX P0, PT, R11, RZ, PT, P0 ;  /* 0x000000ff0b00720c */ /* 0x000fe40003f06100 */
[----:B---3--:R-:W-:Y:S01]  /*1060*/  VIMNMX3 R6, R6, R7, R8, !PT ;  /* 0x000000070606720f */ /* 0x008fe20007800108 */
[----:B------:R-:W-:Y:S01]  /*1070*/  IMAD.MOV.U32 R8, RZ, RZ, RZ ;  /* 0x000000ffff087224 */ /* 0x000fe200078e00ff */
[----:B----4-:R-:W-:-:S04]  /*1080*/  VIMNMX3 R13, R13, R14, R15, !PT ;  /* 0x0000000e0d0d720f */ /* 0x010fc8000780010f */
[----:B------:R-:W-:Y:S02]  /*1090*/  VIMNMX3 R6, R6, R9, R13, !PT ;  /* 0x000000090606720f */ /* 0x000fe4000780010d */
[----:B-----5:R-:W-:Y:S01]  /*10a0*/  VIMNMX3 R17, R16, R17, R18, !PT ;  /* 0x000000111011720f */ /* 0x020fe20007800112 */
[----:B------:R-:W-:Y:S01]  /*10b0*/  IMAD.MOV.U32 R9, RZ, RZ, 0x1000 ;  /* 0x00001000ff097424 */ /* 0x000fe200078e00ff */
[----:B------:R-:W-:-:S04]  /*10c0*/  VIMNMX3 R19, R19, R20, R21, !PT ;  /* 0x000000141313720f */ /* 0x000fc80007800115 */
[----:B------:R-:W-:-:S04]  /*10d0*/  VIMNMX3 R17, R17, R19, R22, !PT ;  /* 0x000000131111720f */ /* 0x000fc80007800116 */
[----:B------:R-:W-:Y:S01]  /*10e0*/  VIMNMX R10, PT, PT, R6, R17, !PT ;  /* 0x00000011060a7248 */ /* 0x000fe20007fe0100 */
[----:B------:R-:W-:Y:S06]  /*10f0*/  @!P0 BRA `(.L_x_103) ;  /* 0x0000000000a08947 */ /* 0x000fec0003800000 */
[----:B------:R-:W0:Y:S01]  /*1100*/  LDC.64 R4, c[0x0][0x390] ;  /* 0x0000e400ff047b82 */ /* 0x000e220000000a00 */
[----:B------:R-:W-:Y:S02]  /*1110*/  IMAD.MOV.U32 R9, RZ, RZ, 0x1000 ;  /* 0x00001000ff097424 */ /* 0x000fe400078e00ff */
[----:B------:R-:W-:-:S07]  /*1120*/  IMAD.MOV.U32 R8, RZ, RZ, RZ ;  /* 0x000000ffff087224 */ /* 0x000fce00078e00ff */
.L_x_105:
[----:B------:R-:W-:-:S04]  /*1130*/  LEA R6, P0, R9, R2, 0x2 ;  /* 0x0000000209067211 */ /* 0x000fc800078010ff */
[----:B------:R-:W-:-:S05]  /*1140*/  LEA.HI.X R7, R9, R3, R8, 0x2, P0 ;  /* 0x0000000309077211 */ /* 0x000fca00000f1408 */
[----:B------:R-:W2:Y:S04]  /*1150*/  LDG.E R13, desc[UR6][R6.64+0x800] ;  /* 0x00080006060d7981 */ /* 0x000ea8000c1e1900 */
[----:B------:R-:W2:Y:S04]  /*1160*/  LDG.E R14, desc[UR6][R6.64+0xc00] ;  /* 0x000c0006060e7981 */ /* 0x000ea8000c1e1900 */
[----:B------:R-:W2:Y:S04]  /*1170*/  LDG.E R15, desc[UR6][R6.64+0x1000] ;  /* 0x00100006060f7981 */ /* 0x000ea8000c1e1900 */
        /* <DEDUP_REMOVED lines=13> */
[----:B0-----:R-:W-:-:S04]  /*1250*/  IADD3 R29, P1, PT, -R9, R4, RZ ;  /* 0x00000004091d7210 */ /* 0x001fc80007f3e1ff */
[----:B------:R-:W-:Y:S02]  /*1260*/  ISETP.GE.U32.AND P0, PT, R29, 0x1000, PT ;  /* 0x000010001d00780c */ /* 0x000fe40003f06070 */
[----:B--2---:R-:W-:Y:S01]  /*1270*/  VIMNMX3 R13, R13, R14, R15, !PT ;  /* 0x0000000e0d0d720f */ /* 0x004fe2000780010f */
[----:B------:R-:W-:-:S05]  /*1280*/  IMAD.X R14, R5, 0x1, ~R8, P1 ;  /* 0x00000001050e7824 */ /* 0x000fca00008e0e08 */
[----:B------:R-:W-:Y:S02]  /*1290*/  ISETP.GE.U32.AND.EX P0, PT, R14, RZ, PT, P0 ;  /* 0x000000ff0e00720c */ /* 0x000fe40003f06100 */
        /* <DEDUP_REMOVED lines=9> */
[----:B------:R-:W-:-:S05]  /*1330*/  IADD3 R9, P0, PT, R9, 0x1000, RZ ;  /* 0x0000100009097810 */ /* 0x000fca0007f1e0ff */
[----:B------:R-:W-:Y:S01]  /*1340*/  IMAD.X R8, RZ, RZ, R8, P0 ;  /* 0x000000ffff087224 */ /* 0x000fe200000e0608 */
[----:B------:R-:W-:-:S04]  /*1350*/  ISETP.GT.U32.AND P0, PT, R9, R12, PT ;  /* 0x0000000c0900720c */ /* 0x000fc80003f04070 */
[----:B------:R-:W-:-:S13]  /*1360*/  ISETP.GT.U32.AND.EX P0, PT, R8, R11, PT, P0 ;  /* 0x0000000b0800720c */ /* 0x000fda0003f04100 */
[----:B------:R-:W-:Y:S05]  /*1370*/  @!P0 BRA `(.L_x_105) ;  /* 0xfffffffc006c8947 */ /* 0x000fea000383ffff */
.L_x_103:
[----:B------:R-:W-:Y:S01]  /*1380*/  IMAD.IADD R3, R4, 0x1, -R9 ;  /* 0x0000000104037824 */ /* 0x000fe200078e0a09 */
[----:B------:R-:W-:Y:S01]  /*1390*/  ISETP.GE.U32.AND P1, PT, R9, R4, PT ;  /* 0x000000040900720c */ /* 0x000fe20003f26070 */
[----:B------:R-:W-:Y:S03]  /*13a0*/  BSSY.RECONVERGENT B1, `(.L_x_104) ;  /* 0x0000072000017945 */ /* 0x000fe60003800200 */
[----:B------:R-:W-:-:S04]  /*13b0*/  ISETP.GE.AND P0, PT, R0, R3, PT ;  /* 0x000000030000720c */ /* 0x000fc80003f06270 */
[----:B------:R-:W-:-:S13]  /*13c0*/  ISETP.GE.U32.OR.EX P0, PT, R8, R5, P0, P1 ;  /* 0x000000050800720c */ /* 0x000fda0000706510 */
[----:B------:R-:W-:Y:S05]  /*13d0*/  @P0 BRA `(.L_x_106) ;  /* 0x0000000400b80947 */ /* 0x000fea0003800000 */
[----:B------:R-:W-:Y:S01]  /*13e0*/  LOP3.LUT R2, RZ, R0, RZ, 0x33, !PT ;  /* 0x00000000ff027212 */ /* 0x000fe200078e33ff */
[----:B------:R-:W-:Y:S03]  /*13f0*/  BSSY.RECONVERGENT B2, `(.L_x_107) ;  /* 0x0000031000027945 */ /* 0x000fe60003800200 */
[----:B------:R-:W-:Y:S01]  /*1400*/  IADD3 R2, PT, PT, -R9, R4, R2 ;  /* 0x0000000409027210 */ /* 0x000fe20007ffe102 */
[----:B------:R-:W-:-:S03]  /*1410*/  IMAD.MOV.U32 R4, RZ, RZ, R0 ;  /* 0x000000ffff047224 */ /* 0x000fc600078e0000 */
[C---:B------:R-:W-:Y:S02]  /*1420*/  ISETP.GE.U32.AND P1, PT, R2.reuse, 0xf00, PT ;  /* 0x00000f000200780c */ /* 0x040fe40003f26070 */
[----:B------:R-:W-:-:S04]  /*1430*/  LEA.HI R5, R2, 0x1, RZ, 0x18 ;  /* 0x0000000102057811 */ /* 0x000fc800078fc0ff */
[----:B------:R-:W-:-:S04]  /*1440*/  LOP3.LUT R24, R5, 0xf, RZ, 0xc0, !PT ;  /* 0x0000000f05187812 */ /* 0x000fc800078ec0ff */
[----:B------:R-:W-:-:S03]  /*1450*/  ISETP.NE.AND P0, PT, R24, RZ, PT ;  /* 0x000000ff1800720c */ /* 0x000fc60003f05270 */
[----:B------:R-:W-:Y:S10]  /*1460*/  @!P1 BRA `(.L_x_108) ;  /* 0x0000000000a49947 */ /* 0x000ff40003800000 */
[----:B------:R-:W0:Y:S01]  /*1470*/  LDCU.64 UR4, c[0x0][0x380] ;  /* 0x00007000ff0477ac */ /* 0x000e220008000a00 */
[----:B------:R-:W-:Y:S01]  /*1480*/  IADD3 R3, P1, PT, R0, R9, RZ ;  /* 0x0000000900037210 */ /* 0x000fe20007f3e0ff */
[----:B------:R-:W-:Y:S01]  /*1490*/  IMAD.MOV.U32 R4, RZ, RZ, R0 ;  /* 0x000000ffff047224 */ /* 0x000fe200078e0000 */
[----:B------:R-:W-:-:S03]  /*14a0*/  LOP3.LUT R14, R5, 0x1fffff0, RZ, 0xc0, !PT ;  /* 0x01fffff0050e7812 */ /* 0x000fc600078ec0ff */
[----:B------:R-:W-:Y:S02]  /*14b0*/  IMAD.X R2, RZ, RZ, R8, P1 ;  /* 0x000000ffff027224 */ /* 0x000fe400008e0608 */
[----:B------:R-:W-:Y:S01]  /*14c0*/  IMAD.MOV R14, RZ, RZ, -R14 ;  /* 0x000000ffff0e7224 */ /* 0x000fe200078e0a0e */
[----:B0-----:R-:W-:-:S04]  /*14d0*/  LEA R15, P2, R3, UR4, 0x2 ;  /* 0x00000004030f7c11 */ /* 0x001fc8000f8410ff */
[----:B------:R-:W-:Y:S02]  /*14e0*/  IADD3 R15, P1, PT, R15, 0x2000, RZ ;  /* 0x000020000f0f7810 */ /* 0x000fe40007f3e0ff */
[----:B------:R-:W-:-:S05]  /*14f0*/  LEA.HI.X R3, R3, UR5, R2, 0x2, P2 ;  /* 0x0000000503037c11 */ /* 0x000fca00090f1402 */
[----:B------:R-:W-:-:S07]  /*1500*/  IMAD.X R3, RZ, RZ, R3, P1 ;  /* 0x000000ffff037224 */ /* 0x000fce00008e0603 */
.L_x_109:
        /* <DEDUP_REMOVED lines=16> */
[----:B------:R0:W5:Y:S01]  /*1610*/  LDG.E R6, desc[UR6][R2.64+0x1c00] ;  /* 0x001c000602067981 */ /* 0x000162000c1e1900 */
        /* <DEDUP_REMOVED lines=9> */
[----:B------:R-:W-:-:S05]  /*16b0*/  IADD3 R15, P2, PT, R2, 0x4000, RZ ;  /* 0x00004000020f7810 */ /* 0x000fca0007f5e0ff */
[----:B0-----:R-:W-:Y:S01]  /*16c0*/  IMAD.X R3, RZ, RZ, R3, P2 ;  /* 0x000000ffff037224 */ /* 0x001fe200010e0603 */
[----:B------:R-:W-:-:S04]  /*16d0*/  VIMNMX3 R7, R11, R12, R7, !PT ;  /* 0x0000000c0b07720f */ /* 0x000fc80007800107 */
[----:B------:R-:W-:Y:S01]  /*16e0*/  VIMNMX3 R10, R7, R13, R6, !PT ;  /* 0x0000000d070a720f */ /* 0x000fe20007800106 */
[----:B------:R-:W-:Y:S06]  /*16f0*/  @P1 BRA `(.L_x_109) ;  /* 0xfffffffc00841947 */ /* 0x000fec000383ffff */
.L_x_108:
[----:B------:R-:W-:Y:S05]  /*1700*/  BSYNC.RECONVERGENT B2 ;  /* 0x0000000000027941 */ /* 0x000fea0003800200 */
.L_x_107:
[----:B------:R-:W-:Y:S05]  /*1710*/  @!P0 BRA `(.L_x_106) ;  /* 0x0000000000e88947 */ /* 0x000fea0003800000 */
[----:B------:R-:W-:Y:S01]  /*1720*/  ISETP.GE.U32.AND P0, PT, R24, 0x8, PT ;  /* 0x000000081800780c */ /* 0x000fe20003f06070 */
[----:B------:R-:W-:Y:S01]  /*1730*/  BSSY.RECONVERGENT B2, `(.L_x_110) ;  /* 0x0000016000027945 */ /* 0x000fe20003800200 */
[----:B------:R-:W-:-:S04]  /*1740*/  LOP3.LUT R17, R5, 0x7, RZ, 0xc0, !PT ;  /* 0x0000000705117812 */ /* 0x000fc800078ec0ff */
[----:B------:R-:W-:-:S07]  /*1750*/  ISETP.NE.AND P1, PT, R17, RZ, PT ;  /* 0x000000ff1100720c */ /* 0x000fce0003f25270 */
[----:B------:R-:W-:Y:S06]  /*1760*/  @!P0 BRA `(.L_x_111) ;  /* 0x0000000000488947 */ /* 0x000fec0003800000 */
[----:B------:R-:W0:Y:S01]  /*1770*/  LDCU.64 UR4, c[0x0][0x380] ;  /* 0x00007000ff0477ac */ /* 0x000e220008000a00 */
[----:B------:R-:W-:-:S05]  /*1780*/  IADD3 R3, P0, PT, R4, R9, RZ ;  /* 0x0000000904037210 */ /* 0x000fca0007f1e0ff */
[----:B------:R-:W-:Y:S01]  /*1790*/  IMAD.X R6, RZ, RZ, R8, P0 ;  /* 0x000000ffff067224 */ /* 0x000fe200000e0608 */
        /* <DEDUP_REMOVED lines=15> */
.L_x_111:
[----:B------:R-:W-:Y:S05]  /*1890*/  BSYNC.RECONVERGENT B2 ;  /* 0x0000000000027941 */ /* 0x000fea0003800200 */
.L_x_110:
        /* <DEDUP_REMOVED lines=18> */
.L_x_113:
[----:B------:R-:W-:Y:S05]  /*19c0*/  BSYNC.RECONVERGENT B2 ;  /* 0x0000000000027941 */ /* 0x000fea0003800200 */
.L_x_112:
[----:B------:R-:W-:Y:S05]  /*19d0*/  @!P1 BRA `(.L_x_106) ;  /* 0x0000000000389947 */ /* 0x000fea0003800000 */
[----:B------:R-:W0:Y:S01]  /*19e0*/  LDCU.64 UR4, c[0x0][0x380] ;  /* 0x00007000ff0477ac */ /* 0x000e220008000a00 */
[----:B------:R-:W-:Y:S01]  /*19f0*/  IADD3 R5, P0, PT, R4, R9, RZ ;  /* 0x0000000904057210 */ /* 0x000fe20007f1e0ff */
[----:B------:R-:W-:-:S04]  /*1a00*/  IMAD.MOV R4, RZ, RZ, -R6 ;  /* 0x000000ffff047224 */ /* 0x000fc800078e0a06 */
[----:B------:R-:W-:Y:S01]  /*1a10*/  IMAD.X R8, RZ, RZ, R8, P0 ;  /* 0x000000ffff087224 */ /* 0x000fe200000e0608 */
[----:B0-----:R-:W-:-:S04]  /*1a20*/  LEA R2, P1, R5, UR4, 0x2 ;  /* 0x0000000405027c11 */ /* 0x001fc8000f8210ff */
[----:B------:R-:W-:-:S09]  /*1a30*/  LEA.HI.X R5, R5, UR5, R8, 0x2, P1 ;  /* 0x0000000505057c11 */ /* 0x000fd200088f1408 */
.L_x_114:
[----:B------:R-:W-:-:S06]  /*1a40*/  IMAD.MOV.U32 R3, RZ, RZ, R5 ;  /* 0x000000ffff037224 */ /* 0x000fcc00078e0005 */
[----:B------:R0:W2:Y:S01]  /*1a50*/  LDG.E R3, desc[UR6][R2.64] ;  /* 0x0000000602037981 */ /* 0x0000a2000c1e1900 */
[----:B------:R-:W-:-:S05]  /*1a60*/  VIADD R4, R4, 0x1 ;  /* 0x0000000104047836 */ /* 0x000fca0000000000 */
[----:B------:R-:W-:Y:S02]  /*1a70*/  ISETP.NE.AND P0, PT, R4, RZ, PT ;  /* 0x000000ff0400720c */ /* 0x000fe40003f05270 */
[----:B0-----:R-:W-:-:S05]  /*1a80*/  IADD3 R2, P1, PT, R2, 0x400, RZ ;  /* 0x0000040002027810 */ /* 0x001fca0007f3e0ff */
[----:B------:R-:W-:Y:S01]  /*1a90*/  IMAD.X R5, RZ, RZ, R5, P1 ;  /* 0x000000ffff057224 */ /* 0x000fe200008e0605 */
[----:B--2---:R-:W-:-:S05]  /*1aa0*/  VIMNMX R10, PT, PT, R3, R10, !PT ;  /* 0x0000000a030a7248 */ /* 0x004fca0007fe0100 */
[----:B------:R-:W-:Y:S05]  /*1ab0*/  @P0 BRA `(.L_x_114) ;  /* 0xfffffffc00e00947 */ /* 0x000fea000383ffff */
.L_x_106:
[----:B------:R-:W-:Y:S05]  /*1ac0*/  BSYNC.RECONVERGENT B1 ;  /* 0x0000000000017941 */ /* 0x000fea0003800200 */
.L_x_104:
[----:B------:R-:W0:Y:S01]  /*1ad0*/  S2R R6, SR_LANEID ;  /* 0x0000000000067919 */ /* 0x000e220000000000 */
[----:B------:R-:W-:Y:S01]  /*1ae0*/  IMAD.MOV.U32 R9, RZ, RZ, R10 ;  /* 0x000000ffff097224 */ /* 0x000fe200078e000a */
[----:B------:R-:W-:-:S04]  /*1af0*/  ISETP.NE.AND P5, PT, R0, RZ, PT ;  /* 0x000000ff0000720c */ /* 0x000fc80003fa5270 */
        /* <DEDUP_REMOVED lines=35> */
[----:B------:R-:W-:-:S07]  /*1d30*/  VIMNMX R9, PT, PT, R0, R3, !PT ;  /* 0x0000000300097248 */ /* 0x000fce0007fe0100 */
.L_x_102:
[----:B------:R-:W-:Y:S05]  /*1d40*/  BSYNC.RECONVERGENT B0 ;  /* 0x0000000000007941 */ /* 0x000fea0003800200 */
.L_x_87:
[----:B------:R-:W-:Y:S05]  /*1d50*/  @P5 EXIT ;  /* 0x000000000000594d */ /* 0x000fea0003800000 */
[----:B-12---:R-:W1:Y:S01]  /*1d60*/  LDC.64 R2, c[0x0][0x388] ;  /* 0x0000e200ff027b82 */ /* 0x006e620000000a00 */
[----:B------:R-:W0:Y:S02]  /*1d70*/  LDCU UR4, c[0x0][0x39c] ;  /* 0x00007380ff0477ac */ /* 0x000e240008000800 */
[----:B0-----:R-:W-:-:S05]  /*1d80*/  VIMNMX R9, PT, PT, R9, UR4, !PT ;  /* 0x0000000409097c48 */ /* 0x001fca000ffe0100 */
[----:B-1----:R-:W-:Y:S01]  /*1d90*/  STG.E desc[UR6][R2.64], R9 ;  /* 0x0000000902007986 */ /* 0x002fe2000c101906 */
[----:B------:R-:W-:Y:S05]  /*1da0*/  EXIT ;  /* 0x000000000000794d */ /* 0x000fea0003800000 */
.L_x_115:
        /* <DEDUP_REMOVED lines=13> */
.L_x_348:


//--------------------- .text._ZN3cub18CUB_300001_SM_10006detail6reduce28DeviceReduceSingleTileKernelINS2_10policy_hubIijN4cuda3__47maximumIiEEE10Policy1000EPiSB_iS8_iiNS5_3std3__410__identityEEEvT0_T1_T2_T3_T4_T6_ --------------------------
	.section	.text._ZN3cub18CUB_300001_SM_10006detail6reduce28DeviceReduceSingleTileKernelINS2_10policy_hubIijN4cuda3__47maximumIiEEE10Policy1000EPiSB_iS8_iiNS5_3std3__410__identityEEEvT0_T1_T2_T3_T4_T6_,"ax",@progbits
	.align	128
        .global         _ZN3cub18CUB_300001_SM_10006detail6reduce28DeviceReduceSingleTileKernelINS2_10policy_hubIijN4cuda3__47maximumIiEEE10Policy1000EPiSB_iS8_iiNS5_3std3__410__identityEEEvT0_T1_T2_T3_T4_T6_
        .type           _ZN3cub18CUB_300001_SM_10006detail6reduce28DeviceReduceSingleTileKernelINS2_10policy_hubIijN4cuda3__47maximumIiEEE10Policy1000EPiSB_iS8_iiNS5_3std3__410__identityEEEvT0_T1_T2_T3_T4_T6_,@function
        .size           _ZN3cub18CUB_300001_SM_10006detail6reduce28DeviceReduceSingleTileKernelINS2_10policy_hubIijN4cuda3__47maximumIiEEE10Policy1000EPiSB_iS8_iiNS5_3std3__410__identityEEEvT0_T1_T2_T3_T4_T6_,(.L_x_349 - _ZN3cub18CUB_300001_SM_10006detail6reduce28DeviceReduceSingleTileKernelINS2_10policy_hubIijN4cuda3__47maximumIiEEE10Policy1000EPiSB_iS8_iiNS5_3std3__410__identityEEEvT0_T1_T2_T3_T4_T6_)
        .other          _ZN3cub18CUB_300001_SM_10006detail6reduce28DeviceReduceSingleTileKernelINS2_10policy_hubIijN4cuda3__47maximumIiEEE10Policy1000EPiSB_iS8_iiNS5_3std3__410__identityEEEvT0_T1_T2_T3_T4_T6_,@"STO_CUDA_ENTRY STV_DEFAULT"
_ZN3cub18CUB_300001_SM_10006detail6reduce28DeviceReduceSingleTileKernelINS2_10policy_hubIijN4cuda3__47maximumIiEEE10Policy1000EPiSB_iS8_iiNS5_3std3__410__identityEEEvT0_T1_T2_T3_T4_T6_:
.text._ZN3cub18CUB_300001_SM_10006detail6reduce28DeviceReduceSingleTileKernelINS2_10policy_hubIijN4cuda3__47maximumIiEEE10Policy1000EPiSB_iS8_iiNS5_3std3__410__identityEEEvT0_T1_T2_T3_T4_T6_:
        /* <DEDUP_REMOVED lines=13> */
.L_x_116:
        /* <DEDUP_REMOVED lines=16> */
.L_x_121:
[----:B------:R-:W-:Y:S05]  /*01d0*/  BSYNC.RECONVERGENT B1 ;  /* 0x0000000000017941 */ /* 0x000fea0003800200 */
.L_x_120:
        /* <DEDUP_REMOVED lines=16> */
.L_x_126:
        /* <DEDUP_REMOVED lines=9> */
.L_x_125:
[----:B------:R-:W-:Y:S05]  /*0370*/  BSYNC.RECONVERGENT B2 ;  /* 0x0000000000027941 */ /* 0x000fea0003800200 */
.L_x_124:
        /* <DEDUP_REMOVED lines=8> */
.L_x_129:
        /* <DEDUP_REMOVED lines=35> */
.L_x_128:
[----:B------:R-:W-:Y:S05]  /*0630*/  BSYNC.RECONVERGENT B2 ;  /* 0x0000000000027941 */ /* 0x000fea0003800200 */
.L_x_127:
        /* <DEDUP_REMOVED lines=22> */
.L_x_131:
[----:B------:R-:W-:Y:S05]  /*07a0*/  BSYNC.RECONVERGENT B2 ;  /* 0x0000000000027941 */ /* 0x000fea0003800200 */
.L_x_130:
        /* <DEDUP_REMOVED lines=10> */
.L_x_123:
[----:B------:R-:W-:Y:S05]  /*0850*/  BSYNC.RECONVERGENT B1 ;  /* 0x0000000000017941 */ /* 0x000fea0003800200 */
.L_x_122:
        /* <DEDUP_REMOVED lines=43> */
.L_x_132:
        /* <DEDUP_REMOVED lines=59> */
.L_x_119:
        /* <DEDUP_REMOVED lines=22> */
.L_x_136:
        /* <DEDUP_REMOVED lines=21> */
.L_x_134:
        /* <DEDUP_REMOVED lines=20> */
.L_x_140:
        /* <DEDUP_REMOVED lines=8> */
.L_x_139:
[----:B------:R-:W-:Y:S05]  /*1330*/  BSYNC.RECONVERGENT B2 ;  /* 0x0000000000027941 */ /* 0x000fea0003800200 */
.L_x_138:
        /* <DEDUP_REMOVED lines=16> */
.L_x_143:
        /* <DEDUP_REMOVED lines=39> */
.L_x_142:
[----:B------:R-:W-:Y:S05]  /*16b0*/  BSYNC.RECONVERGENT B2 ;  /* 0x0000000000027941 */ /* 0x000fea0003800200 */
.L_x_141:
        /* <DEDUP_REMOVED lines=27> */
.L_x_145:
[----:B------:R-:W-:Y:S05]  /*1870*/  BSYNC.RECONVERGENT B2 ;  /* 0x0000000000027941 */ /* 0x000fea0003800200 */
.L_x_144:
        /* <DEDUP_REMOVED lines=10> */
.L_x_137:
[----:B------:R-:W-:Y:S05]  /*1920*/  BSYNC.RECONVERGENT B1 ;  /* 0x0000000000017941 */ /* 0x000fea0003800200 */
.L_x_135:
        /* <DEDUP_REMOVED lines=39> */
.L_x_118:
        /* <DEDUP_REMOVED lines=12> */
.L_x_148:
[----:B------:R-:W-:Y:S05]  /*1c60*/  BSYNC.RECONVERGENT B1 ;  /* 0x0000000000017941 */ /* 0x000fea0003800200 */
.L_x_147:
        /* <DEDUP_REMOVED lines=16> */
.L_x_153:
        /* <DEDUP_REMOVED lines=9> */
.L_x_152:
[----:B------:R-:W-:Y:S05]  /*1e00*/  BSYNC.RECONVERGENT B2 ;  /* 0x0000000000027941 */ /* 0x000fea0003800200 */
.L_x_151:
        /* <DEDUP_REMOVED lines=8> */
.L_x_156:
        /* <DEDUP_REMOVED lines=35> */
.L_x_155:
[----:B------:R-:W-:Y:S05]  /*20c0*/  BSYNC.RECONVERGENT B2 ;  /* 0x0000000000027941 */ /* 0x000fea0003800200 */
.L_x_154:
        /* <DEDUP_REMOVED lines=22> */
.L_x_158:
[----:B------:R-:W-:Y:S05]  /*2230*/  BSYNC.RECONVERGENT B2 ;  /* 0x0000000000027941 */ /* 0x000fea0003800200 */
.L_x_157:
        /* <DEDUP_REMOVED lines=10> */
.L_x_150:
[----:B------:R-:W-:Y:S05]  /*22e0*/  BSYNC.RECONVERGENT B1 ;  /* 0x0000000000017941 */ /* 0x000fea0003800200 */
.L_x_149:
        /* <DEDUP_REMOVED lines=43> */
.L_x_159:
        /* <DEDUP_REMOVED lines=59> */
.L_x_146:
        /* <DEDUP_REMOVED lines=33> */
.L_x_162:
        /* <DEDUP_REMOVED lines=33> */
.L_x_160:
        /* <DEDUP_REMOVED lines=20> */
.L_x_166:
        /* <DEDUP_REMOVED lines=8> */
.L_x_165:
[----:B------:R-:W-:Y:S05]  /*2f30*/  BSYNC.RECONVERGENT B2 ;  /* 0x0000000000027941 */ /* 0x000fea0003800200 */
.L_x_164:
        /* <DEDUP_REMOVED lines=16> */
.L_x_169:
        /* <DEDUP_REMOVED lines=39> */
.L_x_168:
[----:B------:R-:W-:Y:S05]  /*32b0*/  BSYNC.RECONVERGENT B2 ;  /* 0x0000000000027941 */ /* 0x000fea0003800200 */
.L_x_167:
        /* <DEDUP_REMOVED lines=27> */
.L_x_171:
[----:B------:R-:W-:Y:S05]  /*3470*/  BSYNC.RECONVERGENT B2 ;  /* 0x0000000000027941 */ /* 0x000fea0003800200 */
.L_x_170:
        /* <DEDUP_REMOVED lines=10> */
.L_x_163:
[----:B------:R-:W-:Y:S05]  /*3520*/  BSYNC.RECONVERGENT B1 ;  /* 0x0000000000017941 */ /* 0x000fea0003800200 */
.L_x_161:
        /* <DEDUP_REMOVED lines=39> */
.L_x_133:
[----:B------:R-:W-:Y:S05]  /*37a0*/  BSYNC.RECONVERGENT B0 ;  /* 0x0000000000007941 */ /* 0x000fea0003800200 */
.L_x_117:
[----:B------:R-:W-:Y:S05]  /*37b0*/  @P0 EXIT ;  /* 0x000000000000094d */ /* 0x000fea0003800000 */
[----:B0-23--:R-:W0:Y:S01]  /*37c0*/  LDC.64 R2, c[0x0][0x388] ;  /* 0x0000e200ff027b82 */ /* 0x00de220000000a00 */
[----:B------:R-:W1:Y:S02]  /*37d0*/  LDCU UR4, c[0x0][0x398] ;  /* 0x00007300ff0477ac */ /* 0x000e640008000800 */
[----:B-1--4-:R-:W-:-:S05]  /*37e0*/  VIMNMX R5, PT, PT, R5, UR4, !PT ;  /* 0x0000000405057c48 */ /* 0x012fca000ffe0100 */
[----:B0-----:R-:W-:Y:S01]  /*37f0*/  STG.E desc[UR6][R2.64], R5 ;  /* 0x0000000502007986 */ /* 0x001fe2000c101906 */
[----:B------:R-:W-:Y:S05]  /*3800*/  EXIT ;  /* 0x000000000000794d */ /* 0x000fea0003800000 */
.L_x_172:
        /* <DEDUP_REMOVED lines=15> */
.L_x_349:


//--------------------- .text._ZN3cub18CUB_300001_SM_10006detail6reduce18DeviceReduceKernelINS2_10policy_hubIijN4cuda3__47maximumIiEEE10Policy1000EN6thrust24THRUST_300001_SM_1000_NS6detail15normal_iteratorINSC_10device_ptrIiEEEEjS8_iNS5_3std3__410__identityEEEvT0_PT3_T1_NS0_13GridEvenShareISO_EET2_T4_ --------------------------
	.section	.text._ZN3cub18CUB_300001_SM_10006detail6reduce18DeviceReduceKernelINS2_10policy_hubIijN4cuda3__47maximumIiEEE10Policy1000EN6thrust24THRUST_300001_SM_1000_NS6detail15normal_iteratorINSC_10device_ptrIiEEEEjS8_iNS5_3std3__410__identityEEEvT0_PT3_T1_NS0_13GridEvenShareISO_EET2_T4_,"ax",@progbits
	.align	128
        .global         _ZN3cub18CUB_300001_SM_10006detail6reduce18DeviceReduceKernelINS2_10policy_hubIijN4cuda3__47maximumIiEEE10Policy1000EN6thrust24THRUST_300001_SM_1000_NS6detail15normal_iteratorINSC_10device_ptrIiEEEEjS8_iNS5_3std3__410__identityEEEvT0_PT3_T1_NS0_13GridEvenShareISO_EET2_T4_
        .type           _ZN3cub18CUB_300001_SM_10006detail6reduce18DeviceReduceKernelINS2_10policy_hubIijN4cuda3__47maximumIiEEE10Policy1000EN6thrust24THRUST_300001_SM_1000_NS6detail15normal_iteratorINSC_10device_ptrIiEEEEjS8_iNS5_3std3__410__identityEEEvT0_PT3_T1_NS0_13GridEvenShareISO_EET2_T4_,@function
        .size           _ZN3cub18CUB_300001_SM_10006detail6reduce18DeviceReduceKernelINS2_10policy_hubIijN4cuda3__47maximumIiEEE10Policy1000EN6thrust24THRUST_300001_SM_1000_NS6detail15normal_iteratorINSC_10device_ptrIiEEEEjS8_iNS5_3std3__410__identityEEEvT0_PT3_T1_NS0_13GridEvenShareISO_EET2_T4_,(.L_x_350 - _ZN3cub18CUB_300001_SM_10006detail6reduce18DeviceReduceKernelINS2_10policy_hubIijN4cuda3__47maximumIiEEE10Policy1000EN6thrust24THRUST_300001_SM_1000_NS6detail15normal_iteratorINSC_10device_ptrIiEEEEjS8_iNS5_3std3__410__identityEEEvT0_PT3_T1_NS0_13GridEvenShareISO_EET2_T4_)
        .other          _ZN3cub18CUB_300001_SM_10006detail6reduce18DeviceReduceKernelINS2_10policy_hubIijN4cuda3__47maximumIiEEE10Policy1000EN6thrust24THRUST_300001_SM_1000_NS6detail15normal_iteratorINSC_10device_ptrIiEEEEjS8_iNS5_3std3__410__identityEEEvT0_PT3_T1_NS0_13GridEvenShareISO_EET2_T4_,@"STO_CUDA_ENTRY STV_DEFAULT"
_ZN3cub18CUB_300001_SM_10006detail6reduce18DeviceReduceKernelINS2_10policy_hubIijN4cuda3__47maximumIiEEE10Policy1000EN6thrust24THRUST_300001_SM_1000_NS6detail15normal_iteratorINSC_10device_ptrIiEEEEjS8_iNS5_3std3__410__identityEEEvT0_PT3_T1_NS0_13GridEvenShareISO_EET2_T4_:
.text._ZN3cub18CUB_300001_SM_10006detail6reduce18DeviceReduceKernelINS2_10policy_hubIijN4cuda3__47maximumIiEEE10Policy1000EN6thrust24THRUST_300001_SM_1000_NS6detail15normal_iteratorINSC_10device_ptrIiEEEEjS8_iNS5_3std3__410__identityEEEvT0_PT3_T1_NS0_13GridEvenShareISO_EET2_T4_:
[----:B------:R-:W-:Y:S01]  /*0000*/  LDC R1, c[0x0][0x37c] ;  /* 0x0000df00ff017b82 */ /* 0x000fe20000000800 */
[----:B------:R-:W0:Y:S07]  /*0010*/  S2R R3, SR_CTAID.X ;  /* 0x0000000000037919 */ /* 0x000e2e0000002500 */
[----:B------:R-:W1:Y:S01]  /*0020*/  LDC.64 R8, c[0x0][0x3a8] ;  /* 0x0000ea00ff087b82 */ /* 0x000e620000000a00 */
[----:B------:R-:W2:Y:S01]  /*0030*/  LDCU.64 UR6, c[0x0][0x358] ;  /* 0x00006b00ff0677ac */ /* 0x000ea20008000a00 */
[----:B------:R-:W-:Y:S01]  /*0040*/  BSSY.RECONVERGENT B0, `(.L_x_173) ;  /* 0x0000228000007945 */ /* 0x000fe20003800200 */
[----:B-1----:R-:W-:-:S02]  /*0050*/  IMAD.SHL.U32 R13, R9, 0x1000, RZ ;  /* 0x00001000090d7824 */ /* 0x002fc400078e00ff */
[----:B0-----:R-:W-:-:S05]  /*0060*/  IMAD R0, R3, -0x1000, R8 ;  /* 0xfffff00003007824 */ /* 0x001fca00078e0208 */
[----:B------:R-:W-:-:S13]  /*0070*/  ISETP.GT.U32.AND P0, PT, R0, 0xfff, PT ;  /* 0x00000fff0000780c */ /* 0x000fda0003f04070 */
[----:B--2---:R-:W-:Y:S05]  /*0080*/  @P0 BRA `(.L_x_174) ;  /* 0x0000001000280947 */ /* 0x004fea0003800000 */
[----:B------:R-:W0:Y:S01]  /*0090*/  S2R R2, SR_TID.X ;  /* 0x0000000000027919 */ /* 0x000e220000002100 */
[----:B------:R-:W-:Y:S01]  /*00a0*/  BSSY.RECONVERGENT B1, `(.L_x_175) ;  /* 0x000000a000017945 */ /* 0x000fe20003800200 */
[----:B------:R-:W-:Y:S01]  /*00b0*/  IMAD.MOV.U32 R14, RZ, RZ, RZ ;  /* 0x000000ffff0e7224 */ /* 0x000fe200078e00ff */
[----:B0-----:R-:W-:Y:S01]  /*00c0*/  ISETP.GE.U32.AND P0, PT, R2, R0, PT ;  /* 0x000000000200720c */ /* 0x001fe20003f06070 */
[----:B------:R-:W-:-:S12]  /*00d0*/  IMAD.MOV.U32 R4, RZ, RZ, R2 ;  /* 0x000000ffff047224 */ /* 0x000fd800078e0002 */
[----:B------:R-:W-:Y:S05]  /*00e0*/  @P0 BRA `(.L_x_176) ;  /* 0x0000000000140947 */ /* 0x000fea0003800000 */
[----:B------:R-:W0:Y:S01]  /*00f0*/  LDC.64 R14, c[0x0][0x380] ;  /* 0x0000e000ff0e7b82 */ /* 0x000e220000000a00 */
[----:B------:R-:W-:-:S04]  /*0100*/  IMAD R5, R3, 0x1000, R2 ;  /* 0x0000100003057824 */ /* 0x000fc800078e0202 */
[----:B0-----:R-:W-:-:S06]  /*0110*/  IMAD.WIDE.U32 R14, R5, 0x4, R14 ;  /* 0x00000004050e7825 */ /* 0x001fcc00078e000e */
[----:B------:R0:W5:Y:S01]  /*0120*/  LDG.E R14, desc[UR6][R14.64] ;  /* 0x000000060e0e7981 */ /* 0x000162000c1e1900 */
[----:B------:R-:W-:-:S07]  /*0130*/  VIADD R4, R2, 0x100 ;  /* 0x0000010002047836 */ /* 0x000fce0000000000 */
.L_x_176:
[----:B------:R-:W-:Y:S05]  /*0140*/  BSYNC.RECONVERGENT B1 ;  /* 0x0000000000017941 */ /* 0x000fea0003800200 */
.L_x_175:
[----:B------:R-:W-:Y:S01]  /*0150*/  ISETP.GE.U32.AND P0, PT, R4, R0, PT ;  /* 0x000000000400720c */ /* 0x000fe20003f06070 */
[----:B------:R-:W-:-:S12]  /*0160*/  BSSY.RECONVERGENT B1, `(.L_x_177) ;  /* 0x0000097000017945 */ /* 0x000fd80003800200 */
[----:B------:R-:W-:Y:S05]  /*0170*/  @P0 BRA `(.L_x_178) ;  /* 0x0000000800540947 */ /* 0x000fea0003800000 */
[----:B------:R-:W-:Y:S01]  /*0180*/  LOP3.LUT R5, RZ, R4, RZ, 0x33, !PT ;  /* 0x00000004ff057212 */ /* 0x000fe200078e33ff */
[----:B------:R-:W-:Y:S04]  /*0190*/  BSSY.RECONVERGENT B2, `(.L_x_179) ;  /* 0x000004b000027945 */ /* 0x000fe80003800200 */
[----:B------:R-:W-:-:S04]  /*01a0*/  IMAD.IADD R8, R5, 0x1, R8 ;  /* 0x0000000105087824 */ /* 0x000fc800078e0208 */
[----:B------:R-:W-:-:S05]  /*01b0*/  IMAD R8, R3, -0x1000, R8 ;  /* 0xfffff00003087824 */ /* 0x000fca00078e0208 */
[C---:B------:R-:W-:Y:S02]  /*01c0*/  ISETP.GE.U32.AND P0, PT, R8.reuse, 0xf00, PT ;  /* 0x00000f000800780c */ /* 0x040fe40003f06070 */
[----:B------:R-:W-:-:S04]  /*01d0*/  LEA.HI R5, R8, 0x1, RZ, 0x18 ;  /* 0x0000000108057811 */ /* 0x000fc800078fc0ff */
[----:B------:R-:W-:-:S07]  /*01e0*/  LOP3.LUT R6, R5, 0xf, RZ, 0xc0, !PT ;  /* 0x0000000f05067812 */ /* 0x000fce00078ec0ff */
[----:B------:R-:W-:Y:S05]  /*01f0*/  @!P0 BRA `(.L_x_180) ;  /* 0x0000000400108947 */ /* 0x000fea0003800000 */
[----:B------:R-:W-:Y:S01]  /*0200*/  LOP3.LUT R9, R5, 0x1fffff0, RZ, 0xc0, !PT ;  /* 0x01fffff005097812 */ /* 0x000fe200078ec0ff */
[----:B------:R-:W-:Y:S01]  /*0210*/  BSSY.RECONVERGENT B3, `(.L_x_181) ;  /* 0x0000041000037945 */ /* 0x000fe20003800200 */
[----:B------:R-:W-:Y:S01]  /*0220*/  LOP3.LUT R8, R4, 0x800, RZ, 0xfc, !PT ;  /* 0x0000080004087812 */ /* 0x000fe200078efcff */
[----:B------:R-:W-:Y:S02]  /*0230*/  IMAD R4, R3, 0x1000, R4 ;  /* 0x0000100003047824 */ /* 0x000fe400078e0204 */
[----:B------:R-:W-:-:S07]  /*0240*/  IMAD.MOV R9, RZ, RZ, -R9 ;  /* 0x000000ffff097224 */ /* 0x000fce00078e0a09 */
.L_x_182:
[----:B------:R-:W1:Y:S01]  /*0250*/  LDC.64 R12, c[0x0][0x380] ;  /* 0x0000e000ff0c7b82 */ /* 0x000e620000000a00 */
[C---:B------:R-:W-:Y:S02]  /*0260*/  VIADD R17, R4.reuse, 0x100 ;  /* 0x0000010004117836 */ /* 0x040fe40000000000 */
[----:B-1----:R-:W-:-:S04]  /*0270*/  IMAD.WIDE.U32 R26, R4, 0x4, R12 ;  /* 0x00000004041a7825 */ /* 0x002fc800078e000c */
[--C-:B------:R-:W-:Y:S02]  /*0280*/  IMAD.WIDE.U32 R16, R17, 0x4, R12.reuse ;  /* 0x0000000411107825 */ /* 0x100fe400078e000c */
[----:B------:R-:W2:Y:S04]  /*0290*/  LDG.E R26, desc[UR6][R26.64] ;  /* 0x000000061a1a7981 */ /* 0x000ea8000c1e1900 */
[----:B0-----:R0:W2:Y:S01]  /*02a0*/  LDG.E R15, desc[UR6][R16.64] ;  /* 0x00000006100f7981 */ /* 0x0010a2000c1e1900 */
[C---:B------:R-:W-:Y:S02]  /*02b0*/  VIADD R29, R4.reuse, 0x200 ;  /* 0x00000200041d7836 */ /* 0x040fe40000000000 */
[----:B------:R-:W-:Y:S02]  /*02c0*/  VIADD R23, R4, 0x600 ;  /* 0x0000060004177836 */ /* 0x000fe40000000000 */
[----:B------:R-:W-:-:S04]  /*02d0*/  IMAD.WIDE.U32 R28, R29, 0x4, R12 ;  /* 0x000000041d1c7825 */ /* 0x000fc800078e000c */
[----:B------:R-:W-:Y:S01]  /*02e0*/  VIADD R11, R4, 0x300 ;  /* 0x00000300040b7836 */ /* 0x000fe20000000000 */
[----:B------:R1:W3:Y:S01]  /*02f0*/  LDG.E R25, desc[UR6][R28.64] ;  /* 0x000000061c197981 */ /* 0x0002e2000c1e1900 */
[----:B0-----:R-:W-:-:S04]  /*0300*/  IMAD.WIDE.U32 R16, R23, 0x4, R12 ;  /* 0x0000000417107825 */ /* 0x001fc800078e000c */
[C---:B------:R-:W-:Y:S01]  /*0310*/  VIADD R19, R4.reuse, 0x400 ;  /* 0x0000040004137836 */ /* 0x040fe20000000000 */
[----:B------:R0:W4:Y:S01]  /*0320*/  LDG.E R22, desc[UR6][R16.64] ;  /* 0x0000000610167981 */ /* 0x000122000c1e1900 */
[C---:B------:R-:W-:Y:S02]  /*0330*/  VIADD R21, R4.reuse, 0x500 ;  /* 0x0000050004157836 */ /* 0x040fe40000000000 */
[C---:B------:R-:W-:Y:S02]  /*0340*/  VIADD R27, R4.reuse, 0x700 ;  /* 0x00000700041b7836 */ /* 0x040fe40000000000 */
[----:B-1----:R-:W-:Y:S02]  /*0350*/  VIADD R29, R4, 0x800 ;  /* 0x00000800041d7836 */ /* 0x002fe40000000000 */
[----:B------:R-:W-:-:S04]  /*0360*/  IMAD.WIDE.U32 R10, R11, 0x4, R12 ;  /* 0x000000040b0a7825 */ /* 0x000fc800078e000c */
[--C-:B------:R-:W-:Y:S01]  /*0370*/  IMAD.WIDE.U32 R18, R19, 0x4, R12.reuse ;  /* 0x0000000413127825 */ /* 0x100fe200078e000c */
[----:B------:R1:W3:Y:S03]  /*0380*/  LDG.E R7, desc[UR6][R10.64] ;  /* 0x000000060a077981 */ /* 0x0002e6000c1e1900 */
[--C-:B------:R-:W-:Y:S01]  /*0390*/  IMAD.WIDE.U32 R20, R21, 0x4, R12.reuse ;  /* 0x0000000415147825 */ /* 0x100fe200078e000c */
[----:B------:R-:W4:Y:S03]  /*03a0*/  LDG.E R24, desc[UR6][R18.64] ;  /* 0x0000000612187981 */ /* 0x000f26000c1e1900 */
[--C-:B0-----:R-:W-:Y:S01]  /*03b0*/  IMAD.WIDE.U32 R16, R27, 0x4, R12.reuse ;  /* 0x000000041b107825 */ /* 0x101fe200078e000c */
[----:B------:R0:W4:Y:S03]  /*03c0*/  LDG.E R23, desc[UR6][R20.64] ;  /* 0x0000000614177981 */ /* 0x000126000c1e1900 */
[----:B------:R-:W-:Y:S01]  /*03d0*/  IMAD.WIDE.U32 R28, R29, 0x4, R12 ;  /* 0x000000041d1c7825 */ /* 0x000fe200078e000c */
[----:B------:R-:W4:Y:S03]  /*03e0*/  LDG.E R19, desc[UR6][R16.64] ;  /* 0x0000000610137981 */ /* 0x000f26000c1e1900 */
[----:B------:R-:W-:-:S02]  /*03f0*/  VIADD R27, R4, 0xa00 ;  /* 0x00000a00041b7836 */ /* 0x000fc40000000000 */
[----:B-1----:R-:W-:Y:S01]  /*0400*/  VIADD R11, R4, 0x900 ;  /* 0x00000900040b7836 */ /* 0x002fe20000000000 */
[----:B------:R1:W4:Y:S01]  /*0410*/  LDG.E R18, desc[UR6][R28.64] ;  /* 0x000000061c127981 */ /* 0x000322000c1e1900 */
[----:B0-----:R-:W-:-:S04]  /*0420*/  IMAD.WIDE.U32 R20, R27, 0x4, R12 ;  /* 0x000000041b147825 */ /* 0x001fc800078e000c */
[----:B------:R-:W-:Y:S02]  /*0430*/  VIADD R27, R4, 0xb00 ;  /* 0x00000b00041b7836 */ /* 0x000fe40000000000 */
[----:B------:R-:W-:-:S04]  /*0440*/  IMAD.WIDE.U32 R10, R11, 0x4, R12 ;  /* 0x000000040b0a7825 */ /* 0x000fc800078e000c */
[----:B-1----:R-:W-:Y:S02]  /*0450*/  VIADD R29, R4, 0xc00 ;  /* 0x00000c00041d7836 */ /* 0x002fe40000000000 */
[----:B------:R-:W4:Y:S02]  /*0460*/  LDG.E R11, desc[UR6][R10.64] ;  /* 0x000000060a0b7981 */ /* 0x000f24000c1e1900 */
[----:B------:R-:W-:-:S06]  /*0470*/  IMAD.WIDE.U32 R16, R29, 0x4, R12 ;  /* 0x000000041d107825 */ /* 0x000fcc00078e000c */
[----:B------:R0:W4:Y:S04]  /*0480*/  LDG.E R16, desc[UR6][R16.64] ;  /* 0x0000000610107981 */ /* 0x000128000c1e1900 */
[----:B------:R1:W4:Y:S01]  /*0490*/  LDG.E R10, desc[UR6][R20.64] ;  /* 0x00000006140a7981 */ /* 0x000322000c1e1900 */
[----:B0-----:R-:W-:Y:S01]  /*04a0*/  VIADD R17, R4, 0xf00 ;  /* 0x00000f0004117836 */ /* 0x001fe20000000000 */
[----:B--2--5:R-:W-:Y:S01]  /*04b0*/  VIMNMX3 R26, R14, R26, R15, !PT ;  /* 0x0000001a0e1a720f */ /* 0x024fe2000780010f */
[----:B------:R-:W-:-:S04]  /*04c0*/  IMAD.WIDE.U32 R14, R27, 0x4, R12 ;  /* 0x000000041b0e7825 */ /* 0x000fc800078e000c */
[----:B------:R-:W-:Y:S02]  /*04d0*/  VIADD R27, R4, 0xd00 ;  /* 0x00000d00041b7836 */ /* 0x000fe40000000000 */
[----:B------:R-:W2:Y:S02]  /*04e0*/  LDG.E R15, desc[UR6][R14.64] ;  /* 0x000000060e0f7981 */ /* 0x000ea4000c1e1900 */
[----:B------:R-:W-:-:S04]  /*04f0*/  IMAD.WIDE.U32 R28, R27, 0x4, R12 ;  /* 0x000000041b1c7825 */ /* 0x000fc800078e000c */
[----:B------:R-:W-:Y:S02]  /*0500*/  VIADD R27, R4, 0xe00 ;  /* 0x00000e00041b7836 */ /* 0x000fe40000000000 */
[----:B------:R-:W2:Y:S02]  /*0510*/  LDG.E R29, desc[UR6][R28.64] ;  /* 0x000000061c1d7981 */ /* 0x000ea4000c1e1900 */
[----:B-1----:R-:W-:-:S04]  /*0520*/  IMAD.WIDE.U32 R20, R27, 0x4, R12 ;  /* 0x000000041b147825 */ /* 0x002fc800078e000c */
[----:B------:R-:W-:Y:S02]  /*0530*/  IMAD.WIDE.U32 R12, R17, 0x4, R12 ;  /* 0x00000004110c7825 */ /* 0x000fe400078e000c */
[----:B------:R-:W2:Y:S04]  /*0540*/  LDG.E R20, desc[UR6][R20.64] ;  /* 0x0000000614147981 */ /* 0x000ea8000c1e1900 */
[----:B------:R-:W2:Y:S01]  /*0550*/  LDG.E R12, desc[UR6][R12.64] ;  /* 0x000000060c0c7981 */ /* 0x000ea2000c1e1900 */
[----:B---3--:R-:W-:Y:S01]  /*0560*/  VIMNMX3 R7, R26, R25, R7, !PT ;  /* 0x000000191a07720f */ /* 0x008fe20007800107 */
[----:B------:R-:W-:-:S03]  /*0570*/  VIADD R9, R9, 0x10 ;  /* 0x0000001009097836 */ /* 0x000fc60000000000 */
[----:B----4-:R-:W-:Y:S02]  /*0580*/  VIMNMX3 R7, R7, R24, R23, !PT ;  /* 0x000000180707720f */ /* 0x010fe40007800117 */
[----:B------:R-:W-:Y:S02]  /*0590*/  ISETP.NE.AND P0, PT, R9, RZ, PT ;  /* 0x000000ff0900720c */ /* 0x000fe40003f05270 */
[----:B------:R-:W-:Y:S01]  /*05a0*/  VIMNMX3 R7, R7, R22, R19, !PT ;  /* 0x000000160707720f */ /* 0x000fe20007800113 */
[----:B------:R-:W-:Y:S02]  /*05b0*/  VIADD R8, R8, 0x1000 ;  /* 0x0000100008087836 */ /* 0x000fe40000000000 */
[----:B------:R-:W-:Y:S01]  /*05c0*/  VIADD R4, R4, 0x1000 ;  /* 0x0000100004047836 */ /* 0x000fe20000000000 */
[----:B------:R-:W-:-:S04]  /*05d0*/  VIMNMX3 R7, R7, R18, R11, !PT ;  /* 0x000000120707720f */ /* 0x000fc8000780010b */
[----:B--2---:R-:W-:-:S04]  /*05e0*/  VIMNMX3 R7, R7, R10, R15, !PT ;  /* 0x0000000a0707720f */ /* 0x004fc8000780010f */
[----:B------:R-:W-:-:S04]  /*05f0*/  VIMNMX3 R7, R7, R16, R29, !PT ;  /* 0x000000100707720f */ /* 0x000fc8000780011d */
[----:B------:R-:W-:Y:S01]  /*0600*/  VIMNMX3 R14, R7, R20, R12, !PT ;  /* 0x00000014070e720f */ /* 0x000fe2000780010c */
[----:B------:R-:W-:Y:S06]  /*0610*/  @P0 BRA `(.L_x_182) ;  /* 0xfffffffc000c0947 */ /* 0x000fec000383ffff */
[----:B------:R-:W-:Y:S05]  /*0620*/  BSYNC.RECONVERGENT B3 ;  /* 0x0000000000037941 */ /* 0x000fea0003800200 */
.L_x_181:
[----:B------:R-:W-:-:S07]  /*0630*/  VIADD R4, R8, 0xfffff800 ;  /* 0xfffff80008047836 */ /* 0x000fce0000000000 */
.L_x_180:
[----:B------:R-:W-:Y:S05]  /*0640*/  BSYNC.RECONVERGENT B2 ;  /* 0x0000000000027941 */ /* 0x000fea0003800200 */
.L_x_179:
[----:B------:R-:W-:-:S13]  /*0650*/  ISETP.NE.AND P0, PT, R6, RZ, PT ;  /* 0x000000ff0600720c */ /* 0x000fda0003f05270 */
[----:B------:R-:W-:Y:S05]  /*0660*/  @!P0 BRA `(.L_x_178) ;  /* 0x0000000400188947 */ /* 0x000fea0003800000 */
[----:B------:R-:W-:Y:S01]  /*0670*/  ISETP.GE.U32.AND P0, PT, R6, 0x8, PT ;  /* 0x000000080600780c */ /* 0x000fe20003f06070 */
[----:B------:R-:W-:Y:S01]  /*0680*/  BSSY.RECONVERGENT B2, `(.L_x_183) ;  /* 0x0000022000027945 */ /* 0x000fe20003800200 */
[----:B------:R-:W-:-:S04]  /*0690*/  LOP3.LUT R24, R5, 0x7, RZ, 0xc0, !PT ;  /* 0x0000000705187812 */ /* 0x000fc800078ec0ff */
[----:B------:R-:W-:-:S07]  /*06a0*/  ISETP.NE.AND P1, PT, R24, RZ, PT ;  /* 0x000000ff1800720c */ /* 0x000fce0003f25270 */
[----:B------:R-:W-:Y:S06]  /*06b0*/  @!P0 BRA `(.L_x_184) ;  /* 0x0000000000788947 */ /* 0x000fec0003800000 */
[----:B------:R-:W1:Y:S01]  /*06c0*/  LDC.64 R10, c[0x0][0x380] ;  /* 0x0000e000ff0a7b82 */ /* 0x000e620000000a00 */
[----:B------:R-:W-:-:S05]  /*06d0*/  LEA R27, R3, R4, 0xc ;  /* 0x00000004031b7211 */ /* 0x000fca00078e60ff */
[C---:B------:R-:W-:Y:S02]  /*06e0*/  VIADD R21, R27.reuse, 0x100 ;  /* 0x000001001b157836 */ /* 0x040fe40000000000 */
[C---:B------:R-:W-:Y:S02]  /*06f0*/  VIADD R17, R27.reuse, 0x300 ;  /* 0x000003001b117836 */ /* 0x040fe40000000000 */
[C---:B------:R-:W-:Y:S02]  /*0700*/  VIADD R23, R27.reuse, 0x200 ;  /* 0x000002001b177836 */ /* 0x040fe40000000000 */
[C---:B------:R-:W-:Y:S02]  /*0710*/  VIADD R7, R27.reuse, 0x400 ;  /* 0x000004001b077836 */ /* 0x040fe40000000000 */
[C---:B------:R-:W-:Y:S02]  /*0720*/  VIADD R9, R27.reuse, 0x500 ;  /* 0x000005001b097836 */ /* 0x040fe40000000000 */
[----:B------:R-:W-:-:S02]  /*0730*/  VIADD R25, R27, 0x600 ;  /* 0x000006001b197836 */ /* 0x000fc40000000000 */
[----:B-1----:R-:W-:-:S04]  /*0740*/  IMAD.WIDE.U32 R12, R27, 0x4, R10 ;  /* 0x000000041b0c7825 */ /* 0x002fc800078e000a */
[--C-:B------:R-:W-:Y:S01]  /*0750*/  IMAD.WIDE.U32 R20, R21, 0x4, R10.reuse ;  /* 0x0000000415147825 */ /* 0x100fe200078e000a */
[----:B0-----:R0:W2:Y:S03]  /*0760*/  LDG.E R15, desc[UR6][R12.64] ;  /* 0x000000060c0f7981 */ /* 0x0010a6000c1e1900 */
[--C-:B------:R-:W-:Y:S01]  /*0770*/  IMAD.WIDE.U32 R16, R17, 0x4, R10.reuse ;  /* 0x0000000411107825 */ /* 0x100fe200078e000a */
[----:B------:R-:W2:Y:S03]  /*0780*/  LDG.E R18, desc[UR6][R20.64] ;  /* 0x0000000614127981 */ /* 0x000ea6000c1e1900 */
[----:B------:R-:W-:Y:S02]  /*0790*/  IMAD.WIDE.U32 R22, R23, 0x4, R10 ;  /* 0x0000000417167825 */ /* 0x000fe400078e000a */
[----:B------:R-:W3:Y:S02]  /*07a0*/  LDG.E R16, desc[UR6][R16.64] ;  /* 0x0000000610107981 */ /* 0x000ee4000c1e1900 */
[----:B------:R-:W-:-:S02]  /*07b0*/  VIADD R27, R27, 0x700 ;  /* 0x000007001b1b7836 */ /* 0x000fc40000000000 */
[--C-:B------:R-:W-:Y:S01]  /*07c0*/  IMAD.WIDE.U32 R6, R7, 0x4, R10.reuse ;  /* 0x0000000407067825 */ /* 0x100fe200078e000a */
[----:B------:R-:W3:Y:S03]  /*07d0*/  LDG.E R19, desc[UR6][R22.64] ;  /* 0x0000000616137981 */ /* 0x000ee6000c1e1900 */
[--C-:B------:R-:W-:Y:S02]  /*07e0*/  IMAD.WIDE.U32 R8, R9, 0x4, R10.reuse ;  /* 0x0000000409087825 */ /* 0x100fe400078e000a */
[----:B------:R-:W4:Y:S02]  /*07f0*/  LDG.E R7, desc[UR6][R6.64] ;  /* 0x0000000606077981 */ /* 0x000f24000c1e1900 */
[--C-:B0-----:R-:W-:Y:S02]  /*0800*/  IMAD.WIDE.U32 R12, R25, 0x4, R10.reuse ;  /* 0x00000004190c7825 */ /* 0x101fe400078e000a */
[----:B------:R-:W4:Y:S02]  /*0810*/  LDG.E R8, desc[UR6][R8.64] ;  /* 0x0000000608087981 */ /* 0x000f24000c1e1900 */
[----:B------:R-:W-:-:S02]  /*0820*/  IMAD.WIDE.U32 R10, R27, 0x4, R10 ;  /* 0x000000041b0a7825 */ /* 0x000fc400078e000a */
[----:B------:R-:W4:Y:S04]  /*0830*/  LDG.E R13, desc[UR6][R12.64] ;  /* 0x000000060c0d7981 */ /* 0x000f28000c1e1900 */
[----:B------:R-:W4:Y:S01]  /*0840*/  LDG.E R10, desc[UR6][R10.64] ;  /* 0x000000060a0a7981 */ /* 0x000f22000c1e1900 */
[----:B------:R-:W-:Y:S01]  /*0850*/  VIADD R4, R4, 0x800 ;  /* 0x0000080004047836 */ /* 0x000fe20000000000 */
[----:B--2--5:R-:W-:-:S04]  /*0860*/  VIMNMX3 R18, R14, R15, R18, !PT ;  /* 0x0000000f0e12720f */ /* 0x024fc80007800112 */
[----:B---3--:R-:W-:-:S04]  /*0870*/  VIMNMX3 R18, R18, R19, R16, !PT ;  /* 0x000000131212720f */ /* 0x008fc80007800110 */
[----:B----4-:R-:W-:-:S04]  /*0880*/  VIMNMX3 R18, R18, R7, R8, !PT ;  /* 0x000000071212720f */ /* 0x010fc80007800108 */
[----:B------:R-:W-:-:S07]  /*0890*/  VIMNMX3 R14, R18, R13, R10, !PT ;  /* 0x0000000d120e720f */ /* 0x000fce000780010a */
.L_x_184:
[----:B------:R-:W-:Y:S05]  /*08a0*/  BSYNC.RECONVERGENT B2 ;  /* 0x0000000000027941 */ /* 0x000fea0003800200 */
.L_x_183:
[----:B------:R-:W-:Y:S05]  /*08b0*/  @!P1 BRA `(.L_x_178) ;  /* 0x0000000000849947 */ /* 0x000fea0003800000 */
[----:B------:R-:W-:Y:S01]  /*08c0*/  ISETP.GE.U32.AND P0, PT, R24, 0x4, PT ;  /* 0x000000041800780c */ /* 0x000fe20003f06070 */
[----:B------:R-:W-:Y:S01]  /*08d0*/  BSSY.RECONVERGENT B2, `(.L_x_185) ;  /* 0x0000014000027945 */ /* 0x000fe20003800200 */
[----:B------:R-:W-:-:S04]  /*08e0*/  LOP3.LUT R5, R5, 0x3, RZ, 0xc0, !PT ;  /* 0x0000000305057812 */ /* 0x000fc800078ec0ff */
[----:B------:R-:W-:-:S07]  /*08f0*/  ISETP.NE.AND P1, PT, R5, RZ, PT ;  /* 0x000000ff0500720c */ /* 0x000fce0003f25270 */
[----:B------:R-:W-:Y:S06]  /*0900*/  @!P0 BRA `(.L_x_186) ;  /* 0x0000000000408947 */ /* 0x000fec0003800000 */
[----:B------:R-:W1:Y:S01]  /*0910*/  LDC.64 R6, c[0x0][0x380] ;  /* 0x0000e000ff067b82 */ /* 0x000e620000000a00 */
[----:B------:R-:W-:-:S04]  /*0920*/  IMAD R11, R3, 0x1000, R4 ;  /* 0x00001000030b7824 */ /* 0x000fc800078e0204 */
[C---:B------:R-:W-:Y:S02]  /*0930*/  VIADD R13, R11.reuse, 0x100 ;  /* 0x000001000b0d7836 */ /* 0x040fe40000000000 */
[C---:B0-----:R-:W-:Y:S02]  /*0940*/  VIADD R15, R11.reuse, 0x200 ;  /* 0x000002000b0f7836 */ /* 0x041fe40000000000 */
[C---:B------:R-:W-:Y:S02]  /*0950*/  VIADD R17, R11.reuse, 0x300 ;  /* 0x000003000b117836 */ /* 0x040fe40000000000 */
[----:B-1----:R-:W-:-:S04]  /*0960*/  IMAD.WIDE.U32 R8, R11, 0x4, R6 ;  /* 0x000000040b087825 */ /* 0x002fc800078e0006 */
[--C-:B------:R-:W-:Y:S02]  /*0970*/  IMAD.WIDE.U32 R10, R13, 0x4, R6.reuse ;  /* 0x000000040d0a7825 */ /* 0x100fe400078e0006 */
[----:B------:R-:W2:Y:S02]  /*0980*/  LDG.E R9, desc[UR6][R8.64] ;  /* 0x0000000608097981 */ /* 0x000ea4000c1e1900 */
[--C-:B------:R-:W-:Y:S02]  /*0990*/  IMAD.WIDE.U32 R12, R15, 0x4, R6.reuse ;  /* 0x000000040f0c7825 */ /* 0x100fe400078e0006 */
[----:B------:R-:W2:Y:S02]  /*09a0*/  LDG.E R10, desc[UR6][R10.64] ;  /* 0x000000060a0a7981 */ /* 0x000ea4000c1e1900 */
[----:B------:R-:W-:Y:S02]  /*09b0*/  IMAD.WIDE.U32 R6, R17, 0x4, R6 ;  /* 0x0000000411067825 */ /* 0x000fe400078e0006 */
[----:B------:R-:W3:Y:S04]  /*09c0*/  LDG.E R13, desc[UR6][R12.64] ;  /* 0x000000060c0d7981 */ /* 0x000ee8000c1e1900 */
[----:B------:R-:W3:Y:S01]  /*09d0*/  LDG.E R6, desc[UR6][R6.64] ;  /* 0x0000000606067981 */ /* 0x000ee2000c1e1900 */
[----:B------:R-:W-:Y:S01]  /*09e0*/  VIADD R4, R4, 0x400 ;  /* 0x0000040004047836 */ /* 0x000fe20000000000 */
[----:B--2--5:R-:W-:-:S04]  /*09f0*/  VIMNMX3 R14, R14, R9, R10, !PT ;  /* 0x000000090e0e720f */ /* 0x024fc8000780010a */
[----:B---3--:R-:W-:-:S07]  /*0a00*/  VIMNMX3 R14, R14, R13, R6, !PT ;  /* 0x0000000d0e0e720f */ /* 0x008fce0007800106 */
.L_x_186:
[----:B------:R-:W-:Y:S05]  /*0a10*/  BSYNC.RECONVERGENT B2 ;  /* 0x0000000000027941 */ /* 0x000fea0003800200 */
.L_x_185:
[----:B------:R-:W-:Y:S05]  /*0a20*/  @!P1 BRA `(.L_x_178) ;  /* 0x0000000000289947 */ /* 0x000fea0003800000 */
[----:B------:R-:W1:Y:S01]  /*0a30*/  LDC.64 R6, c[0x0][0x380] ;  /* 0x0000e000ff067b82 */ /* 0x000e620000000a00 */
[----:B------:R-:W-:Y:S02]  /*0a40*/  IMAD R9, R3, 0x1000, R4 ;  /* 0x0000100003097824 */ /* 0x000fe400078e0204 */
[----:B------:R-:W-:-:S07]  /*0a50*/  IMAD.MOV R8, RZ, RZ, -R5 ;  /* 0x000000ffff087224 */ /* 0x000fce00078e0a05 */
.L_x_187:
[----:B-1----:R-:W-:-:S06]  /*0a60*/  IMAD.WIDE.U32 R4, R9, 0x4, R6 ;  /* 0x0000000409047825 */ /* 0x002fcc00078e0006 */
[----:B------:R-:W2:Y:S01]  /*0a70*/  LDG.E R5, desc[UR6][R4.64] ;  /* 0x0000000604057981 */ /* 0x000ea2000c1e1900 */
[----:B------:R-:W-:Y:S02]  /*0a80*/  VIADD R8, R8, 0x1 ;  /* 0x0000000108087836 */ /* 0x000fe40000000000 */
[----:B------:R-:W-:-:S03]  /*0a90*/  VIADD R9, R9, 0x100 ;  /* 0x0000010009097836 */ /* 0x000fc60000000000 */
[----:B------:R-:W-:Y:S02]  /*0aa0*/  ISETP.NE.AND P0, PT, R8, RZ, PT ;  /* 0x000000ff0800720c */ /* 0x000fe40003f05270 */
[----:B--2--5:R-:W-:-:S11]  /*0ab0*/  VIMNMX R14, PT, PT, R5, R14, !PT ;  /* 0x0000000e050e7248 */ /* 0x024fd60007fe0100 */
[----:B------:R-:W-:Y:S05]  /*0ac0*/  @P0 BRA `(.L_x_187) ;  /* 0xfffffffc00e40947 */ /* 0x000fea000383ffff */
.L_x_178:
[----:B------:R-:W-:Y:S05]  /*0ad0*/  BSYNC.RECONVERGENT B1 ;  /* 0x0000000000017941 */ /* 0x000fea0003800200 */
.L_x_177:
[----:B------:R-:W-:-:S13]  /*0ae0*/  ISETP.GE.U32.AND P0, PT, R0, 0x100, PT ;  /* 0x000001000000780c */ /* 0x000fda0003f06070 */
[----:B------:R-:W-:Y:S05]  /*0af0*/  @!P0 BRA `(.L_x_188) ;  /* 0x0000000000a08947 */ /* 0x000fea0003800000 */
[----:B------:R-:W1:Y:S01]  /*0b00*/  S2R R8, SR_LANEID ;  /* 0x0000000000087919 */ /* 0x000e620000000000 */
[----:B-----5:R-:W2:Y:S02]  /*0b10*/  SHFL.DOWN PT, R0, R14, 0x1, 0x1f ;  /* 0x08201f000e007f89 */ /* 0x020ea400000e0000 */
[----:B--2---:R-:W-:Y:S02]  /*0b20*/  VIMNMX R0, PT, PT, R0, R14, !PT ;  /* 0x0000000e00007248 */ /* 0x004fe40007fe0100 */
[C---:B-1----:R-:W-:Y:S02]  /*0b30*/  ISETP.GT.AND P0, PT, R8.reuse, 0x1e, PT ;  /* 0x0000001e0800780c */ /* 0x042fe40003f04270 */
[----:B------:R-:W-:Y:S02]  /*0b40*/  ISETP.NE.AND P1, PT, R8, RZ, PT ;  /* 0x000000ff0800720c */ /* 0x000fe40003f25270 */
[----:B------:R-:W-:Y:S02]  /*0b50*/  SEL R0, R14, R0, P0 ;  /* 0x000000000e007207 */ /* 0x000fe40000000000 */
[----:B------:R-:W-:-:S03]  /*0b60*/  ISETP.GT.AND P0, PT, R8, 0x1d, PT ;  /* 0x0000001d0800780c */ /* 0x000fc60003f04270 */
[----:B------:R-:W1:Y:S06]  /*0b70*/  SHFL.DOWN PT, R5, R0, 0x2, 0x1f ;  /* 0x08401f0000057f89 */ /* 0x000e6c00000e0000 */
[----:B------:R-:W2:Y:S01]  /*0b80*/  @!P1 S2R R7, SR_CgaCtaId ;  /* 0x0000000000079919 */ /* 0x000ea20000008800 */
[----:B------:R-:W-:Y:S02]  /*0b90*/  @!P1 MOV R6, 0x400 ;  /* 0x0000040000069802 */ /* 0x000fe40000000f00 */
[----:B------:R-:W-:-:S04]  /*0ba0*/  @!P1 SHF.R.U32.HI R4, RZ, 0x3, R2 ;  /* 0x00000003ff049819 */ /* 0x000fc80000011602 */
[----:B------:R-:W-:Y:S02]  /*0bb0*/  @!P1 LOP3.LUT R4, R4, 0x7c, RZ, 0xc0, !PT ;  /* 0x0000007c04049812 */ /* 0x000fe400078ec0ff */
[----:B-1----:R-:W-:Y:S02]  /*0bc0*/  @!P0 VIMNMX R0, PT, PT, R0, R5, !PT ;  /* 0x0000000500008248 */ /* 0x002fe40007fe0100 */
[----:B------:R-:W-:-:S03]  /*0bd0*/  ISETP.GT.AND P0, PT, R8, 0x1b, PT ;  /* 0x0000001b0800780c */ /* 0x000fc60003f04270 */
[----:B------:R-:W1:Y:S01]  /*0be0*/  SHFL.DOWN PT, R5, R0, 0x4, 0x1f ;  /* 0x08801f0000057f89 */ /* 0x000e6200000e0000 */
[----:B--2---:R-:W-:-:S05]  /*0bf0*/  @!P1 LEA R7, R7, R6, 0x18 ;  /* 0x0000000607079211 */ /* 0x004fca00078ec0ff */
[----:B------:R-:W-:-:S04]  /*0c00*/  @!P1 IMAD.IADD R4, R4, 0x1, R7 ;  /* 0x0000000104049824 */ /* 0x000fc800078e0207 */
[----:B-1----:R-:W-:Y:S02]  /*0c10*/  @!P0 VIMNMX R0, PT, PT, R0, R5, !PT ;  /* 0x0000000500008248 */ /* 0x002fe40007fe0100 */
[----:B------:R-:W-:-:S03]  /*0c20*/  ISETP.GT.AND P0, PT, R8, 0x17, PT ;  /* 0x000000170800780c */ /* 0x000fc60003f04270 */
[----:B------:R-:W1:Y:S10]  /*0c30*/  SHFL.DOWN PT, R5, R0, 0x8, 0x1f ;  /* 0x09001f0000057f89 */ /* 0x000e7400000e0000 */
[----:B-1----:R-:W-:-:S02]  /*0c40*/  @!P0 VIMNMX R0, PT, PT, R0, R5, !PT ;  /* 0x0000000500008248 */ /* 0x002fc40007fe0100 */
[----:B------:R-:W-:-:S03]  /*0c50*/  ISETP.NE.AND P0, PT, R2, RZ, PT ;  /* 0x000000ff0200720c */ /* 0x000fc60003f05270 */
[----:B------:R-:W1:Y:S02]  /*0c60*/  SHFL.DOWN PT, R5, R0, 0x10, 0x1f ;  /* 0x0a001f0000057f89 */ /* 0x000e6400000e0000 */
[----:B-1----:R-:W-:-:S05]  /*0c70*/  VIMNMX R5, PT, PT, R0, R5, !PT ;  /* 0x0000000500057248 */ /* 0x002fca0007fe0100 */
        /* <DEDUP_REMOVED lines=9> */
[----:B--2---:R-:W1:Y:S04]  /*0d10*/  LDS.128 R4, [UR4+0x10] ;  /* 0x00001004ff047984 */ /* 0x004e680008000c00 */
[----:B------:R-:W2:Y:S01]  /*0d20*/  LDS.64 R10, [UR4+0x20] ;  /* 0x00002004ff0a7984 */ /* 0x000ea20008000a00 */
[----:B-1----:R-:W-:-:S04]  /*0d30*/  VIMNMX3 R0, R9, R0, R4, !PT ;  /* 0x000000000900720f */ /* 0x002fc80007800104 */
[----:B------:R-:W-:-:S04]  /*0d40*/  VIMNMX3 R0, R0, R5, R6, !PT ;  /* 0x000000050000720f */ /* 0x000fc80007800106 */
[----:B--2---:R-:W-:-:S04]  /*0d50*/  VIMNMX3 R0, R0, R7, R10, !PT ;  /* 0x000000070000720f */ /* 0x004fc8000780010a */
[----:B------:R-:W-:Y:S01]  /*0d60*/  VIMNMX R9, PT, PT, R0, R11, !PT ;  /* 0x0000000b00097248 */ /* 0x000fe20007fe0100 */
[----:B------:R-:W-:Y:S06]  /*0d70*/  BRA `(.L_x_189) ;  /* 0x0000001400507947 */ /* 0x000fec0003800000 */
.L_x_188:
[----:B------:R-:W1:Y:S01]  /*0d80*/  S2R R8, SR_LANEID ;  /* 0x0000000000087919 */ /* 0x000e620000000000 */
[----:B------:R-:W-:-:S04]  /*0d90*/  LOP3.LUT R4, R2, 0x3e0, RZ, 0xc0, !PT ;  /* 0x000003e002047812 */ /* 0x000fc800078ec0ff */
[----:B------:R-:W-:Y:S01]  /*0da0*/  LOP3.LUT R7, RZ, R4, RZ, 0x33, !PT ;  /* 0x00000004ff077212 */ /* 0x000fe200078e33ff */
[----:B------:R-:W-:-:S04]  /*0db0*/  VIADD R5, R4, 0x20 ;  /* 0x0000002004057836 */ /* 0x000fc80000000000 */
[----:B------:R-:W-:Y:S01]  /*0dc0*/  IMAD.IADD R7, R0, 0x1, R7 ;  /* 0x0000000100077824 */ /* 0x000fe200078e0207 */
[----:B------:R-:W-:-:S04]  /*0dd0*/  ISETP.GT.U32.AND P0, PT, R5, R0, PT ;  /* 0x000000000500720c */ /* 0x000fc80003f04070 */
[----:B------:R-:W-:-:S05]  /*0de0*/  SEL R7, R7, 0x1f, P0 ;  /* 0x0000001f07077807 */ /* 0x000fca0000000000 */
[----:B-----5:R-:W2:Y:S01]  /*0df0*/  SHFL.DOWN PT, R4, R14, 0x1, R7 ;  /* 0x082000000e047989 */ /* 0x020ea200000e0007 */
[C---:B-1----:R-:W-:Y:S02]  /*0e00*/  ISETP.GE.AND P0, PT, R8.reuse, R7, PT ;  /* 0x000000070800720c */ /* 0x042fe40003f06270 */
[C---:B------:R-:W-:Y:S02]  /*0e10*/  IADD3 R6, PT, PT, R8.reuse, 0x2, RZ ;  /* 0x0000000208067810 */ /* 0x040fe40007ffe0ff */
[----:B------:R-:W-:-:S09]  /*0e20*/  ISETP.NE.AND P1, PT, R8, RZ, PT ;  /* 0x000000ff0800720c */ /* 0x000fd20003f25270 */
[----:B--2---:R-:W-:Y:S02]  /*0e30*/  @!P0 VIMNMX R14, PT, PT, R4, R14, !PT ;  /* 0x0000000e040e8248 */ /* 0x004fe40007fe0100 */
[----:B------:R-:W-:Y:S01]  /*0e40*/  ISETP.GT.AND P0, PT, R6, R7, PT ;  /* 0x000000070600720c */ /* 0x000fe20003f04270 */
[----:B------:R-:W-:Y:S01]  /*0e50*/  VIADD R6, R8, 0x4 ;  /* 0x0000000408067836 */ /* 0x000fe20000000000 */
[----:B------:R-:W1:Y:S01]  /*0e60*/  @!P1 S2R R9, SR_CgaCtaId ;  /* 0x0000000000099919 */ /* 0x000e620000008800 */
[----:B------:R-:W-:Y:S01]  /*0e70*/  @!P1 SHF.R.U32.HI R5, RZ, 0x3, R2 ;  /* 0x00000003ff059819 */ /* 0x000fe20000011602 */
[----:B------:R-:W2:Y:S03]  /*0e80*/  SHFL.DOWN PT, R4, R14, 0x2, R7 ;  /* 0x084000000e047989 */ /* 0x000ea600000e0007 */
[----:B------:R-:W-:-:S06]  /*0e90*/  @!P1 LOP3.LUT R5, R5, 0x7c, RZ, 0xc0, !PT ;  /* 0x0000007c05059812 */ /* 0x000fcc00078ec0ff */
[----:B--2---:R-:W-:Y:S02]  /*0ea0*/  @!P0 VIMNMX R14, PT, PT, R14, R4, !PT ;  /* 0x000000040e0e8248 */ /* 0x004fe40007fe0100 */
[----:B------:R-:W-:Y:S01]  /*0eb0*/  ISETP.GT.AND P0, PT, R6, R7, PT ;  /* 0x000000070600720c */ /* 0x000fe20003f04270 */
[----:B------:R-:W-:Y:S02]  /*0ec0*/  VIADD R6, R8, 0x8 ;  /* 0x0000000808067836 */ /* 0x000fe40000000000 */
[----:B------:R-:W2:Y:S10]  /*0ed0*/  SHFL.DOWN PT, R4, R14, 0x4, R7 ;  /* 0x088000000e047989 */ /* 0x000eb400000e0007 */
[----:B--2---:R-:W-:-:S02]  /*0ee0*/  @!P0 VIMNMX R14, PT, PT, R14, R4, !PT ;  /* 0x000000040e0e8248 */ /* 0x004fc40007fe0100 */
[----:B------:R-:W-:Y:S01]  /*0ef0*/  ISETP.GT.AND P0, PT, R6, R7, PT ;  /* 0x000000070600720c */ /* 0x000fe20003f04270 */
[----:B------:R-:W-:Y:S02]  /*0f00*/  VIADD R6, R8, 0x10 ;  /* 0x0000001008067836 */ /* 0x000fe40000000000 */
[----:B------:R-:W2:Y:S10]  /*0f10*/  SHFL.DOWN PT, R4, R14, 0x8, R7 ;  /* 0x090000000e047989 */ /* 0x000eb400000e0007 */
[----:B--2---:R-:W-:-:S02]  /*0f20*/  @!P0 VIMNMX R14, PT, PT, R14, R4, !PT ;  /* 0x000000040e0e8248 */ /* 0x004fc40007fe0100 */
[----:B------:R-:W-:Y:S02]  /*0f30*/  ISETP.GT.AND P0, PT, R6, R7, PT ;  /* 0x000000070600720c */ /* 0x000fe40003f04270 */
[----:B------:R-:W-:Y:S01]  /*0f40*/  @!P1 MOV R6, 0x400 ;  /* 0x0000040000069802 */ /* 0x000fe20000000f00 */
[----:B------:R-:W2:Y:S03]  /*0f50*/  SHFL.DOWN PT, R4, R14, 0x10, R7 ;  /* 0x0a0000000e047989 */ /* 0x000ea600000e0007 */
[----:B-1----:R-:W-:-:S05]  /*0f60*/  @!P1 LEA R6, R9, R6, 0x18 ;  /* 0x0000000609069211 */ /* 0x002fca00078ec0ff */
[----:B------:R-:W-:Y:S02]  /*0f70*/  @!P1 IMAD.IADD R6, R5, 0x1, R6 ;  /* 0x0000000105069824 */ /* 0x000fe400078e0206 */
[----:B--2---:R-:W-:Y:S02]  /*0f80*/  @!P0 VIMNMX R14, PT, PT, R14, R4, !PT ;  /* 0x000000040e0e8248 */ /* 0x004fe40007fe0100 */
[----:B------:R-:W-:-:S03]  /*0f90*/  ISETP.NE.AND P0, PT, R2, RZ, PT ;  /* 0x000000ff0200720c */ /* 0x000fc60003f05270 */
[----:B------:R-:W-:-:S05]  /*0fa0*/  IMAD.MOV.U32 R9, RZ, RZ, R14 ;  /* 0x000000ffff097224 */ /* 0x000fca00078e000e */
[----:B------:R1:W-:Y:S01]  /*0fb0*/  @!P1 STS [R6+0x8], R9 ;  /* 0x0000080906009388 */ /* 0x0003e20000000800 */
[----:B------:R-:W-:Y:S06]  /*0fc0*/  BAR.SYNC.DEFER_BLOCKING 0x0 ;  /* 0x0000000000007b1d */ /* 0x000fec0000010000 */
[----:B------:R-:W-:Y:S05]  /*0fd0*/  @P0 BRA `(.L_x_189) ;  /* 0x0000001000b80947 */ /* 0x000fea0003800000 */
[----:B------:R-:W2:Y:S01]  /*0fe0*/  S2UR UR5, SR_CgaCtaId ;  /* 0x00000000000579c3 */ /* 0x000ea20000008800 */
[----:B------:R-:W-:Y:S01]  /*0ff0*/  UMOV UR4, 0x400 ;  /* 0x0000040000047882 */ /* 0x000fe20000000000 */
[C---:B------:R-:W-:Y:S02]  /*1000*/  ISETP.GT.U32.AND P2, PT, R0.reuse, 0x20, PT ;  /* 0x000000200000780c */ /* 0x040fe40003f44070 */
[C---:B------:R-:W-:Y:S02]  /*1010*/  ISETP.GT.U32.AND P4, PT, R0.reuse, 0x40, PT ;  /* 0x000000400000780c */ /* 0x040fe40003f84070 */
[C---:B------:R-:W-:Y:S02]  /*1020*/  ISETP.GT.U32.AND P3, PT, R0.reuse, 0x60, PT ;  /* 0x000000600000780c */ /* 0x040fe40003f64070 */
[----:B------:R-:W-:Y:S01]  /*1030*/  ISETP.GT.U32.AND P1, PT, R0, 0x80, PT ;  /* 0x000000800000780c */ /* 0x000fe20003f24070 */
[----:B--2---:R-:W-:-:S09]  /*1040*/  ULEA UR4, UR5, UR4, 0x18 ;  /* 0x0000000405047291 */ /* 0x004fd2000f8ec0ff */
[----:B------:R-:W2:Y:S04]  /*1050*/  LDS R2, [UR4+0xc] ;  /* 0x00000c04ff027984 */ /* 0x000ea80008000800 */
[----:B-1----:R-:W1:Y:S04]  /*1060*/  LDS.128 R4, [UR4+0x10] ;  /* 0x00001004ff047984 */ /* 0x002e680008000c00 */
[----:B------:R-:W3:Y:S01]  /*1070*/  LDS.64 R10, [UR4+0x20] ;  /* 0x00002004ff0a7984 */ /* 0x000ee20008000a00 */
[----:B--2---:R-:W-:Y:S02]  /*1080*/  @P2 VIMNMX R9, PT, PT, R9, R2, !PT ;  /* 0x0000000209092248 */ /* 0x004fe40007fe0100 */
[----:B------:R-:W-:-:S02]  /*1090*/  ISETP.GT.U32.AND P2, PT, R0, 0xa0, PT ;  /* 0x000000a00000780c */ /* 0x000fc40003f44070 */
[----:B-1----:R-:W-:Y:S02]  /*10a0*/  @P4 VIMNMX R9, PT, PT, R9, R4, !PT ;  /* 0x0000000409094248 */ /* 0x002fe40007fe0100 */
[C---:B------:R-:W-:Y:S02]  /*10b0*/  ISETP.GT.U32.AND P4, PT, R0.reuse, 0xc0, PT ;  /* 0x000000c00000780c */ /* 0x040fe40003f84070 */
[----:B------:R-:W-:Y:S02]  /*10c0*/  @P3 VIMNMX R9, PT, PT, R9, R5, !PT ;  /* 0x0000000509093248 */ /* 0x000fe40007fe0100 */
[----:B------:R-:W-:Y:S02]  /*10d0*/  ISETP.GT.U32.AND P3, PT, R0, 0xe0, PT ;  /* 0x000000e00000780c */ /* 0x000fe40003f64070 */
[----:B------:R-:W-:-:S04]  /*10e0*/  @P1 VIMNMX R9, PT, PT, R9, R6, !PT ;  /* 0x0000000609091248 */ /* 0x000fc80007fe0100 */
[----:B------:R-:W-:-:S04]  /*10f0*/  @P2 VIMNMX R9, PT, PT, R9, R7, !PT ;  /* 0x0000000709092248 */ /* 0x000fc80007fe0100 */
[----:B---3--:R-:W-:-:S04]  /*1100*/  @P4 VIMNMX R9, PT, PT, R9, R10, !PT ;  /* 0x0000000a09094248 */ /* 0x008fc80007fe0100 */
[----:B------:R-:W-:Y:S01]  /*1110*/  @P3 VIMNMX R9, PT, PT, R9, R11, !PT ;  /* 0x0000000b09093248 */ /* 0x000fe20007fe0100 */
[----:B------:R-:W-:Y:S06]  /*1120*/  BRA `(.L_x_189) ;  /* 0x0000001000647947 */ /* 0x000fec0003800000 */
.L_x_174:
[----:B------:R-:W0:Y:S01]  /*1130*/  S2R R2, SR_TID.X ;  /* 0x0000000000027919 */ /* 0x000e220000002100 */
[----:B------:R-:W1:Y:S02]  /*1140*/  LDCU.64 UR4, c[0x0][0x380] ;  /* 0x00007000ff0477ac */ /* 0x000e640008000a00 */
[----:B-1----:R-:W-:Y:S02]  /*1150*/  IMAD.U32 R4, RZ, RZ, UR4 ;  /* 0x00000004ff047e24 */ /* 0x002fe4000f8e00ff */
[----:B------:R-:W-:Y:S02]  /*1160*/  IMAD.U32 R5, RZ, RZ, UR5 ;  /* 0x00000005ff057e24 */ /* 0x000fe4000f8e00ff */
[----:B0-----:R-:W-:-:S04]  /*1170*/  IMAD R7, R3, 0x1000, R2 ;  /* 0x0000100003077824 */ /* 0x001fc800078e0202 */
[----:B------:R-:W-:-:S05]  /*1180*/  IMAD.WIDE.U32 R6, R7, 0x4, R4 ;  /* 0x0000000407067825 */ /* 0x000fca00078e0004 */
        /* <DEDUP_REMOVED lines=16> */
[----:B------:R-:W-:-:S02]  /*1290*/  ISETP.GE.U32.AND P0, PT, R0, R13, PT ;  /* 0x0000000d0000720c */ /* 0x000fc40003f06070 */
        /* <DEDUP_REMOVED lines=9> */
[----:B------:R-:W-:Y:S01]  /*1330*/  IMAD R9, R3, 0x1000, R13 ;  /* 0x0000100003097824 */ /* 0x000fe200078e020d */
[----:B------:R-:W-:Y:S01]  /*1340*/  LOP3.LUT R6, RZ, R2, RZ, 0x33, !PT ;  /* 0x00000002ff067212 */ /* 0x000fe200078e33ff */
[----:B------:R-:W-:Y:S01]  /*1350*/  VIADD R0, R8, 0xfffff000 ;  /* 0xfffff00008007836 */ /* 0x000fe20000000000 */
[----:B------:R-:W-:Y:S02]  /*1360*/  UMOV UR4, URZ ;  /* 0x000000ff00047c82 */ /* 0x000fe40008000000 */
[----:B------:R-:W-:Y:S02]  /*1370*/  IADD3 R6, PT, PT, -R13, R8, R6 ;  /* 0x000000080d067210 */ /* 0x000fe40007ffe106 */
[C---:B------:R-:W-:Y:S02]  /*1380*/  ISETP.GT.U32.AND P0, PT, R9.reuse, R0, PT ;  /* 0x000000000900720c */ /* 0x040fe40003f04070 */
[----:B------:R-:W-:Y:S01]  /*1390*/  IADD3 R7, PT, PT, R9, 0x800, R2 ;  /* 0x0000080009077810 */ /* 0x000fe20007ffe002 */
[----:B------:R-:W-:-:S02]  /*13a0*/  IMAD.MOV.U32 R2, RZ, RZ, R9 ;  /* 0x000000ffff027224 */ /* 0x000fc400078e0009 */
[----:B------:R-:W-:-:S08]  /*13b0*/  IMAD R6, R3, -0x1000, R6 ;  /* 0xfffff00003067824 */ /* 0x000fd000078e0206 */
[----:B------:R-:W-:Y:S05]  /*13c0*/  @P0 BRA `(.L_x_191) ;  /* 0x0000000000a00947 */ /* 0x000fea0003800000 */
[----:B------:R-:W0:Y:S08]  /*13d0*/  LDC R8, c[0x0][0x3a8] ;  /* 0x0000ea00ff087b82 */ /* 0x000e300000000800 */
[----:B------:R-:W1:Y:S02]  /*13e0*/  LDC.64 R4, c[0x0][0x380] ;  /* 0x0000e000ff047b82 */ /* 0x000e640000000a00 */
.L_x_192:
[----:B------:R-:W2:Y:S02]  /*13f0*/  S2R R10, SR_TID.X ;  /* 0x00000000000a7919 */ /* 0x000ea40000002100 */
[----:B--2---:R-:W-:-:S04]  /*1400*/  IMAD.IADD R11, R10, 0x1, R9 ;  /* 0x000000010a0b7824 */ /* 0x004fc800078e0209 */
[----:B-1----:R-:W-:-:S05]  /*1410*/  IMAD.WIDE.U32 R10, R11, 0x4, R4 ;  /* 0x000000040b0a7825 */ /* 0x002fca00078e0004 */
        /* <DEDUP_REMOVED lines=11> */
[----:B------:R-:W5:Y:S01]  /*14d0*/  LDG.E R20, desc[UR6][R10.64+0x3c00] ;  /* 0x003c00060a147981 */ /* 0x000f62000c1e1900 */
[----:B--2---:R-:W-:-:S03]  /*14e0*/  VIMNMX3 R29, R29, R12, R14, !PT ;  /* 0x0000000c1d1d720f */ /* 0x004fc6000780010e */
[----:B------:R-:W5:Y:S04]  /*14f0*/  LDG.E R12, desc[UR6][R10.64+0x1400] ;  /* 0x001400060a0c7981 */ /* 0x000f68000c1e1900 */
[----:B------:R-:W2:Y:S01]  /*1500*/  LDG.E R14, desc[UR6][R10.64+0x3400] ;  /* 0x003400060a0e7981 */ /* 0x000ea2000c1e1900 */
[----:B---3--:R-:W-:-:S03]  /*1510*/  VIMNMX3 R16, R16, R15, R17, !PT ;  /* 0x0000000f1010720f */ /* 0x008fc60007800111 */
[----:B------:R-:W2:Y:S04]  /*1520*/  LDG.E R17, desc[UR6][R10.64+0x2c00] ;  /* 0x002c00060a117981 */ /* 0x000ea8000c1e1900 */
[----:B------:R-:W3:Y:S01]  /*1530*/  LDG.E R15, desc[UR6][R10.64+0x3800] ;  /* 0x003800060a0f7981 */ /* 0x000ee2000c1e1900 */
[----:B----4-:R-:W-:Y:S01]  /*1540*/  VIMNMX3 R22, R22, R23, R24, !PT ;  /* 0x000000171616720f */ /* 0x010fe20007800118 */
[----:B0-----:R-:W-:-:S05]  /*1550*/  IMAD.IADD R24, R8, 0x1, -R9 ;  /* 0x0000000108187824 */ /* 0x001fca00078e0a09 */
[----:B------:R-:W-:Y:S02]  /*1560*/  ISETP.GE.U32.AND P0, PT, R24, R13, PT ;  /* 0x0000000d1800720c */ /* 0x000fe40003f06070 */
[----:B-----5:R-:W-:-:S04]  /*1570*/  VIMNMX3 R12, R12, R19, R21, !PT ;  /* 0x000000130c0c720f */ /* 0x020fc80007800115 */
[----:B------:R-:W-:Y:S02]  /*1580*/  VIMNMX3 R29, R29, R16, R12, !PT ;  /* 0x000000101d1d720f */ /* 0x000fe4000780010c */
[----:B--2---:R-:W-:Y:S02]  /*1590*/  VIMNMX3 R17, R17, R18, R14, !PT ;  /* 0x000000121111720f */ /* 0x004fe4000780010e */
[----:B---3--:R-:W-:-:S04]  /*15a0*/  VIMNMX R15, PT, PT, R15, R20, !PT ;  /* 0x000000140f0f7248 */ /* 0x008fc80007fe0100 */
[----:B------:R-:W-:-:S04]  /*15b0*/  VIMNMX3 R22, R22, R17, R15, !PT ;  /* 0x000000111616720f */ /* 0x000fc8000780010f */
[----:B------:R-:W-:Y:S01]  /*15c0*/  VIMNMX R29, PT, PT, R29, R22, !PT ;  /* 0x000000161d1d7248 */ /* 0x000fe20007fe0100 */
[----:B------:R-:W-:Y:S06]  /*15d0*/  @!P0 BRA `(.L_x_190) ;  /* 0x00000008009c8947 */ /* 0x000fec0003800000 */
[C---:B------:R-:W-:Y:S01]  /*15e0*/  IMAD.IADD R9, R13.reuse, 0x1, R9 ;  /* 0x000000010d097824 */ /* 0x040fe200078e0209 */
[----:B------:R-:W-:Y:S01]  /*15f0*/  UIADD3 UR4, UPT, UPT, UR4, 0x1, URZ ;  /* 0x0000000104047890 */ /* 0x000fe2000fffe0ff */
[----:B------:R-:W-:Y:S02]  /*1600*/  IMAD.IADD R2, R13, 0x1, R2 ;  /* 0x000000010d027824 */ /* 0x000fe400078e0202 */
[----:B------:R-:W-:Y:S01]  /*1610*/  IMAD.IADD R6, R6, 0x1, -R13 ;  /* 0x0000000106067824 */ /* 0x000fe200078e0a0d */
[----:B------:R-:W-:Y:S01]  /*1620*/  ISETP.GT.U32.AND P0, PT, R9, R0, PT ;  /* 0x000000000900720c */ /* 0x000fe20003f04070 */
[----:B------:R-:W-:-:S12]  /*1630*/  IMAD.IADD R7, R13, 0x1, R7 ;  /* 0x000000010d077824 */ /* 0x000fd800078e0207 */
[----:B------:R-:W-:Y:S05]  /*1640*/  @!P0 BRA `(.L_x_192) ;  /* 0xfffffffc00688947 */ /* 0x000fea000383ffff */
.L_x_191:
[----:B------:R-:W0:Y:S01]  /*1650*/  S2R R13, SR_TID.X ;  /* 0x00000000000d7919 */ /* 0x000e220000002100 */
[----:B------:R-:W-:Y:S01]  /*1660*/  IMAD.IADD R0, R8, 0x1, -R9 ;  /* 0x0000000108007824 */ /* 0x000fe200078e0a09 */
[----:B------:R-:W-:Y:S04]  /*1670*/  BSSY.RECONVERGENT B1, `(.L_x_190) ;  /* 0x000009d000017945 */ /* 0x000fe80003800200 */
[----:B0-----:R-:W-:-:S04]  /*1680*/  ISETP.GE.AND P0, PT, R13, R0, PT ;  /* 0x000000000d00720c */ /* 0x001fc80003f06270 */
[----:B------:R-:W-:-:S13]  /*1690*/  ISETP.GE.U32.OR P0, PT, R9, R8, P0 ;  /* 0x000000080900720c */ /* 0x000fda0000706470 */
[----:B------:R-:W-:Y:S05]  /*16a0*/  @P0 BRA `(.L_x_193) ;  /* 0x0000000800640947 */ /* 0x000fea0003800000 */
[----:B------:R-:W0:Y:S01]  /*16b0*/  LDC R10, c[0x0][0x3ac] ;  /* 0x0000eb00ff0a7b82 */ /* 0x000e220000000800 */
[----:B------:R-:W-:Y:S01]  /*16c0*/  LOP3.LUT R11, RZ, R13, RZ, 0x33, !PT ;  /* 0x0000000dff0b7212 */ /* 0x000fe200078e33ff */
[----:B------:R-:W-:Y:S06]  /*16d0*/  BSSY.RECONVERGENT B2, `(.L_x_194) ;  /* 0x000004f000027945 */ /* 0x000fec0003800200 */
[----:B------:R-:W1:Y:S01]  /*16e0*/  LDC R0, c[0x0][0x3ac] ;  /* 0x0000eb00ff007b82 */ /* 0x000e620000000800 */
[----:B0-----:R-:W-:-:S04]  /*16f0*/  IMAD.SHL.U32 R10, R10, 0x1000, RZ ;  /* 0x000010000a0a7824 */ /* 0x001fc800078e00ff */
[----:B------:R-:W-:-:S05]  /*1700*/  IMAD R10, R3, 0x1000, R10 ;  /* 0x00001000030a7824 */ /* 0x000fca00078e020a */
[----:B------:R-:W-:Y:S01]  /*1710*/  IADD3 R8, PT, PT, -R10, R8, R11 ;  /* 0x000000080a087210 */ /* 0x000fe20007ffe10b */
[----:B-1----:R-:W-:Y:S01]  /*1720*/  IMAD R11, R0, UR4, RZ ;  /* 0x00000004000b7c24 */ /* 0x002fe2000f8e02ff */
[----:B------:R-:W-:-:S03]  /*1730*/  MOV R0, R13 ;  /* 0x0000000d00007202 */ /* 0x000fc60000000f00 */
[----:B------:R-:W-:-:S05]  /*1740*/  IMAD R8, R11, -0x1000, R8 ;  /* 0xfffff0000b087824 */ /* 0x000fca00078e0208 */
[C---:B------:R-:W-:Y:S02]  /*1750*/  ISETP.GE.U32.AND P0, PT, R8.reuse, 0xf00, PT ;  /* 0x00000f000800780c */ /* 0x040fe40003f06070 */
[----:B------:R-:W-:-:S04]  /*1760*/  LEA.HI R8, R8, 0x1, RZ, 0x18 ;  /* 0x0000000108087811 */ /* 0x000fc800078fc0ff */
[----:B------:R-:W-:-:S07]  /*1770*/  LOP3.LUT R10, R8, 0xf, RZ, 0xc0, !PT ;  /* 0x0000000f080a7812 */ /* 0x000fce00078ec0ff */
[----:B------:R-:W-:Y:S05]  /*1780*/  @!P0 BRA `(.L_x_195) ;  /* 0x00000004000c8947 */ /* 0x000fea0003800000 */
[----:B------:R-:W-:Y:S01]  /*1790*/  LEA.HI R0, R6, 0x1, RZ, 0x18 ;  /* 0x0000000106007811 */ /* 0x000fe200078fc0ff */
[----:B------:R-:W-:Y:S01]  /*17a0*/  BSSY.RECONVERGENT B3, `(.L_x_196) ;  /* 0x0000040000037945 */ /* 0x000fe20003800200 */
[----:B------:R-:W-:Y:S02]  /*17b0*/  LOP3.LUT R11, R13, 0x800, RZ, 0xfc, !PT ;  /* 0x000008000d0b7812 */ /* 0x000fe400078efcff */
[----:B------:R-:W-:-:S05]  /*17c0*/  LOP3.LUT R0, R0, 0x1fffff0, RZ, 0xc0, !PT ;  /* 0x01fffff000007812 */ /* 0x000fca00078ec0ff */
[----:B------:R-:W-:-:S07]  /*17d0*/  IMAD.MOV R12, RZ, RZ, -R0 ;  /* 0x000000ffff0c7224 */ /* 0x000fce00078e0a00 */
.L_x_197:
[C---:B------:R-:W-:Y:S02]  /*17e0*/  VIADD R15, R7.reuse, 0xfffff800 ;  /* 0xfffff800070f7836 */ /* 0x040fe40000000000 */
[----:B------:R-:W-:Y:S02]  /*17f0*/  VIADD R21, R7, 0xfffff900 ;  /* 0xfffff90007157836 */ /* 0x000fe40000000000 */
[----:B------:R-:W-:-:S04]  /*1800*/  IMAD.WIDE.U32 R14, R15, 0x4, R4 ;  /* 0x000000040f0e7825 */ /* 0x000fc800078e0004 */
[--C-:B------:R-:W-:Y:S01]  /*1810*/  IMAD.WIDE.U32 R20, R21, 0x4, R4.reuse ;  /* 0x0000000415147825 */ /* 0x100fe200078e0004 */
[----:B------:R0:W2:Y:S04]  /*1820*/  LDG.E R28, desc[UR6][R14.64] ;  /* 0x000000060e1c7981 */ /* 0x0000a8000c1e1900 */
[----:B------:R1:W2:Y:S01]  /*1830*/  LDG.E R27, desc[UR6][R20.64] ;  /* 0x00000006141b7981 */ /* 0x0002a2000c1e1900 */
[C---:B------:R-:W-:Y:S02]  /*1840*/  VIADD R17, R7.reuse, 0xfffffa00 ;  /* 0xfffffa0007117836 */ /* 0x040fe40000000000 */
[----:B------:R-:W-:Y:S02]  /*1850*/  VIADD R19, R7, 0xfffffb00 ;  /* 0xfffffb0007137836 */ /* 0x000fe40000000000 */
[----:B------:R-:W-:-:S04]  /*1860*/  IMAD.WIDE.U32 R16, R17, 0x4, R4 ;  /* 0x0000000411107825 */ /* 0x000fc800078e0004 */
[--C-:B------:R-:W-:Y:S01]  /*1870*/  IMAD.WIDE.U32 R18, R19, 0x4, R4.reuse ;  /* 0x0000000413127825 */ /* 0x100fe200078e0004 */
[----:B------:R3:W4:Y:S04]  /*1880*/  LDG.E R0, desc[UR6][R16.64] ;  /* 0x0000000610007981 */ /* 0x000728000c1e1900 */
[----:B------:R5:W4:Y:S01]  /*1890*/  LDG.E R13, desc[UR6][R18.64] ;  /* 0x00000006120d7981 */ /* 0x000b22000c1e1900 */
[C---:B------:R-:W-:Y:S02]  /*18a0*/  VIADD R22, R7.reuse, 0xfffffd00 ;  /* 0xfffffd0007167836 */ /* 0x040fe40000000000 */
[C---:B------:R-:W-:Y:S02]  /*18b0*/  VIADD R23, R7.reuse, 0xfffffc00 ;  /* 0xfffffc0007177836 */ /* 0x040fe40000000000 */
[----:B------:R-:W-:-:S04]  /*18c0*/  IMAD.WIDE.U32 R24, R7, 0x4, R4 ;  /* 0x0000000407187825 */ /* 0x000fc800078e0004 */
[----:B------:R-:W-:Y:S02]  /*18d0*/  VIADD R26, R7, 0xfffffe00 ;  /* 0xfffffe00071a7836 */ /* 0x000fe40000000000 */
[--C-:B0-----:R-:W-:Y:S01]  /*18e0*/  IMAD.WIDE.U32 R14, R22, 0x4, R4.reuse ;  /* 0x00000004160e7825 */ /* 0x101fe200078e0004 */
[----:B------:R-:W4:Y:S03]  /*18f0*/  LDG.E R24, desc[UR6][R24.64] ;  /* 0x0000000618187981 */ /* 0x000f26000c1e1900 */
[----:B-1----:R-:W-:-:S04]  /*1900*/  IMAD.WIDE.U32 R20, R23, 0x4, R4 ;  /* 0x0000000417147825 */ /* 0x002fc800078e0004 */
[----:B---3--:R-:W-:Y:S02]  /*1910*/  IMAD.WIDE.U32 R16, R26, 0x4, R4 ;  /* 0x000000041a107825 */ /* 0x008fe400078e0004 */
[----:B------:R0:W3:Y:S02]  /*1920*/  LDG.E R26, desc[UR6][R14.64] ;  /* 0x000000060e1a7981 */ /* 0x0000e4000c1e1900 */
[C---:B-----5:R-:W-:Y:S02]  /*1930*/  VIADD R19, R7.reuse, 0xffffff00 ;  /* 0xffffff0007137836 */ /* 0x060fe40000000000 */
[----:B------:R1:W3:Y:S01]  /*1940*/  LDG.E R25, desc[UR6][R20.64] ;  /* 0x0000000614197981 */ /* 0x0002e2000c1e1900 */
[----:B------:R-:W-:-:S03]  /*1950*/  VIADD R23, R7, 0x100 ;  /* 0x0000010007177836 */ /* 0x000fc60000000000 */
[----:B------:R-:W5:Y:S01]  /*1960*/  LDG.E R16, desc[UR6][R16.64] ;  /* 0x0000000610107981 */ /* 0x000f62000c1e1900 */
[C---:B0-----:R-:W-:Y:S02]  /*1970*/  VIADD R15, R7.reuse, 0x200 ;  /* 0x00000200070f7836 */ /* 0x041fe40000000000 */
[----:B-1----:R-:W-:Y:S02]  /*1980*/  VIADD R21, R7, 0x300 ;  /* 0x0000030007157836 */ /* 0x002fe40000000000 */
[----:B------:R-:W-:-:S04]  /*1990*/  IMAD.WIDE.U32 R18, R19, 0x4, R4 ;  /* 0x0000000413127825 */ /* 0x000fc800078e0004 */
[--C-:B------:R-:W-:Y:S02]  /*19a0*/  IMAD.WIDE.U32 R20, R21, 0x4, R4.reuse ;  /* 0x0000000415147825 */ /* 0x100fe400078e0004 */
[----:B------:R-:W5:Y:S02]  /*19b0*/  LDG.E R19, desc[UR6][R18.64] ;  /* 0x0000000612137981 */ /* 0x000f64000c1e1900 */
[----:B------:R-:W-:Y:S02]  /*19c0*/  IMAD.WIDE.U32 R22, R23, 0x4, R4 ;  /* 0x0000000417167825 */ /* 0x000fe400078e0004 */
[----:B------:R0:W5:Y:S04]  /*19d0*/  LDG.E R17, desc[UR6][R20.64] ;  /* 0x0000000614117981 */ /* 0x000168000c1e1900 */
[----:B------:R1:W5:Y:S01]  /*19e0*/  LDG.E R23, desc[UR6][R22.64] ;  /* 0x0000000616177981 */ /* 0x000362000c1e1900 */
[----:B0-----:R-:W-:-:S02]  /*19f0*/  VIADD R21, R7, 0x500 ;  /* 0x0000050007157836 */ /* 0x001fc40000000000 */
[----:B-1----:R-:W-:Y:S01]  /*1a00*/  VIADD R22, R7, 0x600 ;  /* 0x0000060007167836 */ /* 0x002fe20000000000 */
[----:B--2---:R-:W-:Y:S01]  /*1a10*/  VIMNMX3 R27, R29, R28, R27, !PT ;  /* 0x0000001c1d1b720f */ /* 0x004fe2000780011b */
[----:B------:R-:W-:-:S04]  /*1a20*/  IMAD.WIDE.U32 R28, R15, 0x4, R4 ;  /* 0x000000040f1c7825 */ /* 0x000fc800078e0004 */
[----:B------:R-:W-:Y:S02]  /*1a30*/  VIADD R15, R7, 0x400 ;  /* 0x00000400070f7836 */ /* 0x000fe40000000000 */
[----:B------:R-:W2:Y:S02]  /*1a40*/  LDG.E R28, desc[UR6][R28.64] ;  /* 0x000000061c1c7981 */ /* 0x000ea4000c1e1900 */
[----:B------:R-:W-:-:S05]  /*1a50*/  IMAD.WIDE.U32 R14, R15, 0x4, R4 ;  /* 0x000000040f0e7825 */ /* 0x000fca00078e0004 */
[----:B------:R0:W2:Y:S01]  /*1a60*/  LDG.E R18, desc[UR6][R14.64] ;  /* 0x000000060e127981 */ /* 0x0000a2000c1e1900 */
[----:B----4-:R-:W-:Y:S01]  /*1a70*/  VIMNMX3 R0, R27, R0, R13, !PT ;  /* 0x000000001b00720f */ /* 0x010fe2000780010d */
[----:B------:R-:W-:Y:S02]  /*1a80*/  VIADD R27, R7, 0x700 ;  /* 0x00000700071b7836 */ /* 0x000fe40000000000 */
[----:B0-----:R-:W-:-:S04]  /*1a90*/  IMAD.WIDE.U32 R14, R21, 0x4, R4 ;  /* 0x00000004150e7825 */ /* 0x001fc800078e0004 */
[--C-:B------:R-:W-:Y:S01]  /*1aa0*/  IMAD.WIDE.U32 R20, R22, 0x4, R4.reuse ;  /* 0x0000000416147825 */ /* 0x100fe200078e0004 */
[----:B------:R0:W4:Y:S04]  /*1ab0*/  LDG.E R13, desc[UR6][R14.64] ;  /* 0x000000060e0d7981 */ /* 0x000128000c1e1900 */
[----:B------:R-:W4:Y:S01]  /*1ac0*/  LDG.E R29, desc[UR6][R20.64] ;  /* 0x00000006141d7981 */ /* 0x000f22000c1e1900 */
[----:B0-----:R-:W-:-:S05]  /*1ad0*/  IMAD.WIDE.U32 R14, R27, 0x4, R4 ;  /* 0x000000041b0e7825 */ /* 0x001fca00078e0004 */
[----:B------:R-:W4:Y:S01]  /*1ae0*/  LDG.E R22, desc[UR6][R14.64] ;  /* 0x000000060e167981 */ /* 0x000f22000c1e1900 */
[----:B---3--:R-:W-:Y:S01]  /*1af0*/  VIMNMX3 R0, R0, R25, R26, !PT ;  /* 0x000000190000720f */ /* 0x008fe2000780011a */
[----:B------:R-:W-:-:S05]  /*1b00*/  VIADD R12, R12, 0x10 ;  /* 0x000000100c0c7836 */ /* 0x000fca0000000000 */
[----:B------:R-:W-:Y:S02]  /*1b10*/  ISETP.NE.AND P0, PT, R12, RZ, PT ;  /* 0x000000ff0c00720c */ /* 0x000fe40003f05270 */
[----:B-----5:R-:W-:-:S04]  /*1b20*/  VIMNMX3 R0, R0, R16, R19, !PT ;  /* 0x000000100000720f */ /* 0x020fc80007800113 */
[----:B------:R-:W-:Y:S01]  /*1b30*/  VIMNMX3 R0, R0, R24, R23, !PT ;  /* 0x000000180000720f */ /* 0x000fe20007800117 */
[----:B------:R-:W-:Y:S02]  /*1b40*/  VIADD R11, R11, 0x1000 ;  /* 0x000010000b0b7836 */ /* 0x000fe40000000000 */
[----:B------:R-:W-:Y:S01]  /*1b50*/  VIADD R7, R7, 0x1000 ;  /* 0x0000100007077836 */ /* 0x000fe20000000000 */
[----:B--2---:R-:W-:-:S04]  /*1b60*/  VIMNMX3 R0, R0, R28, R17, !PT ;  /* 0x0000001c0000720f */ /* 0x004fc80007800111 */
[----:B----4-:R-:W-:-:S04]  /*1b70*/  VIMNMX3 R0, R0, R18, R13, !PT ;  /* 0x000000120000720f */ /* 0x010fc8000780010d */
[----:B------:R-:W-:Y:S01]  /*1b80*/  VIMNMX3 R29, R0, R29, R22, !PT ;  /* 0x0000001d001d720f */ /* 0x000fe20007800116 */
[----:B------:R-:W-:Y:S06]  /*1b90*/  @P0 BRA `(.L_x_197) ;  /* 0xfffffffc00100947 */ /* 0x000fec000383ffff */
[----:B------:R-:W-:Y:S05]  /*1ba0*/  BSYNC.RECONVERGENT B3 ;  /* 0x0000000000037941 */ /* 0x000fea0003800200 */
.L_x_196:
[----:B------:R-:W-:-:S07]  /*1bb0*/  VIADD R0, R11, 0xfffff800 ;  /* 0xfffff8000b007836 */ /* 0x000fce0000000000 */
.L_x_195:
[----:B------:R-:W-:Y:S05]  /*1bc0*/  BSYNC.RECONVERGENT B2 ;  /* 0x0000000000027941 */ /* 0x000fea0003800200 */
.L_x_194:
[----:B------:R-:W-:-:S13]  /*1bd0*/  ISETP.NE.AND P0, PT, R10, RZ, PT ;  /* 0x000000ff0a00720c */ /* 0x000fda0003f05270 */
[----:B------:R-:W-:Y:S05]  /*1be0*/  @!P0 BRA `(.L_x_193) ;  /* 0x0000000400148947 */ /* 0x000fea0003800000 */
[----:B------:R-:W-:Y:S01]  /*1bf0*/  ISETP.GE.U32.AND P0, PT, R10, 0x8, PT ;  /* 0x000000080a00780c */ /* 0x000fe20003f06070 */
[----:B------:R-:W-:Y:S01]  /*1c00*/  BSSY.RECONVERGENT B2, `(.L_x_198) ;  /* 0x0000021000027945 */ /* 0x000fe20003800200 */
[----:B------:R-:W-:-:S04]  /*1c10*/  LOP3.LUT R23, R8, 0x7, RZ, 0xc0, !PT ;  /* 0x0000000708177812 */ /* 0x000fc800078ec0ff */
[----:B------:R-:W-:-:S07]  /*1c20*/  ISETP.NE.AND P1, PT, R23, RZ, PT ;  /* 0x000000ff1700720c */ /* 0x000fce0003f25270 */
[----:B------:R-:W-:Y:S06]  /*1c30*/  @!P0 BRA `(.L_x_199) ;  /* 0x0000000000748947 */ /* 0x000fec0003800000 */
[----:B------:R-:W-:-:S05]  /*1c40*/  IADD3 R11, PT, PT, R0, R9, RZ ;  /* 0x00000009000b7210 */ /* 0x000fca0007ffe0ff */
[C---:B------:R-:W-:Y:S02]  /*1c50*/  VIADD R19, R11.reuse, 0x100 ;  /* 0x000001000b137836 */ /* 0x040fe40000000000 */
[C---:B------:R-:W-:Y:S02]  /*1c60*/  VIADD R21, R11.reuse, 0x200 ;  /* 0x000002000b157836 */ /* 0x040fe40000000000 */
[C---:B------:R-:W-:Y:S02]  /*1c70*/  VIADD R13, R11.reuse, 0x300 ;  /* 0x000003000b0d7836 */ /* 0x040fe40000000000 */
[----:B------:R-:W-:-:S04]  /*1c80*/  IMAD.WIDE.U32 R16, R11, 0x4, R4 ;  /* 0x000000040b107825 */ /* 0x000fc800078e0004 */
[--C-:B------:R-:W-:Y:S01]  /*1c90*/  IMAD.WIDE.U32 R18, R19, 0x4, R4.reuse ;  /* 0x0000000413127825 */ /* 0x100fe200078e0004 */
[----:B------:R0:W2:Y:S03]  /*1ca0*/  LDG.E R22, desc[UR6][R16.64] ;  /* 0x0000000610167981 */ /* 0x0000a6000c1e1900 */
[--C-:B------:R-:W-:Y:S01]  /*1cb0*/  IMAD.WIDE.U32 R20, R21, 0x4, R4.reuse ;  /* 0x0000000415147825 */ /* 0x100fe200078e0004 */
[----:B------:R1:W2:Y:S03]  /*1cc0*/  LDG.E R7, desc[UR6][R18.64] ;  /* 0x0000000612077981 */ /* 0x0002a6000c1e1900 */
[C---:B------:R-:W-:Y:S02]  /*1cd0*/  VIADD R15, R11.reuse, 0x400 ;  /* 0x000004000b0f7836 */ /* 0x040fe40000000000 */
[----:B------:R-:W-:Y:S01]  /*1ce0*/  VIADD R25, R11, 0x500 ;  /* 0x000005000b197836 */ /* 0x000fe20000000000 */
[----:B------:R-:W3:Y:S01]  /*1cf0*/  LDG.E R20, desc[UR6][R20.64] ;  /* 0x0000000614147981 */ /* 0x000ee2000c1e1900 */
[----:B------:R-:W-:-:S04]  /*1d00*/  IMAD.WIDE.U32 R12, R13, 0x4, R4 ;  /* 0x000000040d0c7825 */ /* 0x000fc800078e0004 */
[C---:B------:R-:W-:Y:S02]  /*1d10*/  VIADD R27, R11.reuse, 0x600 ;  /* 0x000006000b1b7836 */ /* 0x040fe40000000000 */
[----:B------:R-:W-:Y:S01]  /*1d20*/  VIADD R24, R11, 0x700 ;  /* 0x000007000b187836 */ /* 0x000fe20000000000 */
[----:B------:R-:W3:Y:S01]  /*1d30*/  LDG.E R12, desc[UR6][R12.64] ;  /* 0x000000060c0c7981 */ /* 0x000ee2000c1e1900 */
[----:B------:R-:W-:-:S04]  /*1d40*/  IMAD.WIDE.U32 R14, R15, 0x4, R4 ;  /* 0x000000040f0e7825 */ /* 0x000fc800078e0004 */
[--C-:B------:R-:W-:Y:S02]  /*1d50*/  IMAD.WIDE.U32 R10, R25, 0x4, R4.reuse ;  /* 0x00000004190a7825 */ /* 0x100fe400078e0004 */
[----:B------:R-:W4:Y:S02]  /*1d60*/  LDG.E R14, desc[UR6][R14.64] ;  /* 0x000000060e0e7981 */ /* 0x000f24000c1e1900 */
[--C-:B0-----:R-:W-:Y:S02]  /*1d70*/  IMAD.WIDE.U32 R16, R27, 0x4, R4.reuse ;  /* 0x000000041b107825 */ /* 0x101fe400078e0004 */
[----:B------:R-:W4:Y:S02]  /*1d80*/  LDG.E R10, desc[UR6][R10.64] ;  /* 0x000000060a0a7981 */ /* 0x000f24000c1e1900 */
[----:B-1----:R-:W-:Y:S02]  /*1d90*/  IMAD.WIDE.U32 R18, R24, 0x4, R4 ;  /* 0x0000000418127825 */ /* 0x002fe400078e0004 */
[----:B------:R-:W5:Y:S04]  /*1da0*/  LDG.E R16, desc[UR6][R16.64] ;  /* 0x0000000610107981 */ /* 0x000f68000c1e1900 */
[----:B------:R-:W5:Y:S01]  /*1db0*/  LDG.E R18, desc[UR6][R18.64] ;  /* 0x0000000612127981 */ /* 0x000f62000c1e1900 */
[----:B------:R-:W-:Y:S01]  /*1dc0*/  VIADD R0, R0, 0x800 ;  /* 0x0000080000007836 */ /* 0x000fe20000000000 */
[----:B--2---:R-:W-:-:S04]  /*1dd0*/  VIMNMX3 R7, R29, R22, R7, !PT ;  /* 0x000000161d07720f */ /* 0x004fc80007800107 */
[----:B---3--:R-:W-:-:S04]  /*1de0*/  VIMNMX3 R7, R7, R20, R12, !PT ;  /* 0x000000140707720f */ /* 0x008fc8000780010c */
[----:B----4-:R-:W-:-:S04]  /*1df0*/  VIMNMX3 R7, R7, R14, R10, !PT ;  /* 0x0000000e0707720f */ /* 0x010fc8000780010a */
[----:B-----5:R-:W-:-:S07]  /*1e00*/  VIMNMX3 R29, R7, R16, R18, !PT ;  /* 0x00000010071d720f */ /* 0x020fce0007800112 */
.L_x_199:
[----:B------:R-:W-:Y:S05]  /*1e10*/  BSYNC.RECONVERGENT B2 ;  /* 0x0000000000027941 */ /* 0x000fea0003800200 */
.L_x_198:
[----:B------:R-:W-:Y:S05]  /*1e20*/  @!P1 BRA `(.L_x_193) ;  /* 0x0000000000849947 */ /* 0x000fea0003800000 */
[----:B------:R-:W-:Y:S01]  /*1e30*/  ISETP.GE.U32.AND P0, PT, R23, 0x4, PT ;  /* 0x000000041700780c */ /* 0x000fe20003f06070 */
[----:B------:R-:W-:Y:S01]  /*1e40*/  BSSY.RECONVERGENT B2, `(.L_x_200) ;  /* 0x0000012000027945 */ /* 0x000fe20003800200 */
[----:B------:R-:W-:-:S11]  /*1e50*/  LOP3.LUT P1, RZ, R8, 0x3, RZ, 0xc0, !PT ;  /* 0x0000000308ff7812 */ /* 0x000fd6000782c0ff */
[----:B------:R-:W-:Y:S05]  /*1e60*/  @!P0 BRA `(.L_x_201) ;  /* 0x00000000003c8947 */ /* 0x000fea0003800000 */
[----:B------:R-:W-:-:S04]  /*1e70*/  IMAD.IADD R7, R0, 0x1, R9 ;  /* 0x0000000100077824 */ /* 0x000fc800078e0209 */
[C---:B------:R-:W-:Y:S02]  /*1e80*/  VIADD R11, R7.reuse, 0x100 ;  /* 0x00000100070b7836 */ /* 0x040fe40000000000 */
[----:B------:R-:W-:-:S04]  /*1e90*/  IMAD.WIDE.U32 R8, R7, 0x4, R4 ;  /* 0x0000000407087825 */ /* 0x000fc800078e0004 */
[C---:B------:R-:W-:Y:S02]  /*1ea0*/  VIADD R13, R7.reuse, 0x200 ;  /* 0x00000200070d7836 */ /* 0x040fe40000000000 */
[----:B------:R-:W-:Y:S01]  /*1eb0*/  VIADD R15, R7, 0x300 ;  /* 0x00000300070f7836 */ /* 0x000fe20000000000 */
[----:B------:R-:W2:Y:S01]  /*1ec0*/  LDG.E R8, desc[UR6][R8.64] ;  /* 0x0000000608087981 */ /* 0x000ea2000c1e1900 */
[----:B------:R-:W-:-:S04]  /*1ed0*/  IMAD.WIDE.U32 R10, R11, 0x4, R4 ;  /* 0x000000040b0a7825 */ /* 0x000fc800078e0004 */
[--C-:B------:R-:W-:Y:S02]  /*1ee0*/  IMAD.WIDE.U32 R12, R13, 0x4, R4.reuse ;  /* 0x000000040d0c7825 */ /* 0x100fe400078e0004 */
[----:B------:R-:W2:Y:S02]  /*1ef0*/  LDG.E R10, desc[UR6][R10.64] ;  /* 0x000000060a0a7981 */ /* 0x000ea4000c1e1900 */
[----:B------:R-:W-:Y:S02]  /*1f00*/  IMAD.WIDE.U32 R14, R15, 0x4, R4 ;  /* 0x000000040f0e7825 */ /* 0x000fe400078e0004 */
[----:B------:R-:W3:Y:S04]  /*1f10*/  LDG.E R12, desc[UR6][R12.64] ;  /* 0x000000060c0c7981 */ /* 0x000ee8000c1e1900 */
[----:B------:R-:W3:Y:S01]  /*1f20*/  LDG.E R14, desc[UR6][R14.64] ;  /* 0x000000060e0e7981 */ /* 0x000ee2000c1e1900 */
[----:B------:R-:W-:Y:S01]  /*1f30*/  VIADD R0, R0, 0x400 ;  /* 0x0000040000007836 */ /* 0x000fe20000000000 */
[----:B--2---:R-:W-:-:S04]  /*1f40*/  VIMNMX3 R29, R29, R8, R10, !PT ;  /* 0x000000081d1d720f */ /* 0x004fc8000780010a */
[----:B---3--:R-:W-:-:S07]  /*1f50*/  VIMNMX3 R29, R29, R12, R14, !PT ;  /* 0x0000000c1d1d720f */ /* 0x008fce000780010e */
.L_x_201:
[----:B------:R-:W-:Y:S05]  /*1f60*/  BSYNC.RECONVERGENT B2 ;  /* 0x0000000000027941 */ /* 0x000fea0003800200 */
.L_x_200:
[----:B------:R-:W-:Y:S05]  /*1f70*/  @!P1 BRA `(.L_x_193) ;  /* 0x0000000000309947 */ /* 0x000fea0003800000 */
[----:B------:R-:W-:Y:S01]  /*1f80*/  LOP3.LUT R6, R6, 0xffff, RZ, 0xc0, !PT ;  /* 0x0000ffff06067812 */ /* 0x000fe200078ec0ff */
[----:B------:R-:W-:-:S03]  /*1f90*/  IMAD.IADD R9, R0, 0x1, R2 ;  /* 0x0000000100097824 */ /* 0x000fc600078e0202 */
[----:B------:R-:W-:-:S04]  /*1fa0*/  LEA.HI R6, R6, 0x1, RZ, 0x18 ;  /* 0x0000000106067811 */ /* 0x000fc800078fc0ff */
[----:B------:R-:W-:-:S05]  /*1fb0*/  LOP3.LUT R6, R6, 0x3, RZ, 0xc0, !PT ;  /* 0x0000000306067812 */ /* 0x000fca00078ec0ff */
[----:B------:R-:W-:-:S07]  /*1fc0*/  IMAD.MOV R0, RZ, RZ, -R6 ;  /* 0x000000ffff007224 */ /* 0x000fce00078e0a06 */
.L_x_202:
[----:B------:R-:W-:-:S06]  /*1fd0*/  IMAD.WIDE.U32 R6, R9, 0x4, R4 ;  /* 0x0000000409067825 */ /* 0x000fcc00078e0004 */
[----:B------:R-:W2:Y:S01]  /*1fe0*/  LDG.E R6, desc[UR6][R6.64] ;  /* 0x0000000606067981 */ /* 0x000ea2000c1e1900 */
[----:B------:R-:W-:Y:S02]  /*1ff0*/  VIADD R0, R0, 0x1 ;  /* 0x0000000100007836 */ /* 0x000fe40000000000 */
[----:B------:R-:W-:-:S03]  /*2000*/  VIADD R9, R9, 0x100 ;  /* 0x0000010009097836 */ /* 0x000fc60000000000 */
[----:B------:R-:W-:Y:S02]  /*2010*/  ISETP.NE.AND P0, PT, R0, RZ, PT ;  /* 0x000000ff0000720c */ /* 0x000fe40003f05270 */
[----:B--2---:R-:W-:-:S11]  /*2020*/  VIMNMX R29, PT, PT, R6, R29, !PT ;  /* 0x0000001d061d7248 */ /* 0x004fd60007fe0100 */
[----:B------:R-:W-:Y:S05]  /*2030*/  @P0 BRA `(.L_x_202) ;  /* 0xfffffffc00e40947 */ /* 0x000fea000383ffff */
.L_x_193:
[----:B------:R-:W-:Y:S05]  /*2040*/  BSYNC.RECONVERGENT B1 ;  /* 0x0000000000017941 */ /* 0x000fea0003800200 */
.L_x_190:
[----:B------:R-:W0:Y:S01]  /*2050*/  S2R R7, SR_LANEID ;  /* 0x0000000000077919 */ /* 0x000e220000000000 */
[----:B------:R-:W1:Y:S01]  /*2060*/  SHFL.DOWN PT, R0, R29, 0x1, 0x1f ;  /* 0x08201f001d007f89 */ /* 0x000e6200000e0000 */
[----:B------:R-:W2:Y:S01]  /*2070*/  S2R R6, SR_TID.X ;  /* 0x0000000000067919 */ /* 0x000ea20000002100 */
[C---:B0-----:R-:W-:Y:S02]  /*2080*/  ISETP.GT.AND P0, PT, R7.reuse, 0x1e, PT ;  /* 0x0000001e0700780c */ /* 0x041fe40003f04270 */
[----:B------:R-:W-:-:S11]  /*2090*/  ISETP.NE.AND P1, PT, R7, RZ, PT ;  /* 0x000000ff0700720c */ /* 0x000fd60003f25270 */
[----:B-1----:R-:W-:Y:S02]  /*20a0*/  @!P0 VIMNMX R29, PT, PT, R0, R29, !PT ;  /* 0x0000001d001d8248 */ /* 0x002fe40007fe0100 */
[----:B------:R-:W-:Y:S01]  /*20b0*/  ISETP.GT.AND P0, PT, R7, 0x1d, PT ;  /* 0x0000001d0700780c */ /* 0x000fe20003f04270 */
[----:B------:R-:W0:Y:S01]  /*20c0*/  @!P1 S2R R5, SR_CgaCtaId ;  /* 0x0000000000059919 */ /* 0x000e220000008800 */
[----:B------:R-:W-:Y:S02]  /*20d0*/  @!P1 MOV R4, 0x400 ;  /* 0x0000040000049802 */ /* 0x000fe40000000f00 */
[----:B--2---:R-:W-:Y:S01]  /*20e0*/  @!P1 SHF.R.U32.HI R2, RZ, 0x3, R6 ;  /* 0x00000003ff029819 */ /* 0x004fe20000011606 */
        /* <DEDUP_REMOVED lines=22> */
[----:B---3--:R-:W-:Y:S04]  /*2250*/  LDS R0, [UR4+0xc] ;  /* 0x00000c04ff007984 */ /* 0x008fe80008000800 */
[----:B------:R-:W0:Y:S04]  /*2260*/  LDS.128 R4, [UR4+0x10] ;  /* 0x00001004ff047984 */ /* 0x000e280008000c00 */
[----:B------:R-:W1:Y:S01]  /*2270*/  LDS.64 R10, [UR4+0x20] ;  /* 0x00002004ff0a7984 */ /* 0x000e620008000a00 */
[----:B0-----:R-:W-:-:S04]  /*2280*/  VIMNMX3 R0, R9, R0, R4, !PT ;  /* 0x000000000900720f */ /* 0x001fc80007800104 */
[----:B------:R-:W-:-:S04]  /*2290*/  VIMNMX3 R0, R0, R5, R6, !PT ;  /* 0x000000050000720f */ /* 0x000fc80007800106 */
[----:B-1----:R-:W-:-:S04]  /*22a0*/  VIMNMX3 R0, R0, R7, R10, !PT ;  /* 0x000000070000720f */ /* 0x002fc8000780010a */
[----:B------:R-:W-:-:S07]  /*22b0*/  VIMNMX R9, PT, PT, R0, R11, !PT ;  /* 0x0000000b00097248 */ /* 0x000fce0007fe0100 */
.L_x_189:
[----:B------:R-:W-:Y:S05]  /*22c0*/  BSYNC.RECONVERGENT B0 ;  /* 0x0000000000007941 */ /* 0x000fea0003800200 */
.L_x_173:
[----:B------:R-:W-:Y:S05]  /*22d0*/  @P0 EXIT ;  /* 0x000000000000094d */ /* 0x000fea0003800000 */
[----:B--23--:R-:W2:Y:S02]  /*22e0*/  LDC.64 R4, c[0x0][0x388] ;  /* 0x0000e200ff047b82 */ /* 0x00cea40000000a00 */
[----:B--2---:R-:W-:-:S05]  /*22f0*/  IMAD.WIDE.U32 R2, R3, 0x4, R4 ;  /* 0x0000000403027825 */ /* 0x004fca00078e0004 */
[----:B------:R-:W-:Y:S01]  /*2300*/  STG.E desc[UR6][R2.64], R9 ;  /* 0x0000000902007986 */ /* 0x000fe2000c101906 */
[----:B------:R-:W-:Y:S05]  /*2310*/  EXIT ;  /* 0x000000000000794d */ /* 0x000fea0003800000 */
.L_x_203:
        /* <DEDUP_REMOVED lines=14> */
.L_x_350:


//--------------------- .text._ZN3cub18CUB_300001_SM_10006detail6reduce28DeviceReduceSingleTileKernelINS2_10policy_hubIijN4cuda3__47maximumIiEEE10Policy1000EN6thrust24THRUST_300001_SM_1000_NS6detail15normal_iteratorINSC_10device_ptrIiEEEEPijS8_iiNS5_3std3__410__identityEEEvT0_T1_T2_T3_T4_T6_ --------------------------
	.section	.text._ZN3cub18CUB_300001_SM_10006detail6reduce28DeviceReduceSingleTileKernelINS2_10policy_hubIijN4cuda3__47maximumIiEEE10Policy1000EN6thrust24THRUST_300001_SM_1000_NS6detail15normal_iteratorINSC_10device_ptrIiEEEEPijS8_iiNS5_3std3__410__identityEEEvT0_T1_T2_T3_T4_T6_,"ax",@progbits
	.align	128
        .global         _ZN3cub18CUB_300001_SM_10006detail6reduce28DeviceReduceSingleTileKernelINS2_10policy_hubIijN4cuda3__47maximumIiEEE10Policy1000EN6thrust24THRUST_300001_SM_1000_NS6detail15normal_iteratorINSC_10device_ptrIiEEEEPijS8_iiNS5_3std3__410__identityEEEvT0_T1_T2_T3_T4_T6_
        .type           _ZN3cub18CUB_300001_SM_10006detail6reduce28DeviceReduceSingleTileKernelINS2_10policy_hubIijN4cuda3__47maximumIiEEE10Policy1000EN6thrust24THRUST_300001_SM_1000_NS6detail15normal_iteratorINSC_10device_ptrIiEEEEPijS8_iiNS5_3std3__410__identityEEEvT0_T1_T2_T3_T4_T6_,@function
        .size           _ZN3cub18CUB_300001_SM_10006detail6reduce28DeviceReduceSingleTileKernelINS2_10policy_hubIijN4cuda3__47maximumIiEEE10Policy1000EN6thrust24THRUST_300001_SM_1000_NS6detail15normal_iteratorINSC_10device_ptrIiEEEEPijS8_iiNS5_3std3__410__identityEEEvT0_T1_T2_T3_T4_T6_,(.L_x_351 - _ZN3cub18CUB_300001_SM_10006detail6reduce28DeviceReduceSingleTileKernelINS2_10policy_hubIijN4cuda3__47maximumIiEEE10Policy1000EN6thrust24THRUST_300001_SM_1000_NS6detail15normal_iteratorINSC_10device_ptrIiEEEEPijS8_iiNS5_3std3__410__identityEEEvT0_T1_T2_T3_T4_T6_)
        .other          _ZN3cub18CUB_300001_SM_10006detail6reduce28DeviceReduceSingleTileKernelINS2_10policy_hubIijN4cuda3__47maximumIiEEE10Policy1000EN6thrust24THRUST_300001_SM_1000_NS6detail15normal_iteratorINSC_10device_ptrIiEEEEPijS8_iiNS5_3std3__410__identityEEEvT0_T1_T2_T3_T4_T6_,@"STO_CUDA_ENTRY STV_DEFAULT"
_ZN3cub18CUB_300001_SM_10006detail6reduce28DeviceReduceSingleTileKernelINS2_10policy_hubIijN4cuda3__47maximumIiEEE10Policy1000EN6thrust24THRUST_300001_SM_1000_NS6detail15normal_iteratorINSC_10device_ptrIiEEEEPijS8_iiNS5_3std3__410__identityEEEvT0_T1_T2_T3_T4_T6_:
.text._ZN3cub18CUB_300001_SM_10006detail6reduce28DeviceReduceSingleTileKernelINS2_10policy_hubIijN4cuda3__47maximumIiEEE10Policy1000EN6thrust24THRUST_300001_SM_1000_NS6detail15normal_iteratorINSC_10device_ptrIiEEEEPijS8_iiNS5_3std3__410__identityEEEvT0_T1_T2_T3_T4_T6_:
        /* <DEDUP_REMOVED lines=13> */
.L_x_204:
[----:B------:R-:W-:Y:S01]  /*00d0*/  ISETP.GT.U32.AND P0, PT, R2, 0xfff, PT ;  /* 0x00000fff0200780c */ /* 0x000fe20003f04070 */
[----:B------:R-:W-:-:S12]  /*00e0*/  BSSY.RECONVERGENT B0, `(.L_x_205) ;  /* 0x00001da000007945 */ /* 0x000fd80003800200 */
        /* <DEDUP_REMOVED lines=11> */
.L_x_208:
[----:B------:R-:W-:Y:S05]  /*01a0*/  BSYNC.RECONVERGENT B1 ;  /* 0x0000000000017941 */ /* 0x000fea0003800200 */
.L_x_207:
        /* <DEDUP_REMOVED lines=17> */
.L_x_213:
        /* <DEDUP_REMOVED lines=31> */
.L_x_212:
[----:B------:R-:W-:Y:S05]  /*04b0*/  BSYNC.RECONVERGENT B2 ;  /* 0x0000000000027941 */ /* 0x000fea0003800200 */
.L_x_211:
[----:B------:R-:W-:Y:S05]  /*04c0*/  @!P1 BRA `(.L_x_210) ;  /* 0x0000000000c89947 */ /* 0x000fea0003800000 */
[----:B------:R-:W-:Y:S01]  /*04d0*/  ISETP.GE.U32.AND P0, PT, R21, 0x8, PT ;  /* 0x000000081500780c */ /* 0x000fe20003f06070 */
[----:B------:R-:W-:Y:S01]  /*04e0*/  BSSY.RECONVERGENT B2, `(.L_x_214) ;  /* 0x0000013000027945 */ /* 0x000fe20003800200 */
[----:B------:R-:W-:-:S04]  /*04f0*/  LOP3.LUT R16, R4, 0x7, RZ, 0xc0, !PT ;  /* 0x0000000704107812 */ /* 0x000fc800078ec0ff */
[----:B------:R-:W-:-:S07]  /*0500*/  ISETP.NE.AND P1, PT, R16, RZ, PT ;  /* 0x000000ff1000720c */ /* 0x000fce0003f25270 */
[----:B------:R-:W-:Y:S06]  /*0510*/  @!P0 BRA `(.L_x_215) ;  /* 0x00000000003c8947 */ /* 0x000fec0003800000 */
[----:B------:R-:W0:Y:S02]  /*0520*/  LDC.64 R6, c[0x0][0x380] ;  /* 0x0000e000ff067b82 */ /* 0x000e240000000a00 */
[----:B0-----:R-:W-:-:S05]  /*0530*/  IMAD.WIDE.U32 R6, R5, 0x4, R6 ;  /* 0x0000000405067825 */ /* 0x001fca00078e0006 */
        /* <DEDUP_REMOVED lines=13> */
.L_x_215:
[----:B------:R-:W-:Y:S05]  /*0610*/  BSYNC.RECONVERGENT B2 ;  /* 0x0000000000027941 */ /* 0x000fea0003800200 */
.L_x_214:
        /* <DEDUP_REMOVED lines=11> */
[----:B------:R-:W3:Y:S01]  /*06d0*/  LDG.E R10, desc[UR6][R6.64+0xc00] ;  /* 0x000c0006060a7981 */ /* 0x000ee2000c1e1900 */
[----:B------:R-:W-:Y:S01]  /*06e0*/  VIADD R5, R5, 0x400 ;  /* 0x0000040005057836 */ /* 0x000fe20000000000 */
[----:B--2--5:R-:W-:-:S04]  /*06f0*/  VIMNMX3 R0, R0, R9, R4, !PT ;  /* 0x000000090000720f */ /* 0x024fc80007800104 */
[----:B---3--:R-:W-:-:S07]  /*0700*/  VIMNMX3 R0, R0, R11, R10, !PT ;  /* 0x0000000b0000720f */ /* 0x008fce000780010a */
.L_x_217:
[----:B------:R-:W-:Y:S05]  /*0710*/  BSYNC.RECONVERGENT B2 ;  /* 0x0000000000027941 */ /* 0x000fea0003800200 */
.L_x_216:
[----:B------:R-:W-:Y:S05]  /*0720*/  @!P1 BRA `(.L_x_210) ;  /* 0x0000000000309947 */ /* 0x000fea0003800000 */
[----:B------:R-:W0:Y:S02]  /*0730*/  LDC.64 R6, c[0x0][0x380] ;  /* 0x0000e000ff067b82 */ /* 0x000e240000000a00 */
[----:B0-----:R-:W-:-:S04]  /*0740*/  IMAD.WIDE.U32 R4, R5, 0x4, R6 ;  /* 0x0000000405047825 */ /* 0x001fc800078e0006 */
[----:B------:R-:W-:Y:S02]  /*0750*/  IMAD.MOV R6, RZ, RZ, -R8 ;  /* 0x000000ffff067224 */ /* 0x000fe400078e0a08 */
[----:B------:R-:W-:-:S07]  /*0760*/  IMAD.MOV.U32 R7, RZ, RZ, R5 ;  /* 0x000000ffff077224 */ /* 0x000fce00078e0005 */
.L_x_218:
[----:B------:R-:W-:-:S06]  /*0770*/  IMAD.MOV.U32 R5, RZ, RZ, R7 ;  /* 0x000000ffff057224 */ /* 0x000fcc00078e0007 */
[----:B------:R0:W2:Y:S01]  /*0780*/  LDG.E R5, desc[UR6][R4.64] ;  /* 0x0000000604057981 */ /* 0x0000a2000c1e1900 */
[----:B------:R-:W-:-:S05]  /*0790*/  VIADD R6, R6, 0x1 ;  /* 0x0000000106067836 */ /* 0x000fca0000000000 */
[----:B------:R-:W-:Y:S02]  /*07a0*/  ISETP.NE.AND P0, PT, R6, RZ, PT ;  /* 0x000000ff0600720c */ /* 0x000fe40003f05270 */
[----:B0-----:R-:W-:-:S05]  /*07b0*/  IADD3 R4, P1, PT, R4, 0x400, RZ ;  /* 0x0000040004047810 */ /* 0x001fca0007f3e0ff */
[----:B------:R-:W-:Y:S01]  /*07c0*/  IMAD.X R7, RZ, RZ, R7, P1 ;  /* 0x000000ffff077224 */ /* 0x000fe200008e0607 */
[----:B--2--5:R-:W-:-:S05]  /*07d0*/  VIMNMX R0, PT, PT, R5, R0, !PT ;  /* 0x0000000005007248 */ /* 0x024fca0007fe0100 */
[----:B------:R-:W-:Y:S05]  /*07e0*/  @P0 BRA `(.L_x_218) ;  /* 0xfffffffc00e00947 */ /* 0x000fea000383ffff */
.L_x_210:
[----:B------:R-:W-:Y:S05]  /*07f0*/  BSYNC.RECONVERGENT B1 ;  /* 0x0000000000017941 */ /* 0x000fea0003800200 */
.L_x_209:
[----:B------:R-:W-:Y:S01]  /*0800*/  ISETP.GE.U32.AND P0, PT, R2, 0x100, PT ;  /* 0x000001000200780c */ /* 0x000fe20003f06070 */
[----:B-----5:R-:W-:-:S12]  /*0810*/  IMAD.MOV.U32 R9, RZ, RZ, R0 ;  /* 0x000000ffff097224 */ /* 0x020fd800078e0000 */
[----:B------:R-:W-:Y:S05]  /*0820*/  @!P0 BRA `(.L_x_219) ;  /* 0x0000000000a08947 */ /* 0x000fea0003800000 */
[----:B0-----:R-:W0:Y:S01]  /*0830*/  S2R R6, SR_LANEID ;  /* 0x0000000000067919 */ /* 0x001e220000000000 */
[----:B------:R-:W1:Y:S02]  /*0840*/  SHFL.DOWN PT, R0, R9, 0x1, 0x1f ;  /* 0x08201f0009007f89 */ /* 0x000e6400000e0000 */
[----:B-1----:R-:W-:Y:S02]  /*0850*/  VIMNMX R0, PT, PT, R0, R9, !PT ;  /* 0x0000000900007248 */ /* 0x002fe40007fe0100 */
[C---:B0-----:R-:W-:Y:S02]  /*0860*/  ISETP.GT.AND P0, PT, R6.reuse, 0x1e, PT ;  /* 0x0000001e0600780c */ /* 0x041fe40003f04270 */
[C---:B------:R-:W-:Y:S02]  /*0870*/  ISETP.NE.AND P1, PT, R6.reuse, RZ, PT ;  /* 0x000000ff0600720c */ /* 0x040fe40003f25270 */
[----:B------:R-:W-:Y:S02]  /*0880*/  SEL R0, R9, R0, P0 ;  /* 0x0000000009007207 */ /* 0x000fe40000000000 */
[----:B------:R-:W-:-:S03]  /*0890*/  ISETP.GT.AND P0, PT, R6, 0x1d, PT ;  /* 0x0000001d0600780c */ /* 0x000fc60003f04270 */
[----:B------:R-:W0:Y:S06]  /*08a0*/  SHFL.DOWN PT, R5, R0, 0x2, 0x1f ;  /* 0x08401f0000057f89 */ /* 0x000e2c00000e0000 */
        /* <DEDUP_REMOVED lines=32> */
.L_x_219:
[----:B0-----:R-:W0:Y:S01]  /*0ab0*/  S2R R6, SR_LANEID ;  /* 0x0000000000067919 */ /* 0x001e220000000000 */
[----:B------:R-:W-:-:S04]  /*0ac0*/  LOP3.LUT R0, R3, 0x3e0, RZ, 0xc0, !PT ;  /* 0x000003e003007812 */ /* 0x000fc800078ec0ff */
[----:B------:R-:W-:Y:S01]  /*0ad0*/  LOP3.LUT R7, RZ, R0, RZ, 0x33, !PT ;  /* 0x00000000ff077212 */ /* 0x000fe200078e33ff */
[----:B------:R-:W-:-:S04]  /*0ae0*/  VIADD R5, R0, 0x20 ;  /* 0x0000002000057836 */ /* 0x000fc80000000000 */
[----:B------:R-:W-:Y:S01]  /*0af0*/  IMAD.IADD R7, R7, 0x1, R2 ;  /* 0x0000000107077824 */ /* 0x000fe200078e0202 */
[----:B------:R-:W-:-:S04]  /*0b00*/  ISETP.GT.U32.AND P0, PT, R5, R2, PT ;  /* 0x000000020500720c */ /* 0x000fc80003f04070 */
        /* <DEDUP_REMOVED lines=36> */
[C---:B------:R-:W-:Y:S02]  /*0d50*/  ISETP.GT.U32.AND P3, PT, R2.reuse, 0x60, PT ;  /* 0x000000600200780c */ /* 0x040fe40003f64070 */
[----:B------:R-:W-:Y:S01]  /*0d60*/  ISETP.GT.U32.AND P1, PT, R2, 0x80, PT ;  /* 0x000000800200780c */ /* 0x000fe20003f24070 */
[----:B-1----:R-:W-:-:S09]  /*0d70*/  ULEA UR4, UR5, UR4, 0x18 ;  /* 0x0000000405047291 */ /* 0x002fd2000f8ec0ff */
[----:B------:R-:W0:Y:S04]  /*0d80*/  LDS R0, [UR4+0xc] ;  /* 0x00000c04ff007984 */ /* 0x000e280008000800 */
[----:B------:R-:W1:Y:S04]  /*0d90*/  LDS.128 R8, [UR4+0x10] ;  /* 0x00001004ff087984 */ /* 0x000e680008000c00 */
[----:B------:R-:W2:Y:S01]  /*0da0*/  LDS.64 R6, [UR4+0x20] ;  /* 0x00002004ff067984 */ /* 0x000ea20008000a00 */
[----:B0-----:R-:W-:Y:S02]  /*0db0*/  @P2 VIMNMX R5, PT, PT, R5, R0, !PT ;  /* 0x0000000005052248 */ /* 0x001fe40007fe0100 */
[----:B------:R-:W-:-:S02]  /*0dc0*/  ISETP.GT.U32.AND P2, PT, R2, 0xa0, PT ;  /* 0x000000a00200780c */ /* 0x000fc40003f44070 */
[----:B-1----:R-:W-:Y:S02]  /*0dd0*/  @P4 VIMNMX R5, PT, PT, R5, R8, !PT ;  /* 0x0000000805054248 */ /* 0x002fe40007fe0100 */
[C---:B------:R-:W-:Y:S02]  /*0de0*/  ISETP.GT.U32.AND P4, PT, R2.reuse, 0xc0, PT ;  /* 0x000000c00200780c */ /* 0x040fe40003f84070 */
[----:B------:R-:W-:Y:S02]  /*0df0*/  @P3 VIMNMX R5, PT, PT, R5, R9, !PT ;  /* 0x0000000905053248 */ /* 0x000fe40007fe0100 */
[----:B------:R-:W-:Y:S02]  /*0e00*/  ISETP.GT.U32.AND P3, PT, R2, 0xe0, PT ;  /* 0x000000e00200780c */ /* 0x000fe40003f64070 */
[----:B------:R-:W-:-:S04]  /*0e10*/  @P1 VIMNMX R5, PT, PT, R5, R10, !PT ;  /* 0x0000000a05051248 */ /* 0x000fc80007fe0100 */
[----:B------:R-:W-:-:S04]  /*0e20*/  @P2 VIMNMX R5, PT, PT, R5, R11, !PT ;  /* 0x0000000b05052248 */ /* 0x000fc80007fe0100 */
[----:B--2---:R-:W-:-:S04]  /*0e30*/  @P4 VIMNMX R5, PT, PT, R5, R6, !PT ;  /* 0x0000000605054248 */ /* 0x004fc80007fe0100 */
[----:B------:R-:W-:Y:S01]  /*0e40*/  @P3 VIMNMX R5, PT, PT, R5, R7, !PT ;  /* 0x0000000705053248 */ /* 0x000fe20007fe0100 */
[----:B------:R-:W-:Y:S06]  /*0e50*/  BRA `(.L_x_220) ;  /* 0x0000001000087947 */ /* 0x000fec0003800000 */
.L_x_206:
[----:B------:R-:W0:Y:S01]  /*0e60*/  S2R R0, SR_TID.X ;  /* 0x0000000000007919 */ /* 0x000e220000002100 */
[----:B------:R-:W1:Y:S02]  /*0e70*/  LDCU.64 UR4, c[0x0][0x380] ;  /* 0x00007000ff0477ac */ /* 0x000e640008000a00 */
[----:B-1----:R-:W-:Y:S02]  /*0e80*/  IMAD.U32 R12, RZ, RZ, UR4 ;  /* 0x00000004ff0c7e24 */ /* 0x002fe4000f8e00ff */
[----:B------:R-:W-:Y:S02]  /*0e90*/  IMAD.U32 R13, RZ, RZ, UR5 ;  /* 0x00000005ff0d7e24 */ /* 0x000fe4000f8e00ff */
        /* <DEDUP_REMOVED lines=17> */
[----:B------:R-:W-:Y:S01]  /*0fb0*/  UMOV UR4, 0x1000 ;  /* 0x0000100000047882 */ /* 0x000fe20000000000 */
[----:B--2---:R-:W-:Y:S01]  /*0fc0*/  VIMNMX3 R6, R3, R6, R7, !PT ;  /* 0x000000060306720f */ /* 0x004fe20007800107 */
[----:B------:R-:W-:-:S05]  /*0fd0*/  VIADD R3, R2, 0xfffff000 ;  /* 0xfffff00002037836 */ /* 0x000fca0000000000 */
[----:B------:R-:W-:Y:S02]  /*0fe0*/  ISETP.GE.U32.AND P0, PT, R3, 0x1000, PT ;  /* 0x000010000300780c */ /* 0x000fe40003f06070 */
        /* <DEDUP_REMOVED lines=8> */
[----:B------:R-:W0:Y:S01]  /*1070*/  LDC R2, c[0x0][0x390] ;  /* 0x0000e400ff027b82 */ /* 0x000e220000000800 */
[----:B------:R-:W-:-:S07]  /*1080*/  UMOV UR4, 0x1000 ;  /* 0x0000100000047882 */ /* 0x000fce0000000000 */
[----:B------:R-:W1:Y:S02]  /*1090*/  LDC.64 R12, c[0x0][0x380] ;  /* 0x0000e000ff0c7b82 */ /* 0x000e640000000a00 */
.L_x_223:
[----:B------:R-:W-:-:S04]  /*10a0*/  VIADD R5, R0, UR4 ;  /* 0x0000000400057c36 */ /* 0x000fc80008000000 */
[----:B-1----:R-:W-:-:S05]  /*10b0*/  IMAD.WIDE.U32 R4, R5, 0x4, R12 ;  /* 0x0000000405047825 */ /* 0x002fca00078e000c */
        /* <DEDUP_REMOVED lines=16> */
[----:B--2---:R-:W-:Y:S01]  /*11c0*/  VIMNMX3 R10, R10, R11, R14, !PT ;  /* 0x0000000b0a0a720f */ /* 0x004fe2000780010e */
[----:B0-----:R-:W-:-:S05]  /*11d0*/  VIADD R11, R2, -UR4 ;  /* 0x80000004020b7c36 */ /* 0x001fca0008000000 */
[----:B------:R-:W-:Y:S02]  /*11e0*/  ISETP.GE.U32.AND P0, PT, R11, 0x1000, PT ;  /* 0x000010000b00780c */ /* 0x000fe40003f06070 */
[----:B---3--:R-:W-:Y:S02]  /*11f0*/  VIMNMX3 R16, R25, R16, R17, !PT ;  /* 0x000000101910720f */ /* 0x008fe40007800111 */
[----:B----4-:R-:W-:Y:S02]  /*1200*/  VIMNMX3 R19, R18, R19, R20, !PT ;  /* 0x000000131213720f */ /* 0x010fe40007800114 */
[----:B-----5:R-:W-:-:S04]  /*1210*/  VIMNMX3 R21, R21, R22, R23, !PT ;  /* 0x000000161515720f */ /* 0x020fc80007800117 */
[----:B------:R-:W-:Y:S02]  /*1220*/  VIMNMX3 R16, R16, R19, R21, !PT ;  /* 0x000000131010720f */ /* 0x000fe40007800115 */
[----:B------:R-:W-:Y:S02]  /*1230*/  VIMNMX3 R7, R9, R7, R6, !PT ;  /* 0x000000070907720f */ /* 0x000fe40007800106 */
[----:B------:R-:W-:-:S04]  /*1240*/  VIMNMX R8, PT, PT, R8, R15, !PT ;  /* 0x0000000f08087248 */ /* 0x000fc80007fe0100 */
[----:B------:R-:W-:-:S04]  /*1250*/  VIMNMX3 R7, R10, R7, R8, !PT ;  /* 0x000000070a07720f */ /* 0x000fc80007800108 */
[----:B------:R-:W-:Y:S01]  /*1260*/  VIMNMX R25, PT, PT, R16, R7, !PT ;  /* 0x0000000710197248 */ /* 0x000fe20007fe0100 */
[----:B------:R-:W-:Y:S06]  /*1270*/  @!P0 BRA `(.L_x_222) ;  /* 0x0000000800688947 */ /* 0x000fec0003800000 */
[----:B------:R-:W-:-:S06]  /*1280*/  UIADD3 UR4, UPT, UPT, UR4, 0x1000, URZ ;  /* 0x0000100004047890 */ /* 0x000fcc000fffe0ff */
[----:B------:R-:W-:-:S13]  /*1290*/  ISETP.LT.U32.AND P0, PT, R3, UR4, PT ;  /* 0x0000000403007c0c */ /* 0x000fda000bf01070 */
[----:B------:R-:W-:Y:S05]  /*12a0*/  @!P0 BRA `(.L_x_223) ;  /* 0xfffffffc007c8947 */ /* 0x000fea000383ffff */
.L_x_221:
[----:B------:R-:W-:Y:S01]  /*12b0*/  VIADD R3, R2, -UR4 ;  /* 0x8000000402037c36 */ /* 0x000fe20008000000 */
[----:B------:R-:W-:Y:S04]  /*12c0*/  BSSY.RECONVERGENT B1, `(.L_x_222) ;  /* 0x0000095000017945 */ /* 0x000fe80003800200 */
[----:B------:R-:W-:-:S04]  /*12d0*/  ISETP.GE.AND P0, PT, R0, R3, PT ;  /* 0x000000030000720c */ /* 0x000fc80003f06270 */
[----:B------:R-:W-:-:S13]  /*12e0*/  ISETP.LE.U32.OR P0, PT, R2, UR4, P0 ;  /* 0x0000000402007c0c */ /* 0x000fda0008703470 */
[----:B------:R-:W-:Y:S05]  /*12f0*/  @P0 BRA `(.L_x_224) ;  /* 0x0000000800440947 */ /* 0x000fea0003800000 */
[----:B------:R-:W-:Y:S01]  /*1300*/  LOP3.LUT R3, RZ, R0, RZ, 0x33, !PT ;  /* 0x00000000ff037212 */ /* 0x000fe200078e33ff */
[----:B------:R-:W-:Y:S01]  /*1310*/  BSSY.RECONVERGENT B2, `(.L_x_225) ;  /* 0x000004a000027945 */ /* 0x000fe20003800200 */
[----:B------:R-:W-:Y:S02]  /*1320*/  IMAD.MOV.U32 R6, RZ, RZ, R0 ;  /* 0x000000ffff067224 */ /* 0x000fe400078e0000 */
[----:B------:R-:W-:-:S04]  /*1330*/  IADD3 R3, PT, PT, R2, -UR4, R3 ;  /* 0x8000000402037c10 */ /* 0x000fc8000fffe003 */
[C---:B------:R-:W-:Y:S02]  /*1340*/  ISETP.GE.U32.AND P0, PT, R3.reuse, 0xf00, PT ;  /* 0x00000f000300780c */ /* 0x040fe40003f06070 */
[----:B------:R-:W-:-:S04]  /*1350*/  LEA.HI R3, R3, 0x1, RZ, 0x18 ;  /* 0x0000000103037811 */ /* 0x000fc800078fc0ff */
[----:B------:R-:W-:-:S07]  /*1360*/  LOP3.LUT R4, R3, 0xf, RZ, 0xc0, !PT ;  /* 0x0000000f03047812 */ /* 0x000fce00078ec0ff */
[----:B------:R-:W-:Y:S05]  /*1370*/  @!P0 BRA `(.L_x_226) ;  /* 0x00000004000c8947 */ /* 0x000fea0003800000 */
[----:B------:R-:W-:Y:S01]  /*1380*/  LOP3.LUT R7, R3, 0x1fffff0, RZ, 0xc0, !PT ;  /* 0x01fffff003077812 */ /* 0x000fe200078ec0ff */
[----:B------:R-:W-:Y:S01]  /*1390*/  BSSY.RECONVERGENT B3, `(.L_x_227) ;  /* 0x0000040000037945 */ /* 0x000fe20003800200 */
[C---:B------:R-:W-:Y:S01]  /*13a0*/  LOP3.LUT R6, R0.reuse, 0x800, RZ, 0xfc, !PT ;  /* 0x0000080000067812 */ /* 0x040fe200078efcff */
[----:B------:R-:W-:Y:S02]  /*13b0*/  VIADD R2, R0, UR4 ;  /* 0x0000000400027c36 */ /* 0x000fe40008000000 */
[----:B------:R-:W-:-:S07]  /*13c0*/  IMAD.MOV R7, RZ, RZ, -R7 ;  /* 0x000000ffff077224 */ /* 0x000fce00078e0a07 */
.L_x_228:
[----:B------:R-:W-:-:S04]  /*13d0*/  IMAD.WIDE.U32 R26, R2, 0x4, R12 ;  /* 0x00000004021a7825 */ /* 0x000fc800078e000c */
[C---:B------:R-:W-:Y:S02]  /*13e0*/  VIADD R9, R2.reuse, 0x100 ;  /* 0x0000010002097836 */ /* 0x040fe40000000000 */
[----:B------:R-:W-:Y:S01]  /*13f0*/  VIADD R15, R2, 0x400 ;  /* 0x00000400020f7836 */ /* 0x000fe20000000000 */
[----:B------:R0:W2:Y:S01]  /*1400*/  LDG.E R26, desc[UR6][R26.64] ;  /* 0x000000061a1a7981 */ /* 0x0000a2000c1e1900 */
[----:B------:R-:W-:-:S04]  /*1410*/  IMAD.WIDE.U32 R8, R9, 0x4, R12 ;  /* 0x0000000409087825 */ /* 0x000fc800078e000c */
[C---:B------:R-:W-:Y:S01]  /*1420*/  VIADD R17, R2.reuse, 0x200 ;  /* 0x0000020002117836 */ /* 0x040fe20000000000 */
[----:B------:R1:W2:Y:S01]  /*1430*/  LDG.E R5, desc[UR6][R8.64] ;  /* 0x0000000608057981 */ /* 0x0002a2000c1e1900 */
[C---:B------:R-:W-:Y:S02]  /*1440*/  VIADD R11, R2.reuse, 0x300 ;  /* 0x00000300020b7836 */ /* 0x040fe40000000000 */
[----:B0-----:R-:W-:Y:S02]  /*1450*/  VIADD R27, R2, 0x700 ;  /* 0x00000700021b7836 */ /* 0x001fe40000000000 */
[----:B------:R-:W-:-:S04]  /*1460*/  IMAD.WIDE.U32 R14, R15, 0x4, R12 ;  /* 0x000000040f0e7825 */ /* 0x000fc800078e000c */
[--C-:B------:R-:W-:Y:S01]  /*1470*/  IMAD.WIDE.U32 R16, R17, 0x4, R12.reuse ;  /* 0x0000000411107825 */ /* 0x100fe200078e000c */
[----:B------:R0:W3:Y:S03]  /*1480*/  LDG.E R22, desc[UR6][R14.64] ;  /* 0x000000060e167981 */ /* 0x0000e6000c1e1900 */
[----:B------:R-:W-:Y:S01]  /*1490*/  VIADD R29, R2, 0x500 ;  /* 0x00000500021d7836 */ /* 0x000fe20000000000 */
[----:B------:R-:W4:Y:S01]  /*14a0*/  LDG.E R24, desc[UR6][R16.64] ;  /* 0x0000000610187981 */ /* 0x000f22000c1e1900 */
[----:B------:R-:W-:-:S04]  /*14b0*/  IMAD.WIDE.U32 R10, R11, 0x4, R12 ;  /* 0x000000040b0a7825 */ /* 0x000fc800078e000c */
[--C-:B-1----:R-:W-:Y:S01]  /*14c0*/  IMAD.WIDE.U32 R8, R27, 0x4, R12.reuse ;  /* 0x000000041b087825 */ /* 0x102fe200078e000c */
[----:B------:R-:W4:Y:S03]  /*14d0*/  LDG.E R23, desc[UR6][R10.64] ;  /* 0x000000060a177981 */ /* 0x000f26000c1e1900 */
[----:B------:R-:W-:Y:S02]  /*14e0*/  VIADD R27, R2, 0x900 ;  /* 0x00000900021b7836 */ /* 0x000fe40000000000 */
[----:B------:R-:W-:-:S04]  /*14f0*/  IMAD.WIDE.U32 R28, R29, 0x4, R12 ;  /* 0x000000041d1c7825 */ /* 0x000fc800078e000c */
[C---:B------:R-:W-:Y:S01]  /*1500*/  VIADD R19, R2.reuse, 0x600 ;  /* 0x0000060002137836 */ /* 0x040fe20000000000 */
[----:B------:R1:W5:Y:S01]  /*1510*/  LDG.E R11, desc[UR6][R8.64] ;  /* 0x00000006080b7981 */ /* 0x000362000c1e1900 */
[C---:B0-----:R-:W-:Y:S02]  /*1520*/  VIADD R15, R2.reuse, 0xa00 ;  /* 0x00000a00020f7836 */ /* 0x041fe40000000000 */
[----:B------:R-:W-:Y:S01]  /*1530*/  VIADD R20, R2, 0x800 ;  /* 0x0000080002147836 */ /* 0x000fe20000000000 */
[----:B------:R0:W3:Y:S01]  /*1540*/  LDG.E R21, desc[UR6][R28.64] ;  /* 0x000000061c157981 */ /* 0x0000e2000c1e1900 */
[----:B------:R-:W-:-:S04]  /*1550*/  IMAD.WIDE.U32 R18, R19, 0x4, R12 ;  /* 0x0000000413127825 */ /* 0x000fc800078e000c */
[----:B-1----:R-:W-:-:S04]  /*1560*/  IMAD.WIDE.U32 R8, R27, 0x4, R12 ;  /* 0x000000041b087825 */ /* 0x002fc800078e000c */
[--C-:B------:R-:W-:Y:S02]  /*1570*/  IMAD.WIDE.U32 R14, R15, 0x4, R12.reuse ;  /* 0x000000040f0e7825 */ /* 0x100fe400078e000c */
[----:B------:R-:W5:Y:S02]  /*1580*/  LDG.E R9, desc[UR6][R8.64] ;  /* 0x0000000608097981 */ /* 0x000f64000c1e1900 */
[--C-:B------:R-:W-:Y:S02]  /*1590*/  IMAD.WIDE.U32 R16, R20, 0x4, R12.reuse ;  /* 0x0000000414107825 */ /* 0x100fe400078e000c */
[----:B------:R1:W5:Y:S02]  /*15a0*/  LDG.E R20, desc[UR6][R18.64] ;  /* 0x0000000612147981 */ /* 0x000364000c1e1900 */
[C---:B0-----:R-:W-:Y:S02]  /*15b0*/  VIADD R29, R2.reuse, 0xb00 ;  /* 0x00000b00021d7836 */ /* 0x041fe40000000000 */
[----:B------:R-:W-:Y:S01]  /*15c0*/  VIADD R27, R2, 0xc00 ;  /* 0x00000c00021b7836 */ /* 0x000fe20000000000 */
[----:B------:R0:W5:Y:S01]  /*15d0*/  LDG.E R10, desc[UR6][R16.64] ;  /* 0x00000006100a7981 */ /* 0x000162000c1e1900 */
[----:B------:R-:W-:-:S03]  /*15e0*/  IMAD.WIDE.U32 R28, R29, 0x4, R12 ;  /* 0x000000041d1c7825 */ /* 0x000fc600078e000c */
[----:B------:R0:W5:Y:S01]  /*15f0*/  LDG.E R8, desc[UR6][R14.64] ;  /* 0x000000060e087981 */ /* 0x000162000c1e1900 */
[C---:B-1----:R-:W-:Y:S02]  /*1600*/  VIADD R19, R2.reuse, 0xe00 ;  /* 0x00000e0002137836 */ /* 0x042fe40000000000 */
[C---:B------:R-:W-:Y:S02]  /*1610*/  VIADD R18, R2.reuse, 0xf00 ;  /* 0x00000f0002127836 */ /* 0x040fe40000000000 */
[----:B0-----:R-:W-:Y:S02]  /*1620*/  IMAD.WIDE.U32 R16, R27, 0x4, R12 ;  /* 0x000000041b107825 */ /* 0x001fe400078e000c */
[----:B------:R-:W5:Y:S02]  /*1630*/  LDG.E R27, desc[UR6][R28.64] ;  /* 0x000000061c1b7981 */ /* 0x000f64000c1e1900 */
[----:B------:R-:W-:-:S04]  /*1640*/  VIADD R15, R2, 0xd00 ;  /* 0x00000d00020f7836 */ /* 0x000fc80000000000 */
[--C-:B------:R-:W-:Y:S01]  /*1650*/  IMAD.WIDE.U32 R14, R15, 0x4, R12.reuse ;  /* 0x000000040f0e7825 */ /* 0x100fe200078e000c */
[----:B------:R0:W5:Y:S05]  /*1660*/  LDG.E R28, desc[UR6][R16.64] ;  /* 0x00000006101c7981 */ /* 0x00016a000c1e1900 */
[----:B------:R-:W5:Y:S01]  /*1670*/  LDG.E R15, desc[UR6][R14.64] ;  /* 0x000000060e0f7981 */ /* 0x000f62000c1e1900 */
[----:B0-----:R-:W-:-:S04]  /*1680*/  IMAD.WIDE.U32 R16, R19, 0x4, R12 ;  /* 0x0000000413107825 */ /* 0x001fc800078e000c */
[----:B------:R-:W-:Y:S02]  /*1690*/  IMAD.WIDE.U32 R18, R18, 0x4, R12 ;  /* 0x0000000412127825 */ /* 0x000fe400078e000c */
[----:B------:R-:W5:Y:S04]  /*16a0*/  LDG.E R16, desc[UR6][R16.64] ;  /* 0x0000000610107981 */ /* 0x000f68000c1e1900 */
[----:B------:R-:W5:Y:S01]  /*16b0*/  LDG.E R19, desc[UR6][R18.64] ;  /* 0x0000000612137981 */ /* 0x000f62000c1e1900 */
[----:B------:R-:W-:-:S05]  /*16c0*/  VIADD R7, R7, 0x10 ;  /* 0x0000001007077836 */ /* 0x000fca0000000000 */
[----:B------:R-:W-:Y:S01]  /*16d0*/  ISETP.NE.AND P0, PT, R7, RZ, PT ;  /* 0x000000ff0700720c */ /* 0x000fe20003f05270 */
[----:B------:R-:W-:Y:S02]  /*16e0*/  VIADD R6, R6, 0x1000 ;  /* 0x0000100006067836 */ /* 0x000fe40000000000 */
[----:B------:R-:W-:Y:S01]  /*16f0*/  VIADD R2, R2, 0x1000 ;  /* 0x0000100002027836 */ /* 0x000fe20000000000 */
[----:B--2---:R-:W-:-:S04]  /*1700*/  VIMNMX3 R5, R25, R26, R5, !PT ;  /* 0x0000001a1905720f */ /* 0x004fc80007800105 */
[----:B----4-:R-:W-:-:S04]  /*1710*/  VIMNMX3 R5, R5, R24, R23, !PT ;  /* 0x000000180505720f */ /* 0x010fc80007800117 */
[----:B---3--:R-:W-:-:S04]  /*1720*/  VIMNMX3 R5, R5, R22, R21, !PT ;  /* 0x000000160505720f */ /* 0x008fc80007800115 */
[----:B-----5:R-:W-:-:S04]  /*1730*/  VIMNMX3 R5, R5, R20, R11, !PT ;  /* 0x000000140505720f */ /* 0x020fc8000780010b */
[----:B------:R-:W-:-:S04]  /*1740*/  VIMNMX3 R5, R5, R10, R9, !PT ;  /* 0x0000000a0505720f */ /* 0x000fc80007800109 */
[----:B------:R-:W-:-:S04]  /*1750*/  VIMNMX3 R5, R5, R8, R27, !PT ;  /* 0x000000080505720f */ /* 0x000fc8000780011b */
[----:B------:R-:W-:-:S04]  /*1760*/  VIMNMX3 R5, R5, R28, R15, !PT ;  /* 0x0000001c0505720f */ /* 0x000fc8000780010f */
[----:B------:R-:W-:Y:S01]  /*1770*/  VIMNMX3 R25, R5, R16, R19, !PT ;  /* 0x000000100519720f */ /* 0x000fe20007800113 */
[----:B------:R-:W-:Y:S06]  /*1780*/  @P0 BRA `(.L_x_228) ;  /* 0xfffffffc00100947 */ /* 0x000fec000383ffff */
[----:B------:R-:W-:Y:S05]  /*1790*/  BSYNC.RECONVERGENT B3 ;  /* 0x0000000000037941 */ /* 0x000fea0003800200 */
.L_x_227:
[----:B------:R-:W-:-:S07]  /*17a0*/  VIADD R6, R6, 0xfffff800 ;  /* 0xfffff80006067836 */ /* 0x000fce0000000000 */
.L_x_226:
[----:B------:R-:W-:Y:S05]  /*17b0*/  BSYNC.RECONVERGENT B2 ;  /* 0x0000000000027941 */ /* 0x000fea0003800200 */
.L_x_225:
[----:B------:R-:W-:-:S13]  /*17c0*/  ISETP.NE.AND P0, PT, R4, RZ, PT ;  /* 0x000000ff0400720c */ /* 0x000fda0003f05270 */
[----:B------:R-:W-:Y:S05]  /*17d0*/  @!P0 BRA `(.L_x_224) ;  /* 0x00000004000c8947 */ /* 0x000fea0003800000 */
[----:B------:R-:W-:Y:S01]  /*17e0*/  ISETP.GE.U32.AND P0, PT, R4, 0x8, PT ;  /* 0x000000080400780c */ /* 0x000fe20003f06070 */
[----:B------:R-:W-:Y:S01]  /*17f0*/  BSSY.RECONVERGENT B2, `(.L_x_229) ;  /* 0x0000021000027945 */ /* 0x000fe20003800200 */
[----:B------:R-:W-:-:S04]  /*1800*/  LOP3.LUT R22, R3, 0x7, RZ, 0xc0, !PT ;  /* 0x0000000703167812 */ /* 0x000fc800078ec0ff */
[----:B------:R-:W-:-:S07]  /*1810*/  ISETP.NE.AND P1, PT, R22, RZ, PT ;  /* 0x000000ff1600720c */ /* 0x000fce0003f25270 */
[----:B------:R-:W-:Y:S06]  /*1820*/  @!P0 BRA `(.L_x_230) ;  /* 0x0000000000748947 */ /* 0x000fec0003800000 */
[----:B------:R-:W-:-:S04]  /*1830*/  VIADD R5, R6, UR4 ;  /* 0x0000000406057c36 */ /* 0x000fc80008000000 */
[C---:B------:R-:W-:Y:S02]  /*1840*/  VIADD R21, R5.reuse, 0x100 ;  /* 0x0000010005157836 */ /* 0x040fe40000000000 */
[C---:B------:R-:W-:Y:S02]  /*1850*/  VIADD R19, R5.reuse, 0x200 ;  /* 0x0000020005137836 */ /* 0x040fe40000000000 */
[C---:B------:R-:W-:Y:S02]  /*1860*/  VIADD R9, R5.reuse, 0x300 ;  /* 0x0000030005097836 */ /* 0x040fe40000000000 */
[----:B------:R-:W-:-:S04]  /*1870*/  IMAD.WIDE.U32 R14, R5, 0x4, R12 ;  /* 0x00000004050e7825 */ /* 0x000fc800078e000c */
[--C-:B------:R-:W-:Y:S01]  /*1880*/  IMAD.WIDE.U32 R20, R21, 0x4, R12.reuse ;  /* 0x0000000415147825 */ /* 0x100fe200078e000c */
[----:B------:R0:W2:Y:S03]  /*1890*/  LDG.E R2, desc[UR6][R14.64] ;  /* 0x000000060e027981 */ /* 0x0000a6000c1e1900 */
[--C-:B------:R-:W-:Y:S01]  /*18a0*/  IMAD.WIDE.U32 R18, R19, 0x4, R12.reuse ;  /* 0x0000000413127825 */ /* 0x100fe200078e000c */
[----:B------:R-:W2:Y:S03]  /*18b0*/  LDG.E R7, desc[UR6][R20.64] ;  /* 0x0000000614077981 */ /* 0x000ea6000c1e1900 */
        /* <DEDUP_REMOVED lines=10> */
[--C-:B------:R-:W-:Y:S02]  /*1960*/  IMAD.WIDE.U32 R16, R23, 0x4, R12.reuse ;  /* 0x0000000417107825 */ /* 0x100fe400078e000c */
[----:B------:R-:W4:Y:S02]  /*1970*/  LDG.E R4, desc[UR6][R4.64] ;  /* 0x0000000604047981 */ /* 0x000f24000c1e1900 */
[----:B0-----:R-:W-:Y:S02]  /*1980*/  IMAD.WIDE.U32 R14, R27, 0x4, R12 ;  /* 0x000000041b0e7825 */ /* 0x001fe400078e000c */
[----:B------:R-:W5:Y:S04]  /*1990*/  LDG.E R16, desc[UR6][R16.64] ;  /* 0x0000000610107981 */ /* 0x000f68000c1e1900 */
[----:B------:R-:W5:Y:S01]  /*19a0*/  LDG.E R14, desc[UR6][R14.64] ;  /* 0x000000060e0e7981 */ /* 0x000f62000c1e1900 */
[----:B------:R-:W-:Y:S01]  /*19b0*/  VIADD R6, R6, 0x800 ;  /* 0x0000080006067836 */ /* 0x000fe20000000000 */
[----:B--2---:R-:W-:-:S04]  /*19c0*/  VIMNMX3 R7, R25, R2, R7, !PT ;  /* 0x000000021907720f */ /* 0x004fc80007800107 */
[----:B---3--:R-:W-:-:S04]  /*19d0*/  VIMNMX3 R7, R7, R18, R8, !PT ;  /* 0x000000120707720f */ /* 0x008fc80007800108 */
[----:B----4-:R-:W-:-:S04]  /*19e0*/  VIMNMX3 R7, R7, R10, R4, !PT ;  /* 0x0000000a0707720f */ /* 0x010fc80007800104 */
[----:B-----5:R-:W-:-:S07]  /*19f0*/  VIMNMX3 R25, R7, R16, R14, !PT ;  /* 0x000000100719720f */ /* 0x020fce000780010e */
.L_x_230:
[----:B------:R-:W-:Y:S05]  /*1a00*/  BSYNC.RECONVERGENT B2 ;  /* 0x0000000000027941 */ /* 0x000fea0003800200 */
.L_x_229:
        /* <DEDUP_REMOVED lines=21> */
.L_x_232:
[----:B------:R-:W-:Y:S05]  /*1b60*/  BSYNC.RECONVERGENT B2 ;  /* 0x0000000000027941 */ /* 0x000fea0003800200 */
.L_x_231:
[----:B------:R-:W-:Y:S05]  /*1b70*/  @!P1 BRA `(.L_x_224) ;  /* 0x0000000000249947 */ /* 0x000fea0003800000 */
[----:B------:R-:W-:Y:S02]  /*1b80*/  VIADD R5, R6, UR4 ;  /* 0x0000000406057c36 */ /* 0x000fe40008000000 */
[----:B------:R-:W-:-:S07]  /*1b90*/  IMAD.MOV R4, RZ, RZ, -R7 ;  /* 0x000000ffff047224 */ /* 0x000fce00078e0a07 */
.L_x_233:
[----:B------:R-:W-:-:S06]  /*1ba0*/  IMAD.WIDE.U32 R2, R5, 0x4, R12 ;  /* 0x0000000405027825 */ /* 0x000fcc00078e000c */
[----:B------:R-:W2:Y:S01]  /*1bb0*/  LDG.E R2, desc[UR6][R2.64] ;  /* 0x0000000602027981 */ /* 0x000ea2000c1e1900 */
[----:B------:R-:W-:Y:S02]  /*1bc0*/  VIADD R4, R4, 0x1 ;  /* 0x0000000104047836 */ /* 0x000fe40000000000 */
[----:B------:R-:W-:-:S03]  /*1bd0*/  VIADD R5, R5, 0x100 ;  /* 0x0000010005057836 */ /* 0x000fc60000000000 */
[----:B------:R-:W-:Y:S02]  /*1be0*/  ISETP.NE.AND P0, PT, R4, RZ, PT ;  /* 0x000000ff0400720c */ /* 0x000fe40003f05270 */
[----:B--2---:R-:W-:-:S11]  /*1bf0*/  VIMNMX R25, PT, PT, R2, R25, !PT ;  /* 0x0000001902197248 */ /* 0x004fd60007fe0100 */
[----:B------:R-:W-:Y:S05]  /*1c00*/  @P0 BRA `(.L_x_233) ;  /* 0xfffffffc00e40947 */ /* 0x000fea000383ffff */
.L_x_224:
[----:B------:R-:W-:Y:S05]  /*1c10*/  BSYNC.RECONVERGENT B1 ;  /* 0x0000000000017941 */ /* 0x000fea0003800200 */
.L_x_222:
        /* <DEDUP_REMOVED lines=38> */
.L_x_220:
[----:B------:R-:W-:Y:S05]  /*1e80*/  BSYNC.RECONVERGENT B0 ;  /* 0x0000000000007941 */ /* 0x000fea0003800200 */
.L_x_205:
[----:B------:R-:W-:Y:S05]  /*1e90*/  @P0 EXIT ;  /* 0x000000000000094d */ /* 0x000fea0003800000 */
[----:B-12---:R-:W1:Y:S01]  /*1ea0*/  LDC.64 R2, c[0x0][0x388] ;  /* 0x0000e200ff027b82 */ /* 0x006e620000000a00 */
[----:B------:R-:W0:Y:S02]  /*1eb0*/  LDCU UR4, c[0x0][0x398] ;  /* 0x00007300ff0477ac */ /* 0x000e240008000800 */
[----:B0-----:R-:W-:-:S05]  /*1ec0*/  VIMNMX R5, PT, PT, R5, UR4, !PT ;  /* 0x0000000405057c48 */ /* 0x001fca000ffe0100 */
[----:B-1----:R-:W-:Y:S01]  /*1ed0*/  STG.E desc[UR6][R2.64], R5 ;  /* 0x0000000502007986 */ /* 0x002fe2000c101906 */
[----:B------:R-:W-:Y:S05]  /*1ee0*/  EXIT ;  /* 0x000000000000794d */ /* 0x000fea0003800000 */
.L_x_234:
        /* <DEDUP_REMOVED lines=9> */
.L_x_351:


//--------------------- .text._ZN3cub18CUB_300001_SM_10006detail9transform16transform_kernelINS2_10policy_hubILb1EN4cuda3std3__45tupleIJN6thrust24THRUST_300001_SM_1000_NS12zip_iteratorINS8_IJNSA_17counting_iteratorIiNSA_11use_defaultESD_SD_EESE_EEEEEEEEE10policy1000El16knapsack_functorNSA_6detail15normal_iteratorINSA_10device_ptrIiEEEEJSG_EEEvT0_iT1_T2_DpNS2_10kernel_argIT3_EE --------------------------
	.section	.text._ZN3cub18CUB_300001_SM_10006detail9transform16transform_kernelINS2_10policy_hubILb1EN4cuda3std3__45tupleIJN6thrust24THRUST_300001_SM_1000_NS12zip_iteratorINS8_IJNSA_17counting_iteratorIiNSA_11use_defaultESD_SD_EESE_EEEEEEEEE10policy1000El16knapsack_functorNSA_6detail15normal_iteratorINSA_10device_ptrIiEEEEJSG_EEEvT0_iT1_T2_DpNS2_10kernel_argIT3_EE,"ax",@progbits
	.align	128
        .global         _ZN3cub18CUB_300001_SM_10006detail9transform16transform_kernelINS2_10policy_hubILb1EN4cuda3std3__45tupleIJN6thrust24THRUST_300001_SM_1000_NS12zip_iteratorINS8_IJNSA_17counting_iteratorIiNSA_11use_defaultESD_SD_EESE_EEEEEEEEE10policy1000El16knapsack_functorNSA_6detail15normal_iteratorINSA_10device_ptrIiEEEEJSG_EEEvT0_iT1_T2_DpNS2_10kernel_argIT3_EE
        .type           _ZN3cub18CUB_300001_SM_10006detail9transform16transform_kernelINS2_10policy_hubILb1EN4cuda3std3__45tupleIJN6thrust24THRUST_300001_SM_1000_NS12zip_iteratorINS8_IJNSA_17counting_iteratorIiNSA_11use_defaultESD_SD_EESE_EEEEEEEEE10policy1000El16knapsack_functorNSA_6detail15normal_iteratorINSA_10device_ptrIiEEEEJSG_EEEvT0_iT1_T2_DpNS2_10kernel_argIT3_EE,@function
        .size           _ZN3cub18CUB_300001_SM_10006detail9transform16transform_kernelINS2_10policy_hubILb1EN4cuda3std3__45tupleIJN6thrust24THRUST_300001_SM_1000_NS12zip_iteratorINS8_IJNSA_17counting_iteratorIiNSA_11use_defaultESD_SD_EESE_EEEEEEEEE10policy1000El16knapsack_functorNSA_6detail15normal_iteratorINSA_10device_ptrIiEEEEJSG_EEEvT0_iT1_T2_DpNS2_10kernel_argIT3_EE,(.L_x_352 - _ZN3cub18CUB_300001_SM_10006detail9transform16transform_kernelINS2_10policy_hubILb1EN4cuda3std3__45tupleIJN6thrust24THRUST_300001_SM_1000_NS12zip_iteratorINS8_IJNSA_17counting_iteratorIiNSA_11use_defaultESD_SD_EESE_EEEEEEEEE10policy1000El16knapsack_functorNSA_6detail15normal_iteratorINSA_10device_ptrIiEEEEJSG_EEEvT0_iT1_T2_DpNS2_10kernel_argIT3_EE)
        .other          _ZN3cub18CUB_300001_SM_10006detail9transform16transform_kernelINS2_10policy_hubILb1EN4cuda3std3__45tupleIJN6thrust24THRUST_300001_SM_1000_NS12zip_iteratorINS8_IJNSA_17counting_iteratorIiNSA_11use_defaultESD_SD_EESE_EEEEEEEEE10policy1000El16knapsack_functorNSA_6detail15normal_iteratorINSA_10device_ptrIiEEEEJSG_EEEvT0_iT1_T2_DpNS2_10kernel_argIT3_EE,@"STO_CUDA_ENTRY STV_DEFAULT"
_ZN3cub18CUB_300001_SM_10006detail9transform16transform_kernelINS2_10policy_hubILb1EN4cuda3std3__45tupleIJN6thrust24THRUST_300001_SM_1000_NS12zip_iteratorINS8_IJNSA_17counting_iteratorIiNSA_11use_defaultESD_SD_EESE_EEEEEEEEE10policy1000El16knapsack_functorNSA_6detail15normal_iteratorINSA_10device_ptrIiEEEEJSG_EEEvT0_iT1_T2_DpNS2_10kernel_argIT3_EE:
.text._ZN3cub18CUB_300001_SM_10006detail9transform16transform_kernelINS2_10policy_hubILb1EN4cuda3std3__45tupleIJN6thrust24THRUST_300001_SM_1000_NS12zip_iteratorINS8_IJNSA_17counting_iteratorIiNSA_11use_defaultESD_SD_EESE_EEEEEEEEE10policy1000El16knapsack_functorNSA_6detail15normal_iteratorINSA_10device_ptrIiEEEEJSG_EEEvT0_iT1_T2_DpNS2_10kernel_argIT3_EE:
[----:B------:R-:W-:Y:S08]  /*0000*/  LDC R1, c[0x0][0x37c] ;  /* 0x0000df00ff017b82 */ /* 0x000ff00000000800 */
[----:B------:R-:W0:Y:S01]  /*0010*/  LDC R12, c[0x0][0x388] ;  /* 0x0000e200ff0c7b82 */ /* 0x000e220000000800 */
[----:B------:R-:W1:Y:S07]  /*0020*/  LDCU.64 UR6, c[0x0][0x380] ;  /* 0x00007000ff0677ac */ /* 0x000e6e0008000a00 */
[----:B------:R-:W2:Y:S08]  /*0030*/  S2UR UR4, SR_CTAID.X ;  /* 0x00000000000479c3 */ /* 0x000eb00000002500 */
[----:B------:R-:W3:Y:S01]  /*0040*/  LDC.64 R10, c[0x0][0x3c0] ;  /* 0x0000f000ff0a7b82 */ /* 0x000ee20000000a00 */
[----:B0-----:R-:W-:-:S07]  /*0050*/  IMAD.SHL.U32 R3, R12, 0x80, RZ ;  /* 0x000000800c037824 */ /* 0x001fce00078e00ff */
[----:B------:R-:W0:Y:S01]  /*0060*/  LDC.64 R4, c[0x0][0x3c8] ;  /* 0x0000f200ff047b82 */ /* 0x000e220000000a00 */
[----:B------:R-:W-:Y:S01]  /*0070*/  SHF.R.S32.HI R0, RZ, 0x1f, R3 ;  /* 0x0000001fff007819 */ /* 0x000fe20000011403 */
[----:B--2---:R-:W-:-:S04]  /*0080*/  IMAD.WIDE.U32 R8, R3, UR4, RZ ;  /* 0x0000000403087c25 */ /* 0x004fc8000f8e00ff */
[----:B------:R-:W-:Y:S01]  /*0090*/  IMAD R7, R0, UR4, RZ ;  /* 0x0000000400077c24 */ /* 0x000fe2000f8e02ff */
[----:B-1----:R-:W-:-:S03]  /*00a0*/  IADD3 R6, P0, PT, -R8, UR6, RZ ;  /* 0x0000000608067c10 */ /* 0x002fc6000ff1e1ff */
[----:B------:R-:W-:Y:S01]  /*00b0*/  IMAD.IADD R2, R9, 0x1, R7 ;  /* 0x0000000109027824 */ /* 0x000fe200078e0207 */
[----:B---3--:R-:W-:-:S04]  /*00c0*/  LEA R10, P1, R8, R10, 0x2 ;  /* 0x0000000a080a7211 */ /* 0x008fc800078210ff */
[----:B------:R-:W-:Y:S01]  /*00d0*/  IADD3.X R7, PT, PT, ~R2, UR7, RZ, P0, !PT ;  /* 0x0000000702077c10 */ /* 0x000fe200087fe5ff */
[----:B------:R-:W1:Y:S01]  /*00e0*/  LDCU.64 UR6, c[0x0][0x358] ;  /* 0x00006b00ff0677ac */ /* 0x000e620008000a00 */
[----:B------:R-:W-:Y:S02]  /*00f0*/  ISETP.LT.U32.AND P0, PT, R6, R3, PT ;  /* 0x000000030600720c */ /* 0x000fe40003f01070 */
[C---:B------:R-:W-:Y:S01]  /*0100*/  LEA.HI.X R11, R8.reuse, R11, R2, 0x2, P1 ;  /* 0x0000000b080b7211 */ /* 0x040fe200008f1402 */
[----:B0-----:R-:W-:Y:S01]  /*0110*/  IMAD.IADD R24, R8, 0x1, R5 ;  /* 0x0000000108187824 */ /* 0x001fe200078e0205 */
[----:B------:R-:W-:-:S04]  /*0120*/  ISETP.LT.AND.EX P0, PT, R7, R0, PT, P0 ;  /* 0x000000000700720c */ /* 0x000fc80003f01300 */
[----:B------:R-:W-:-:S04]  /*0130*/  SEL R6, R6, R3, P0 ;  /* 0x0000000306067207 */ /* 0x000fc80000000000 */
[----:B------:R-:W-:Y:S01]  /*0140*/  ISETP.NE.AND P0, PT, R3, R6, PT ;  /* 0x000000060300720c */ /* 0x000fe20003f05270 */
[----:B------:R-:W-:-:S12]  /*0150*/  IMAD.IADD R3, R8, 0x1, R4 ;  /* 0x0000000108037824 */ /* 0x000fd800078e0204 */
[----:B-1----:R-:W-:Y:S05]  /*0160*/  @!P0 BRA `(.L_x_235) ;  /* 0x0000000800688947 */ /* 0x002fea0003800000 */
[----:B------:R-:W-:-:S13]  /*0170*/  ISETP.GE.AND P0, PT, R12, 0x1, PT ;  /* 0x000000010c00780c */ /* 0x000fda0003f06270 */
[----:B------:R-:W-:Y:S05]  /*0180*/  @!P0 EXIT ;  /* 0x000000000000894d */ /* 0x000fea0003800000 */
[----:B------:R-:W0:Y:S01]  /*0190*/  S2R R25, SR_TID.X ;  /* 0x0000000000197919 */ /* 0x000e220000002100 */
[----:B------:R-:W-:Y:S02]  /*01a0*/  VIADD R5, R24, 0xffffffff ;  /* 0xffffffff18057836 */ /* 0x000fe40000000000 */
[----:B0-----:R-:W-:Y:S02]  /*01b0*/  IMAD.IADD R2, R25, 0x1, R4 ;  /* 0x0000000119027824 */ /* 0x001fe400078e0204 */
[----:B------:R-:W-:Y:S02]  /*01c0*/  IMAD.MOV.U32 R4, RZ, RZ, RZ ;  /* 0x000000ffff047224 */ /* 0x000fe400078e00ff */
[----:B------:R-:W-:Y:S01]  /*01d0*/  IMAD.IADD R26, R3, 0x1, R25 ;  /* 0x00000001031a7824 */ /* 0x000fe200078e0219 */
[----:B------:R-:W-:-:S07]  /*01e0*/  LOP3.LUT R2, R2, 0x3, RZ, 0xc0, !PT ;  /* 0x0000000302027812 */ /* 0x000fce00078ec0ff */
.L_x_262:
[----:B0-----:R-:W0:Y:S01]  /*01f0*/  LDCU UR4, c[0x0][0x388] ;  /* 0x00007100ff0477ac */ /* 0x001e220008000800 */
[C---:B------:R-:W-:Y:S01]  /*0200*/  LEA R0, R4.reuse, R25, 0x7 ;  /* 0x0000001904007211 */ /* 0x040fe200078e38ff */
[C---:B------:R-:W-:Y:S01]  /*0210*/  IMAD R19, R4.reuse, 0x80, R26 ;  /* 0x0000008004137824 */ /* 0x040fe200078e021a */
[----:B------:R-:W-:Y:S01]  /*0220*/  BSSY.RECONVERGENT B2, `(.L_x_236) ;  /* 0x000008c000027945 */ /* 0x000fe20003800200 */
[----:B------:R-:W-:Y:S01]  /*0230*/  VIADD R4, R4, 0x1 ;  /* 0x0000000104047836 */ /* 0x000fe20000000000 */
[----:B------:R-:W-:-:S04]  /*0240*/  ISETP.GE.AND P1, PT, R0, R6, PT ;  /* 0x000000060000720c */ /* 0x000fc80003f26270 */
[----:B0-----:R-:W-:-:S09]  /*0250*/  ISETP.NE.AND P0, PT, R4, UR4, PT ;  /* 0x0000000404007c0c */ /* 0x001fd2000bf05270 */
[----:B-----5:R-:W-:Y:S05]  /*0260*/  @P1 BRA `(.L_x_237) ;  /* 0x00000008001c1947 */ /* 0x020fea0003800000 */
[----:B------:R-:W-:Y:S01]  /*0270*/  IMAD.IADD R7, R3, 0x1, R0 ;  /* 0x0000000103077824 */ /* 0x000fe200078e0200 */
[----:B------:R-:W-:Y:S01]  /*0280*/  BSSY.RECONVERGENT B1, `(.L_x_238) ;  /* 0x0000083000017945 */ /* 0x000fe20003800200 */
[----:B------:R-:W-:-:S03]  /*0290*/  IMAD.MOV.U32 R24, RZ, RZ, RZ ;  /* 0x000000ffff187224 */ /* 0x000fc600078e00ff */
[----:B------:R-:W-:-:S13]  /*02a0*/  ISETP.GE.AND P1, PT, R7, 0x1, PT ;  /* 0x000000010700780c */ /* 0x000fda0003f26270 */
[----:B------:R-:W-:Y:S05]  /*02b0*/  @!P1 BRA `(.L_x_239) ;  /* 0x0000000400fc9947 */ /* 0x000fea0003800000 */
[----:B------:R-:W0:Y:S08]  /*02c0*/  LDC.64 R14, c[0x0][0x390] ;  /* 0x0000e400ff0e7b82 */ /* 0x000e300000000a00 */
[----:B------:R-:W1:Y:S01]  /*02d0*/  LDC.64 R12, c[0x0][0x3a8] ;  /* 0x0000ea00ff0c7b82 */ /* 0x000e620000000a00 */
[----:B0-----:R-:W-:-:S05]  /*02e0*/  IMAD.WIDE.U32 R14, R7, 0x4, R14 ;  /* 0x00000004070e7825 */ /* 0x001fca00078e000e */
[----:B------:R0:W5:Y:S01]  /*02f0*/  LDG.E R7, desc[UR6][R14.64] ;  /* 0x000000060e077981 */ /* 0x000162000c1e1900 */
[----:B------:R-:W-:Y:S01]  /*0300*/  VIADD R8, R19, 0xffffffff ;  /* 0xffffffff13087836 */ /* 0x000fe20000000000 */
[----:B------:R-:W-:Y:S01]  /*0310*/  BSSY.RECONVERGENT B0, `(.L_x_240) ;  /* 0x0000048000007945 */ /* 0x000fe20003800200 */
[----:B------:R-:W-:Y:S02]  /*0320*/  HFMA2 R24, -RZ, RZ, 0, 0 ;  /* 0x00000000ff187431 */ /* 0x000fe400000001ff */
[----:B------:R-:W-:Y:S01]  /*0330*/  IMAD.MOV.U32 R9, RZ, RZ, RZ ;  /* 0x000000ffff097224 */ /* 0x000fe200078e00ff */
[----:B------:R-:W-:Y:S01]  /*0340*/  ISETP.GE.U32.AND P1, PT, R8, 0x3, PT ;  /* 0x000000030800780c */ /* 0x000fe20003f26070 */
[----:B------:R-:W-:-:S04]  /*0350*/  IMAD.IADD R8, R5, 0x1, R0 ;  /* 0x0000000105087824 */ /* 0x000fc800078e0200 */
[----:B-1----:R-:W-:-:S08]  /*0360*/  IMAD.WIDE R12, R8, 0x4, R12 ;  /* 0x00000004080c7825 */ /* 0x002fd000078e020c */
[----:B0-----:R-:W-:Y:S05]  /*0370*/  @!P1 BRA `(.L_x_241) ;  /* 0x0000000400049947 */ /* 0x001fea0003800000 */
[----:B------:R-:W0:Y:S01]  /*0380*/  LDC R22, c[0x0][0x3bc] ;  /* 0x0000ef00ff167b82 */ /* 0x000e220000000800 */
[----:B------:R-:W-:Y:S02]  /*0390*/  IMAD.IADD R9, R19, 0x1, -R2 ;  /* 0x0000000113097824 */ /* 0x000fe400078e0a02 */
[----:B------:R-:W-:Y:S02]  /*03a0*/  IMAD.MOV.U32 R23, RZ, RZ, RZ ;  /* 0x000000ffff177224 */ /* 0x000fe400078e00ff */
[----:B------:R-:W-:-:S03]  /*03b0*/  IMAD.MOV.U32 R24, RZ, RZ, RZ ;  /* 0x000000ffff187224 */ /* 0x000fc600078e00ff */
[----:B------:R-:W1:Y:S08]  /*03c0*/  LDC.64 R14, c[0x0][0x3b0] ;  /* 0x0000ec00ff0e7b82 */ /* 0x000e700000000a00 */
[----:B------:R-:W2:Y:S02]  /*03d0*/  LDC.64 R16, c[0x0][0x398] ;  /* 0x0000e600ff107b82 */ /* 0x000ea40000000a00 */
.L_x_254:
[----:B--2---:R-:W-:-:S05]  /*03e0*/  IMAD.WIDE.U32 R18, R23, 0x4, R16 ;  /* 0x0000000417127825 */ /* 0x004fca00078e0010 */
[----:B------:R-:W2:Y:S01]  /*03f0*/  LDG.E R20, desc[UR6][R18.64] ;  /* 0x0000000612147981 */ /* 0x000ea2000c1e1900 */
[----:B0-----:R-:W-:Y:S01]  /*0400*/  IMAD R21, R23, R22, R8 ;  /* 0x0000001617157224 */ /* 0x001fe200078e0208 */
[----:B--2--5:R-:W-:-:S03]  /*0410*/  ISETP.GT.AND P1, PT, R20, R7, PT ;  /* 0x000000071400720c */ /* 0x024fc60003f24270 */
[----:B-1----:R-:W-:-:S06]  /*0420*/  IMAD.WIDE R20, R21, 0x4, R14 ;  /* 0x0000000415147825 */ /* 0x002fcc00078e020e */
[----:B------:R0:W5:Y:S01]  /*0430*/  LDG.E R21, desc[UR6][R20.64] ;  /* 0x0000000614157981 */ /* 0x000162000c1e1900 */
[----:B------:R-:W-:Y:S04]  /*0440*/  BSSY.RECONVERGENT B3, `(.L_x_242) ;  /* 0x0000007000037945 */ /* 0x000fe80003800200 */
[----:B------:R-:W-:Y:S05]  /*0450*/  @P1 BRA `(.L_x_243) ;  /* 0x0000000000101947 */ /* 0x000fea0003800000 */
[----:B0-----:R-:W2:Y:S02]  /*0460*/  LDG.E R20, desc[UR6][R12.64] ;  /* 0x000000060c147981 */ /* 0x001ea4000c1e1900 */
[----:B--2--5:R-:W-:-:S13]  /*0470*/  ISETP.GT.AND P1, PT, R21, R20, PT ;  /* 0x000000141500720c */ /* 0x024fda0003f24270 */
[----:B------:R-:W-:Y:S01]  /*0480*/  @!P1 VIADDMNMX R27, R21, 0x1, R24, !PT ;  /* 0x00000001151b9846 */ /* 0x000fe20007800118 */
[----:B------:R-:W-:Y:S06]  /*0490*/  @!P1 BRA `(.L_x_244) ;  /* 0x0000000000049947 */ /* 0x000fec0003800000 */
.L_x_243:
[----:B-----5:R-:W-:-:S07]  /*04a0*/  VIMNMX R27, PT, PT, R21, R24, !PT ;  /* 0x00000018151b7248 */ /* 0x020fce0007fe0100 */
.L_x_244:
[----:B------:R-:W-:Y:S05]  /*04b0*/  BSYNC.RECONVERGENT B3 ;  /* 0x0000000000037941 */ /* 0x000fea0003800200 */
.L_x_242:
[----:B0-----:R-:W2:Y:S01]  /*04c0*/  LDG.E R20, desc[UR6][R18.64+0x4] ;  /* 0x0000040612147981 */ /* 0x001ea2000c1e1900 */
[----:B------:R-:W-:-:S04]  /*04d0*/  IMAD R21, R23, R22, R22 ;  /* 0x0000001617157224 */ /* 0x000fc800078e0216 */
[----:B------:R-:W-:Y:S01]  /*04e0*/  IMAD.IADD R21, R8, 0x1, R21 ;  /* 0x0000000108157824 */ /* 0x000fe200078e0215 */
[----:B--2---:R-:W-:-:S03]  /*04f0*/  ISETP.GT.AND P1, PT, R20, R7, PT ;  /* 0x000000071400720c */ /* 0x004fc60003f24270 */
[----:B------:R-:W-:-:S06]  /*0500*/  IMAD.WIDE R20, R21, 0x4, R14 ;  /* 0x0000000415147825 */ /* 0x000fcc00078e020e */
[----:B------:R0:W5:Y:S01]  /*0510*/  LDG.E R20, desc[UR6][R20.64] ;  /* 0x0000000614147981 */ /* 0x000162000c1e1900 */
[----:B------:R-:W-:Y:S04]  /*0520*/  BSSY.RECONVERGENT B3, `(.L_x_245) ;  /* 0x0000007000037945 */ /* 0x000fe80003800200 */
[----:B------:R-:W-:Y:S05]  /*0530*/  @P1 BRA `(.L_x_246) ;  /* 0x0000000000101947 */ /* 0x000fea0003800000 */
[----:B0-----:R-:W2:Y:S02]  /*0540*/  LDG.E R21, desc[UR6][R12.64] ;  /* 0x000000060c157981 */ /* 0x001ea4000c1e1900 */
[----:B--2--5:R-:W-:-:S13]  /*0550*/  ISETP.GT.AND P1, PT, R20, R21, PT ;  /* 0x000000151400720c */ /* 0x024fda0003f24270 */
[----:B------:R-:W-:Y:S01]  /*0560*/  @!P1 VIADDMNMX R24, R20, 0x1, R27, !PT ;  /* 0x0000000114189846 */ /* 0x000fe2000780011b */
[----:B------:R-:W-:Y:S06]  /*0570*/  @!P1 BRA `(.L_x_247) ;  /* 0x0000000000049947 */ /* 0x000fec0003800000 */
.L_x_246:
[----:B-----5:R-:W-:-:S07]  /*0580*/  VIMNMX R24, PT, PT, R20, R27, !PT ;  /* 0x0000001b14187248 */ /* 0x020fce0007fe0100 */
.L_x_247:
[----:B------:R-:W-:Y:S05]  /*0590*/  BSYNC.RECONVERGENT B3 ;  /* 0x0000000000037941 */ /* 0x000fea0003800200 */
.L_x_245:
[----:B------:R-:W2:Y:S01]  /*05a0*/  LDG.E R20, desc[UR6][R18.64+0x8] ;  /* 0x0000080612147981 */ /* 0x000ea2000c1e1900 */
[----:B0-----:R-:W-:-:S04]  /*05b0*/  VIADD R21, R23, 0x2 ;  /* 0x0000000217157836 */ /* 0x001fc80000000000 */
[----:B------:R-:W-:Y:S01]  /*05c0*/  IMAD R21, R21, R22, R8 ;  /* 0x0000001615157224 */ /* 0x000fe200078e0208 */
        /* <DEDUP_REMOVED lines=9> */
.L_x_249:
[----:B0----5:R-:W-:-:S07]  /*0660*/  VIMNMX R20, PT, PT, R21, R24, !PT ;  /* 0x0000001815147248 */ /* 0x021fce0007fe0100 */
.L_x_250:
[----:B------:R-:W-:Y:S05]  /*0670*/  BSYNC.RECONVERGENT B3 ;  /* 0x0000000000037941 */ /* 0x000fea0003800200 */
.L_x_248:
[----:B------:R0:W2:Y:S01]  /*0680*/  LDG.E R24, desc[UR6][R18.64+0xc] ;  /* 0x00000c0612187981 */ /* 0x0000a2000c1e1900 */
[----:B------:R-:W-:-:S04]  /*0690*/  VIADD R21, R23, 0x3 ;  /* 0x0000000317157836 */ /* 0x000fc80000000000 */
[----:B------:R-:W-:-:S04]  /*06a0*/  IMAD R21, R21, R22, R8 ;  /* 0x0000001615157224 */ /* 0x000fc800078e0208 */
[----:B0-----:R-:W-:-:S05]  /*06b0*/  IMAD.WIDE R18, R21, 0x4, R14 ;  /* 0x0000000415127825 */ /* 0x001fca00078e020e */
[----:B------:R0:W5:Y:S01]  /*06c0*/  LDG.E R21, desc[UR6][R18.64] ;  /* 0x0000000612157981 */ /* 0x000162000c1e1900 */
[----:B------:R-:W-:Y:S01]  /*06d0*/  BSSY.RECONVERGENT B3, `(.L_x_251) ;  /* 0x0000008000037945 */ /* 0x000fe20003800200 */
[----:B--2---:R-:W-:-:S13]  /*06e0*/  ISETP.GT.AND P1, PT, R24, R7, PT ;  /* 0x000000071800720c */ /* 0x004fda0003f24270 */
[----:B0-----:R-:W-:Y:S05]  /*06f0*/  @P1 BRA `(.L_x_252) ;  /* 0x0000000000101947 */ /* 0x001fea0003800000 */
[----:B------:R-:W2:Y:S02]  /*0700*/  LDG.E R18, desc[UR6][R12.64] ;  /* 0x000000060c127981 */ /* 0x000ea4000c1e1900 */
[----:B--2--5:R-:W-:-:S13]  /*0710*/  ISETP.GT.AND P1, PT, R21, R18, PT ;  /* 0x000000121500720c */ /* 0x024fda0003f24270 */
[----:B------:R-:W-:Y:S01]  /*0720*/  @!P1 VIADDMNMX R24, R21, 0x1, R20, !PT ;  /* 0x0000000115189846 */ /* 0x000fe20007800114 */
[----:B------:R-:W-:Y:S06]  /*0730*/  @!P1 BRA `(.L_x_253) ;  /* 0x0000000000049947 */ /* 0x000fec0003800000 */
.L_x_252:
[----:B-----5:R-:W-:-:S07]  /*0740*/  VIMNMX R24, PT, PT, R21, R20, !PT ;  /* 0x0000001415187248 */ /* 0x020fce0007fe0100 */
.L_x_253:
[----:B------:R-:W-:Y:S05]  /*0750*/  BSYNC.RECONVERGENT B3 ;  /* 0x0000000000037941 */ /* 0x000fea0003800200 */
.L_x_251:
[----:B------:R-:W-:-:S05]  /*0760*/  VIADD R23, R23, 0x4 ;  /* 0x0000000417177836 */ /* 0x000fca0000000000 */
[----:B------:R-:W-:-:S13]  /*0770*/  ISETP.NE.AND P1, PT, R23, R9, PT ;  /* 0x000000091700720c */ /* 0x000fda0003f25270 */
[----:B------:R-:W-:Y:S05]  /*0780*/  @P1 BRA `(.L_x_254) ;  /* 0xfffffffc00141947 */ /* 0x000fea000383ffff */
.L_x_241:
[----:B------:R-:W-:Y:S05]  /*0790*/  BSYNC.RECONVERGENT B0 ;  /* 0x0000000000007941 */ /* 0x000fea0003800200 */
.L_x_240:
[----:B------:R-:W-:-:S13]  /*07a0*/  ISETP.NE.AND P1, PT, R2, RZ, PT ;  /* 0x000000ff0200720c */ /* 0x000fda0003f25270 */
[----:B------:R-:W-:Y:S05]  /*07b0*/  @!P1 BRA `(.L_x_239) ;  /* 0x0000000000bc9947 */ /* 0x000fea0003800000 */
[----:B------:R-:W0:Y:S08]  /*07c0*/  LDC.64 R14, c[0x0][0x398] ;  /* 0x0000e600ff0e7b82 */ /* 0x000e300000000a00 */
[----:B------:R-:W1:Y:S08]  /*07d0*/  LDC R20, c[0x0][0x3bc] ;  /* 0x0000ef00ff147b82 */ /* 0x000e700000000800 */
[----:B------:R-:W2:Y:S01]  /*07e0*/  LDC.64 R18, c[0x0][0x3b0] ;  /* 0x0000ec00ff127b82 */ /* 0x000ea20000000a00 */
[----:B0-----:R-:W-:-:S05]  /*07f0*/  IMAD.WIDE.U32 R14, R9, 0x4, R14 ;  /* 0x00000004090e7825 */ /* 0x001fca00078e000e */
[----:B------:R-:W3:Y:S01]  /*0800*/  LDG.E R22, desc[UR6][R14.64] ;  /* 0x000000060e167981 */ /* 0x000ee2000c1e1900 */
[----:B-1----:R-:W-:-:S04]  /*0810*/  IMAD R17, R9, R20, R8 ;  /* 0x0000001409117224 */ /* 0x002fc800078e0208 */
[----:B--2---:R-:W-:-:S06]  /*0820*/  IMAD.WIDE R16, R17, 0x4, R18 ;  /* 0x0000000411107825 */ /* 0x004fcc00078e0212 */
[----:B------:R0:W5:Y:S01]  /*0830*/  LDG.E R17, desc[UR6][R16.64] ;  /* 0x0000000610117981 */ /* 0x000162000c1e1900 */
[----:B------:R-:W-:Y:S01]  /*0840*/  BSSY.RECONVERGENT B0, `(.L_x_255) ;  /* 0x0000008000007945 */ /* 0x000fe20003800200 */
[----:B---3-5:R-:W-:-:S13]  /*0850*/  ISETP.GT.AND P1, PT, R22, R7, PT ;  /* 0x000000071600720c */ /* 0x028fda0003f24270 */
[----:B0-----:R-:W-:Y:S05]  /*0860*/  @P1 BRA `(.L_x_256) ;  /* 0x0000000000101947 */ /* 0x001fea0003800000 */
[----:B------:R-:W2:Y:S02]  /*0870*/  LDG.E R16, desc[UR6][R12.64] ;  /* 0x000000060c107981 */ /* 0x000ea4000c1e1900 */
[----:B--2---:R-:W-:-:S13]  /*0880*/  ISETP.GT.AND P1, PT, R17, R16, PT ;  /* 0x000000101100720c */ /* 0x004fda0003f24270 */
[----:B------:R-:W-:Y:S01]  /*0890*/  @!P1 VIADDMNMX R24, R17, 0x1, R24, !PT ;  /* 0x0000000111189846 */ /* 0x000fe20007800118 */
[----:B------:R-:W-:Y:S06]  /*08a0*/  @!P1 BRA `(.L_x_257) ;  /* 0x0000000000049947 */ /* 0x000fec0003800000 */
.L_x_256:
[----:B------:R-:W-:-:S07]  /*08b0*/  VIMNMX R24, PT, PT, R24, R17, !PT ;  /* 0x0000001118187248 */ /* 0x000fce0007fe0100 */
.L_x_257:
[----:B------:R-:W-:Y:S05]  /*08c0*/  BSYNC.RECONVERGENT B0 ;  /* 0x0000000000007941 */ /* 0x000fea0003800200 */
.L_x_255:
[----:B------:R-:W-:-:S13]  /*08d0*/  ISETP.NE.AND P1, PT, R2, 0x1, PT ;  /* 0x000000010200780c */ /* 0x000fda0003f25270 */
[----:B------:R-:W-:Y:S05]  /*08e0*/  @!P1 BRA `(.L_x_239) ;  /* 0x0000000000709947 */ /* 0x000fea0003800000 */
[----:B------:R-:W2:Y:S01]  /*08f0*/  LDG.E R22, desc[UR6][R14.64+0x4] ;  /* 0x000004060e167981 */ /* 0x000ea2000c1e1900 */
[----:B------:R-:W-:-:S05]  /*0900*/  IMAD R17, R9, R20, R20 ;  /* 0x0000001409117224 */ /* 0x000fca00078e0214 */
[----:B------:R-:W-:-:S05]  /*0910*/  IADD3 R17, PT, PT, R8, R17, RZ ;  /* 0x0000001108117210 */ /* 0x000fca0007ffe0ff */
[----:B------:R-:W-:-:S06]  /*0920*/  IMAD.WIDE R16, R17, 0x4, R18 ;  /* 0x0000000411107825 */ /* 0x000fcc00078e0212 */
        /* <DEDUP_REMOVED lines=8> */
.L_x_259:
[----:B-----5:R-:W-:-:S07]  /*09b0*/  VIMNMX R24, PT, PT, R24, R17, !PT ;  /* 0x0000001118187248 */ /* 0x020fce0007fe0100 */
.L_x_260:
[----:B------:R-:W-:Y:S05]  /*09c0*/  BSYNC.RECONVERGENT B0 ;  /* 0x0000000000007941 */ /* 0x000fea0003800200 */
.L_x_258:
[----:B------:R-:W-:-:S13]  /*09d0*/  ISETP.NE.AND P1, PT, R2, 0x2, PT ;  /* 0x000000020200780c */ /* 0x000fda0003f25270 */
[----:B------:R-:W-:Y:S05]  /*09e0*/  @!P1 BRA `(.L_x_239) ;  /* 0x0000000000309947 */ /* 0x000fea0003800000 */
[----:B------:R-:W2:Y:S01]  /*09f0*/  LDG.E R14, desc[UR6][R14.64+0x8] ;  /* 0x000008060e0e7981 */ /* 0x000ea2000c1e1900 */
[----:B------:R-:W-:-:S04]  /*0a00*/  VIADD R9, R9, 0x2 ;  /* 0x0000000209097836 */ /* 0x000fc80000000000 */
[----:B------:R-:W-:-:S04]  /*0a10*/  IMAD R9, R9, R20, R8 ;  /* 0x0000001409097224 */ /* 0x000fc800078e0208 */
[----:B------:R-:W-:-:S06]  /*0a20*/  IMAD.WIDE R18, R9, 0x4, R18 ;  /* 0x0000000409127825 */ /* 0x000fcc00078e0212 */
[----:B------:R0:W5:Y:S01]  /*0a30*/  LDG.E R19, desc[UR6][R18.64] ;  /* 0x0000000612137981 */ /* 0x000162000c1e1900 */
[----:B--2---:R-:W-:-:S13]  /*0a40*/  ISETP.GT.AND P1, PT, R14, R7, PT ;  /* 0x000000070e00720c */ /* 0x004fda0003f24270 */
[----:B0-----:R-:W-:Y:S05]  /*0a50*/  @P1 BRA `(.L_x_261) ;  /* 0x0000000000101947 */ /* 0x001fea0003800000 */
[----:B------:R-:W2:Y:S02]  /*0a60*/  LDG.E R12, desc[UR6][R12.64] ;  /* 0x000000060c0c7981 */ /* 0x000ea4000c1e1900 */
[----:B--2--5:R-:W-:-:S13]  /*0a70*/  ISETP.GT.AND P1, PT, R19, R12, PT ;  /* 0x0000000c1300720c */ /* 0x024fda0003f24270 */
[----:B------:R-:W-:Y:S01]  /*0a80*/  @!P1 VIADDMNMX R24, R19, 0x1, R24, !PT ;  /* 0x0000000113189846 */ /* 0x000fe20007800118 */
[----:B------:R-:W-:Y:S06]  /*0a90*/  @!P1 BRA `(.L_x_239) ;  /* 0x0000000000049947 */ /* 0x000fec0003800000 */
.L_x_261:
[----:B-----5:R-:W-:-:S07]  /*0aa0*/  VIMNMX R24, PT, PT, R24, R19, !PT ;  /* 0x0000001318187248 */ /* 0x020fce0007fe0100 */
.L_x_239:
[----:B------:R-:W-:Y:S05]  /*0ab0*/  BSYNC.RECONVERGENT B1 ;  /* 0x0000000000017941 */ /* 0x000fea0003800200 */
.L_x_238:
[----:B------:R-:W-:-:S05]  /*0ac0*/  IMAD.WIDE R8, R0, 0x4, R10 ;  /* 0x0000000400087825 */ /* 0x000fca00078e020a */
[----:B------:R0:W-:Y:S02]  /*0ad0*/  STG.E desc[UR6][R8.64], R24 ;  /* 0x0000001808007986 */ /* 0x0001e4000c101906 */
.L_x_237:
[----:B------:R-:W-:Y:S05]  /*0ae0*/  BSYNC.RECONVERGENT B2 ;  /* 0x0000000000027941 */ /* 0x000fea0003800200 */
.L_x_236:
[----:B------:R-:W-:Y:S05]  /*0af0*/  @P0 BRA `(.L_x_262) ;  /* 0xfffffff400bc0947 */ /* 0x000fea000383ffff */
[----:B------:R-:W-:Y:S05]  /*0b00*/  EXIT ;  /* 0x000000000000794d */ /* 0x000fea0003800000 */
.L_x_235:
[----:B------:R-:W-:-:S13]  /*0b10*/  ISETP.GE.AND P0, PT, R12, 0x1, PT ;  /* 0x000000010c00780c */ /* 0x000fda0003f06270 */
[----:B------:R-:W-:Y:S05]  /*0b20*/  @!P0 EXIT ;  /* 0x000000000000894d */ /* 0x000fea0003800000 */
[----:B------:R-:W0:Y:S01]  /*0b30*/  S2R R27, SR_TID.X ;  /* 0x00000000001b7919 */ /* 0x000e220000002100 */
[----:B------:R-:W1:Y:S01]  /*0b40*/  LDC R29, c[0x0][0x3bc] ;  /* 0x0000ef00ff1d7b82 */ /* 0x000e620000000800 */
[----:B------:R-:W2:Y:S01]  /*0b50*/  LDCU.64 UR4, c[0x0][0x398] ;  /* 0x00007300ff0477ac */ /* 0x000ea20008000a00 */
[----:B------:R-:W-:Y:S01]  /*0b60*/  VIADD R24, R24, 0xffffffff ;  /* 0xffffffff18187836 */ /* 0x000fe20000000000 */
[----:B--2---:R-:W-:-:S04]  /*0b70*/  UIADD3 UR4, UP0, UPT, UR4, 0x8, URZ ;  /* 0x0000000804047890 */ /* 0x004fc8000ff1e0ff */
[----:B------:R-:W-:Y:S01]  /*0b80*/  UIADD3.X UR5, UPT, UPT, URZ, UR5, URZ, UP0, !UPT ;  /* 0x00000005ff057290 */ /* 0x000fe200087fe4ff */
[----:B0-----:R-:W-:Y:S01]  /*0b90*/  IMAD.IADD R2, R27, 0x1, R4 ;  /* 0x000000011b027824 */ /* 0x001fe200078e0204 */
[----:B------:R-:W-:-:S04]  /*0ba0*/  IADD3 R0, PT, PT, R8, R5, R27 ;  /* 0x0000000508007210 */ /* 0x000fc80007ffe01b */
[----:B------:R-:W-:Y:S01]  /*0bb0*/  LOP3.LUT R2, R2, 0x3, RZ, 0xc0, !PT ;  /* 0x0000000302027812 */ /* 0x000fe200078ec0ff */
[----:B-1----:R-:W-:Y:S02]  /*0bc0*/  IMAD R5, R29, 0x2, R0 ;  /* 0x000000021d057824 */ /* 0x002fe400078e0200 */
[----:B------:R-:W-:Y:S01]  /*0bd0*/  IMAD.IADD R29, R0, 0x1, R29 ;  /* 0x00000001001d7824 */ /* 0x000fe200078e021d */
[----:B------:R-:W-:Y:S01]  /*0be0*/  IADD3 R26, PT, PT, R2, -R4, -R8 ;  /* 0x80000004021a7210 */ /* 0x000fe20007ffe808 */
[----:B------:R-:W-:-:S04]  /*0bf0*/  IMAD.MOV.U32 R4, RZ, RZ, RZ ;  /* 0x000000ffff047224 */ /* 0x000fc800078e00ff */
[----:B------:R-:W-:-:S07]  /*0c00*/  IMAD.IADD R26, R26, 0x1, -R27 ;  /* 0x000000011a1a7824 */ /* 0x000fce00078e0a1b */
.L_x_287:
[C---:B------:R-:W-:Y:S01]  /*0c10*/  LEA R5, R4.reuse, R27, 0x7 ;  /* 0x0000001b04057211 */ /* 0x040fe200078e38ff */
[C---:B------:R-:W-:Y:S01]  /*0c20*/  IMAD.IADD R9, R3.reuse, 0x1, R27 ;  /* 0x0000000103097824 */ /* 0x040fe200078e021b */
[----:B------:R-:W-:Y:S01]  /*0c30*/  BSSY.RECONVERGENT B1, `(.L_x_263) ;  /* 0x000008f000017945 */ /* 0x000fe20003800200 */
[----:B------:R-:W-:Y:S02]  /*0c40*/  IMAD.MOV.U32 R25, RZ, RZ, RZ ;  /* 0x000000ffff197224 */ /* 0x000fe400078e00ff */
[----:B------:R-:W-:Y:S02]  /*0c50*/  IMAD.IADD R7, R3, 0x1, R5 ;  /* 0x0000000103077824 */ /* 0x000fe400078e0205 */
[----:B------:R-:W-:-:S03]  /*0c60*/  IMAD R9, R4, 0x80, R9 ;  /* 0x0000008004097824 */ /* 0x000fc600078e0209 */
        /* <DEDUP_REMOVED lines=8> */
[----:B------:R-:W-:Y:S01]  /*0cf0*/  IMAD.MOV.U32 R8, RZ, RZ, RZ ;  /* 0x000000ffff087224 */ /* 0x000fe200078e00ff */
[----:B------:R-:W-:Y:S02]  /*0d00*/  MOV R25, RZ ;  /* 0x000000ff00197202 */ /* 0x000fe40000000f00 */
[----:B------:R-:W-:Y:S01]  /*0d10*/  ISETP.GE.U32.AND P0, PT, R7, 0x3, PT ;  /* 0x000000030700780c */ /* 0x000fe20003f06070 */
[----:B------:R-:W-:-:S04]  /*0d20*/  IMAD.IADD R7, R24, 0x1, R5 ;  /* 0x0000000118077824 */ /* 0x000fc800078e0205 */
[----:B-1----:R-:W-:-:S08]  /*0d30*/  IMAD.WIDE R12, R7, 0x4, R12 ;  /* 0x00000004070c7825 */ /* 0x002fd000078e020c */
[----:B0-----:R-:W-:Y:S05]  /*0d40*/  @!P0 BRA `(.L_x_266) ;  /* 0x00000004002c8947 */ /* 0x001fea0003800000 */
[----:B------:R-:W0:Y:S01]  /*0d50*/  LDC R17, c[0x0][0x3bc] ;  /* 0x0000ef00ff117b82 */ /* 0x000e220000000800 */
[----:B------:R-:W-:Y:S01]  /*0d60*/  IMAD.IADD R8, R9, 0x1, -R2 ;  /* 0x0000000109087824 */ /* 0x000fe200078e0a02 */
[----:B------:R-:W-:Y:S01]  /*0d70*/  MOV R15, UR5 ;  /* 0x00000005000f7c02 */ /* 0x000fe20008000f00 */
[C---:B------:R-:W-:Y:S02]  /*0d80*/  IMAD R9, R4.reuse, 0x80, R0 ;  /* 0x0000008004097824 */ /* 0x040fe400078e0200 */
[C---:B------:R-:W-:Y:S02]  /*0d90*/  IMAD R20, R4.reuse, -0x80, R26 ;  /* 0xffffff8004147824 */ /* 0x040fe400078e021a */
[----:B------:R-:W-:Y:S01]  /*0da0*/  IMAD R22, R4, 0x80, R29 ;  /* 0x0000008004167824 */ /* 0x000fe200078e021d */
[----:B------:R-:W1:Y:S01]  /*0db0*/  LDC R16, c[0x0][0x3bc] ;  /* 0x0000ef00ff107b82 */ /* 0x000e620000000800 */
[----:B------:R-:W-:Y:S02]  /*0dc0*/  IMAD.MOV.U32 R25, RZ, RZ, RZ ;  /* 0x000000ffff197224 */ /* 0x000fe400078e00ff */
[----:B------:R-:W-:-:S02]  /*0dd0*/  IMAD.U32 R14, RZ, RZ, UR4 ;  /* 0x00000004ff0e7e24 */ /* 0x000fc4000f8e00ff */
[----:B0-----:R-:W-:-:S04]  /*0de0*/  IMAD R17, R17, 0x2, R0 ;  /* 0x0000000211117824 */ /* 0x001fc800078e0200 */
[----:B------:R-:W-:Y:S02]  /*0df0*/  IMAD R21, R4, 0x80, R17 ;  /* 0x0000008004157824 */ /* 0x000fe400078e0211 */
[----:B-1----:R-:W-:-:S07]  /*0e00*/  IMAD R23, R16, 0x3, R9 ;  /* 0x0000000310177824 */ /* 0x002fce00078e0209 */
.L_x_279:
[----:B------:R-:W2:Y:S01]  /*0e10*/  LDG.E R17, desc[UR6][R14.64+-0x8] ;  /* 0xfffff8060e117981 */ /* 0x000ea2000c1e1900 */
[----:B------:R-:W-:Y:S01]  /*0e20*/  VIADD R19, R9, 0xffffffff ;  /* 0xffffffff09137836 */ /* 0x000fe20000000000 */
[----:B--2--5:R-:W-:Y:S02]  /*0e30*/  ISETP.GT.AND P0, PT, R17, R6, PT ;  /* 0x000000061100720c */ /* 0x024fe40003f04270 */
[----:B------:R-:W0:Y:S02]  /*0e40*/  LDC.64 R16, c[0x0][0x3b0] ;  /* 0x0000ec00ff107b82 */ /* 0x000e240000000a00 */
[----:B0-----:R-:W-:-:S06]  /*0e50*/  IMAD.WIDE R18, R19, 0x4, R16 ;  /* 0x0000000413127825 */ /* 0x001fcc00078e0210 */
[----:B------:R0:W5:Y:S01]  /*0e60*/  LDG.E R18, desc[UR6][R18.64] ;  /* 0x0000000612127981 */ /* 0x000162000c1e1900 */
[----:B------:R-:W-:Y:S04]  /*0e70*/  BSSY.RECONVERGENT B2, `(.L_x_267) ;  /* 0x0000007000027945 */ /* 0x000fe80003800200 */
[----:B------:R-:W-:Y:S05]  /*0e80*/  @P0 BRA `(.L_x_268) ;  /* 0x0000000000100947 */ /* 0x000fea0003800000 */
[----:B0-----:R-:W2:Y:S02]  /*0e90*/  LDG.E R19, desc[UR6][R12.64] ;  /* 0x000000060c137981 */ /* 0x001ea4000c1e1900 */
[----:B--2--5:R-:W-:-:S13]  /*0ea0*/  ISETP.GT.AND P0, PT, R18, R19, PT ;  /* 0x000000131200720c */ /* 0x024fda0003f04270 */
[----:B------:R-:W-:Y:S01]  /*0eb0*/  @!P0 VIADDMNMX R28, R18, 0x1, R25, !PT ;  /* 0x00000001121c8846 */ /* 0x000fe20007800119 */
[----:B------:R-:W-:Y:S06]  /*0ec0*/  @!P0 BRA `(.L_x_269) ;  /* 0x0000000000048947 */ /* 0x000fec0003800000 */
.L_x_268:
[----:B-----5:R-:W-:-:S07]  /*0ed0*/  VIMNMX R28, PT, PT, R18, R25, !PT ;  /* 0x00000019121c7248 */ /* 0x020fce0007fe0100 */
.L_x_269:
[----:B------:R-:W-:Y:S05]  /*0ee0*/  BSYNC.RECONVERGENT B2 ;  /* 0x0000000000027941 */ /* 0x000fea0003800200 */
.L_x_267:
[----:B0-----:R-:W2:Y:S02]  /*0ef0*/  LDG.E R19, desc[UR6][R14.64+-0x4] ;  /* 0xfffffc060e137981 */ /* 0x001ea4000c1e1900 */
[----:B--2---:R-:W-:Y:S01]  /*0f00*/  ISETP.GT.AND P0, PT, R19, R6, PT ;  /* 0x000000061300720c */ /* 0x004fe20003f04270 */
[----:B------:R-:W-:-:S04]  /*0f10*/  VIADD R19, R22, 0xffffffff ;  /* 0xffffffff16137836 */ /* 0x000fc80000000000 */
        /* <DEDUP_REMOVED lines=8> */
.L_x_271:
[----:B-----5:R-:W-:-:S07]  /*0fa0*/  VIMNMX R25, PT, PT, R19, R28, !PT ;  /* 0x0000001c13197248 */ /* 0x020fce0007fe0100 */
.L_x_272:
[----:B------:R-:W-:Y:S05]  /*0fb0*/  BSYNC.RECONVERGENT B2 ;  /* 0x0000000000027941 */ /* 0x000fea0003800200 */
.L_x_270:
[----:B------:R-:W2:Y:S02]  /*0fc0*/  LDG.E R19, desc[UR6][R14.64] ;  /* 0x000000060e137981 */ /* 0x000ea4000c1e1900 */
[----:B--2---:R-:W-:Y:S01]  /*0fd0*/  ISETP.GT.AND P0, PT, R19, R6, PT ;  /* 0x000000061300720c */ /* 0x004fe20003f04270 */
[----:B------:R-:W-:-:S04]  /*0fe0*/  VIADD R19, R21, 0xffffffff ;  /* 0xffffffff15137836 */ /* 0x000fc80000000000 */
[----:B0-----:R-:W-:-:S05]  /*0ff0*/  IMAD.WIDE R18, R19, 0x4, R16 ;  /* 0x0000000413127825 */ /* 0x001fca00078e0210 */
[----:B------:R0:W5:Y:S01]  /*1000*/  LDG.E R28, desc[UR6][R18.64] ;  /* 0x00000006121c7981 */ /* 0x000162000c1e1900 */
[----:B------:R-:W-:Y:S04]  /*1010*/  BSSY.RECONVERGENT B2, `(.L_x_273) ;  /* 0x0000007000027945 */ /* 0x000fe80003800200 */
[----:B------:R-:W-:Y:S05]  /*1020*/  @P0 BRA `(.L_x_274) ;  /* 0x0000000000100947 */ /* 0x000fea0003800000 */
[----:B0-----:R-:W2:Y:S02]  /*1030*/  LDG.E R19, desc[UR6][R12.64] ;  /* 0x000000060c137981 */ /* 0x001ea4000c1e1900 */
[----:B--2--5:R-:W-:-:S13]  /*1040*/  ISETP.GT.AND P0, PT, R28, R19, PT ;  /* 0x000000131c00720c */ /* 0x024fda0003f04270 */
[----:B------:R-:W-:Y:S01]  /*1050*/  @!P0 VIADDMNMX R18, R28, 0x1, R25, !PT ;  /* 0x000000011c128846 */ /* 0x000fe20007800119 */
[----:B------:R-:W-:Y:S06]  /*1060*/  @!P0 BRA `(.L_x_275) ;  /* 0x0000000000048947 */ /* 0x000fec0003800000 */
.L_x_274:
[----:B0----5:R-:W-:-:S07]  /*1070*/  VIMNMX R18, PT, PT, R28, R25, !PT ;  /* 0x000000191c127248 */ /* 0x021fce0007fe0100 */
.L_x_275:
[----:B------:R-:W-:Y:S05]  /*1080*/  BSYNC.RECONVERGENT B2 ;  /* 0x0000000000027941 */ /* 0x000fea0003800200 */
.L_x_273:
[----:B------:R-:W-:-:S04]  /*1090*/  VIADD R19, R23, 0xffffffff ;  /* 0xffffffff17137836 */ /* 0x000fc80000000000 */
[----:B------:R-:W-:Y:S02]  /*10a0*/  IMAD.WIDE R16, R19, 0x4, R16 ;  /* 0x0000000413107825 */ /* 0x000fe400078e0210 */
[----:B------:R-:W2:Y:S04]  /*10b0*/  LDG.E R19, desc[UR6][R14.64+0x4] ;  /* 0x000004060e137981 */ /* 0x000ea8000c1e1900 */
        /* <DEDUP_REMOVED lines=8> */
.L_x_277:
[----:B-----5:R-:W-:-:S07]  /*1140*/  VIMNMX R25, PT, PT, R17, R18, !PT ;  /* 0x0000001211197248 */ /* 0x020fce0007fe0100 */
.L_x_278:
[----:B------:R-:W-:Y:S05]  /*1150*/  BSYNC.RECONVERGENT B2 ;  /* 0x0000000000027941 */ /* 0x000fea0003800200 */
.L_x_276:
[----:B------:R-:W0:Y:S01]  /*1160*/  LDC R16, c[0x0][0x3bc] ;  /* 0x0000ef00ff107b82 */ /* 0x000e220000000800 */
[----:B------:R-:W-:Y:S01]  /*1170*/  VIADD R20, R20, 0x4 ;  /* 0x0000000414147836 */ /* 0x000fe20000000000 */
[----:B------:R-:W-:-:S04]  /*1180*/  IADD3 R14, P1, PT, R14, 0x10, RZ ;  /* 0x000000100e0e7810 */ /* 0x000fc80007f3e0ff */
[----:B------:R-:W-:Y:S01]  /*1190*/  ISETP.NE.AND P0, PT, R20, RZ, PT ;  /* 0x000000ff1400720c */ /* 0x000fe20003f05270 */
[----:B------:R-:W-:Y:S02]  /*11a0*/  IMAD.X R15, RZ, RZ, R15, P1 ;  /* 0x000000ffff0f7224 */ /* 0x000fe400008e060f */
[C---:B0-----:R-:W-:Y:S01]  /*11b0*/  IMAD R23, R16.reuse, 0x4, R23 ;  /* 0x0000000410177824 */ /* 0x041fe200078e0217 */
[C---:B------:R-:W-:Y:S01]  /*11c0*/  LEA R9, R16.reuse, R9, 0x2 ;  /* 0x0000000910097211 */ /* 0x040fe200078e10ff */
[C---:B------:R-:W-:Y:S02]  /*11d0*/  IMAD R21, R16.reuse, 0x4, R21 ;  /* 0x0000000410157824 */ /* 0x040fe400078e0215 */
[----:B------:R-:W-:-:S06]  /*11e0*/  IMAD R22, R16, 0x4, R22 ;  /* 0x0000000410167824 */ /* 0x000fcc00078e0216 */
[----:B------:R-:W-:Y:S05]  /*11f0*/  @P0 BRA `(.L_x_279) ;  /* 0xfffffffc00040947 */ /* 0x000fea000383ffff */
.L_x_266:
[----:B------:R-:W-:Y:S05]  /*1200*/  BSYNC.RECONVERGENT B0 ;  /* 0x0000000000007941 */ /* 0x000fea0003800200 */
.L_x_265:
        /* <DEDUP_REMOVED lines=17> */
.L_x_281:
[----:B------:R-:W-:-:S07]  /*1320*/  VIMNMX R25, PT, PT, R25, R16, !PT ;  /* 0x0000001019197248 */ /* 0x000fce0007fe0100 */
.L_x_282:
[----:B------:R-:W-:Y:S05]  /*1330*/  BSYNC.RECONVERGENT B0 ;  /* 0x0000000000007941 */ /* 0x000fea0003800200 */
.L_x_280:
[----:B------:R-:W-:-:S13]  /*1340*/  ISETP.NE.AND P0, PT, R2, 0x1, PT ;  /* 0x000000010200780c */ /* 0x000fda0003f05270 */
[----:B------:R-:W-:Y:S05]  /*1350*/  @!P0 BRA `(.L_x_264) ;  /* 0x0000000000708947 */ /* 0x000fea0003800000 */
[----:B------:R-:W2:Y:S01]  /*1360*/  LDG.E R21, desc[UR6][R14.64+0x4] ;  /* 0x000004060e157981 */ /* 0x000ea2000c1e1900 */
[----:B------:R-:W-:-:S04]  /*1370*/  IMAD R16, R8, R9, R9 ;  /* 0x0000000908107224 */ /* 0x000fc800078e0209 */
[----:B------:R-:W-:-:S04]  /*1380*/  IMAD.IADD R17, R7, 0x1, R16 ;  /* 0x0000000107117824 */ /* 0x000fc800078e0210 */
        /* <DEDUP_REMOVED lines=9> */
.L_x_284:
[----:B-----5:R-:W-:-:S07]  /*1420*/  VIMNMX R25, PT, PT, R25, R16, !PT ;  /* 0x0000001019197248 */ /* 0x020fce0007fe0100 */
.L_x_285:
[----:B------:R-:W-:Y:S05]  /*1430*/  BSYNC.RECONVERGENT B0 ;  /* 0x0000000000007941 */ /* 0x000fea0003800200 */
.L_x_283:
        /* <DEDUP_REMOVED lines=13> */
.L_x_286:
[----:B-----5:R-:W-:-:S07]  /*1510*/  VIMNMX R25, PT, PT, R25, R18, !PT ;  /* 0x0000001219197248 */ /* 0x020fce0007fe0100 */
.L_x_264:
[----:B------:R-:W-:Y:S05]  /*1520*/  BSYNC.RECONVERGENT B1 ;  /* 0x0000000000017941 */ /* 0x000fea0003800200 */
.L_x_263:
[----:B------:R-:W0:Y:S01]  /*1530*/  LDCU UR8, c[0x0][0x388] ;  /* 0x00007100ff0877ac */ /* 0x000e220008000800 */
[----:B------:R-:W-:Y:S02]  /*1540*/  VIADD R4, R4, 0x1 ;  /* 0x0000000104047836 */ /* 0x000fe40000000000 */
[----:B-----5:R-:W-:-:S05]  /*1550*/  IMAD.WIDE R6, R5, 0x4, R10 ;  /* 0x0000000405067825 */ /* 0x020fca00078e020a */
[----:B------:R1:W-:Y:S01]  /*1560*/  STG.E desc[UR6][R6.64], R25 ;  /* 0x0000001906007986 */ /* 0x0003e2000c101906 */
[----:B0-----:R-:W-:-:S13]  /*1570*/  ISETP.NE.AND P0, PT, R4, UR8, PT ;  /* 0x0000000804007c0c */ /* 0x001fda000bf05270 */
[----:B-1----:R-:W-:Y:S05]  /*1580*/  @!P0 EXIT ;  /* 0x000000000000894d */ /* 0x002fea0003800000 */
[----:B------:R-:W-:Y:S05]  /*1590*/  BRA `(.L_x_287) ;  /* 0xfffffff4009c7947 */ /* 0x000fea000383ffff */
.L_x_288:
        /* <DEDUP_REMOVED lines=14> */
.L_x_352:


//--------------------- .text._ZN3cub18CUB_300001_SM_10006detail9transform16transform_kernelINS2_10policy_hubILb1EN4cuda3std3__45tupleIJN6thrust24THRUST_300001_SM_1000_NS12zip_iteratorINS8_IJNSA_17counting_iteratorIiNSA_11use_defaultESD_SD_EESE_EEEEEEEEE10policy1000Ei16knapsack_functorNSA_6detail15normal_iteratorINSA_10device_ptrIiEEEEJSG_EEEvT0_iT1_T2_DpNS2_10kernel_argIT3_EE --------------------------
	.section	.text._ZN3cub18CUB_300001_SM_10006detail9transform16transform_kernelINS2_10policy_hubILb1EN4cuda3std3__45tupleIJN6thrust24THRUST_300001_SM_1000_NS12zip_iteratorINS8_IJNSA_17counting_iteratorIiNSA_11use_defaultESD_SD_EESE_EEEEEEEEE10policy1000Ei16knapsack_functorNSA_6detail15normal_iteratorINSA_10device_ptrIiEEEEJSG_EEEvT0_iT1_T2_DpNS2_10kernel_argIT3_EE,"ax",@progbits
	.align	128
        .global         _ZN3cub18CUB_300001_SM_10006detail9transform16transform_kernelINS2_10policy_hubILb1EN4cuda3std3__45tupleIJN6thrust24THRUST_300001_SM_1000_NS12zip_iteratorINS8_IJNSA_17counting_iteratorIiNSA_11use_defaultESD_SD_EESE_EEEEEEEEE10policy1000Ei16knapsack_functorNSA_6detail15normal_iteratorINSA_10device_ptrIiEEEEJSG_EEEvT0_iT1_T2_DpNS2_10kernel_argIT3_EE
        .type           _ZN3cub18CUB_300001_SM_10006detail9transform16transform_kernelINS2_10policy_hubILb1EN4cuda3std3__45tupleIJN6thrust24THRUST_300001_SM_1000_NS12zip_iteratorINS8_IJNSA_17counting_iteratorIiNSA_11use_defaultESD_SD_EESE_EEEEEEEEE10policy1000Ei16knapsack_functorNSA_6detail15normal_iteratorINSA_10device_ptrIiEEEEJSG_EEEvT0_iT1_T2_DpNS2_10kernel_argIT3_EE,@function
        .size           _ZN3cub18CUB_300001_SM_10006detail9transform16transform_kernelINS2_10policy_hubILb1EN4cuda3std3__45tupleIJN6thrust24THRUST_300001_SM_1000_NS12zip_iteratorINS8_IJNSA_17counting_iteratorIiNSA_11use_defaultESD_SD_EESE_EEEEEEEEE10policy1000Ei16knapsack_functorNSA_6detail15normal_iteratorINSA_10device_ptrIiEEEEJSG_EEEvT0_iT1_T2_DpNS2_10kernel_argIT3_EE,(.L_x_353 - _ZN3cub18CUB_300001_SM_10006detail9transform16transform_kernelINS2_10policy_hubILb1EN4cuda3std3__45tupleIJN6thrust24THRUST_300001_SM_1000_NS12zip_iteratorINS8_IJNSA_17counting_iteratorIiNSA_11use_defaultESD_SD_EESE_EEEEEEEEE10policy1000Ei16knapsack_functorNSA_6detail15normal_iteratorINSA_10device_ptrIiEEEEJSG_EEEvT0_iT1_T2_DpNS2_10kernel_argIT3_EE)
        .other          _ZN3cub18CUB_300001_SM_10006detail9transform16transform_kernelINS2_10policy_hubILb1EN4cuda3std3__45tupleIJN6thrust24THRUST_300001_SM_1000_NS12zip_iteratorINS8_IJNSA_17counting_iteratorIiNSA_11use_defaultESD_SD_EESE_EEEEEEEEE10policy1000Ei16knapsack_functorNSA_6detail15normal_iteratorINSA_10device_ptrIiEEEEJSG_EEEvT0_iT1_T2_DpNS2_10kernel_argIT3_EE,@"STO_CUDA_ENTRY STV_DEFAULT"
_ZN3cub18CUB_300001_SM_10006detail9transform16transform_kernelINS2_10policy_hubILb1EN4cuda3std3__45tupleIJN6thrust24THRUST_300001_SM_1000_NS12zip_iteratorINS8_IJNSA_17counting_iteratorIiNSA_11use_defaultESD_SD_EESE_EEEEEEEEE10policy1000Ei16knapsack_functorNSA_6detail15normal_iteratorINSA_10device_ptrIiEEEEJSG_EEEvT0_iT1_T2_DpNS2_10kernel_argIT3_EE:
.text._ZN3cub18CUB_300001_SM_10006detail9transform16transform_kernelINS2_10policy_hubILb1EN4cuda3std3__45tupleIJN6thrust24THRUST_300001_SM_1000_NS12zip_iteratorINS8_IJNSA_17counting_iteratorIiNSA_11use_defaultESD_SD_EESE_EEEEEEEEE10policy1000Ei16knapsack_functorNSA_6detail15normal_iteratorINSA_10device_ptrIiEEEEJSG_EEEvT0_iT1_T2_DpNS2_10kernel_argIT3_EE:
[----:B------:R-:W-:Y:S08]  /*0000*/  LDC R1, c[0x0][0x37c] ;  /* 0x0000df00ff017b82 */ /* 0x000ff00000000800 */
[----:B------:R-:W0:Y:S01]  /*0010*/  LDC.64 R4, c[0x0][0x380] ;  /* 0x0000e000ff047b82 */ /* 0x000e220000000a00 */
[----:B------:R-:W1:Y:S01]  /*0020*/  LDCU.64 UR8, c[0x0][0x3c0] ;  /* 0x00007800ff0877ac */ /* 0x000e620008000a00 */
[----:B------:R-:W2:Y:S06]  /*0030*/  LDCU.64 UR6, c[0x0][0x358] ;  /* 0x00006b00ff0677ac */ /* 0x000eac0008000a00 */
[----:B------:R-:W3:Y:S08]  /*0040*/  S2UR UR4, SR_CTAID.X ;  /* 0x00000000000479c3 */ /* 0x000ef00000002500 */
[----:B------:R-:W4:Y:S01]  /*0050*/  LDC.64 R10, c[0x0][0x3b8] ;  /* 0x0000ee00ff0a7b82 */ /* 0x000f220000000a00 */
[----:B0-----:R-:W-:-:S04]  /*0060*/  IMAD.SHL.U32 R0, R5, 0x80, RZ ;  /* 0x0000008005007824 */ /* 0x001fc800078e00ff */
[----:B---3--:R-:W-:-:S04]  /*0070*/  IMAD R7, R0, UR4, RZ ;  /* 0x0000000400077c24 */ /* 0x008fc8000f8e02ff */
[----:B------:R-:W-:Y:S02]  /*0080*/  IMAD.IADD R3, R4, 0x1, -R7 ;  /* 0x0000000104037824 */ /* 0x000fe400078e0a07 */
[C---:B-1----:R-:W-:Y:S02]  /*0090*/  VIADD R2, R7.reuse, UR8 ;  /* 0x0000000807027c36 */ /* 0x042fe40008000000 */
[C---:B------:R-:W-:Y:S01]  /*00a0*/  VIADD R6, R7.reuse, UR9 ;  /* 0x0000000907067c36 */ /* 0x040fe20008000000 */
[CC--:B------:R-:W-:Y:S01]  /*00b0*/  ISETP.GT.AND P0, PT, R0.reuse, R3.reuse, PT ;  /* 0x000000030000720c */ /* 0x0c0fe20003f04270 */
[----:B----4-:R-:W-:Y:S01]  /*00c0*/  IMAD.WIDE R10, R7, 0x4, R10 ;  /* 0x00000004070a7825 */ /* 0x010fe200078e020a */
[----:B------:R-:W-:-:S11]  /*00d0*/  VIMNMX R0, PT, PT, R0, R3, PT ;  /* 0x0000000300007248 */ /* 0x000fd60003fe0100 */
[----:B--2---:R-:W-:Y:S05]  /*00e0*/  @P0 BRA `(.L_x_289) ;  /* 0x0000000800580947 */ /* 0x004fea0003800000 */
[----:B------:R-:W-:-:S13]  /*00f0*/  ISETP.GE.AND P0, PT, R5, 0x1, PT ;  /* 0x000000010500780c */ /* 0x000fda0003f06270 */
[----:B------:R-:W-:Y:S05]  /*0100*/  @!P0 EXIT ;  /* 0x000000000000894d */ /* 0x000fea0003800000 */
[----:B------:R-:W0:Y:S01]  /*0110*/  S2R R3, SR_TID.X ;  /* 0x0000000000037919 */ /* 0x000e220000002100 */
[----:B------:R-:W-:Y:S01]  /*0120*/  IADD3 R0, PT, PT, R6, -0x1, RZ ;  /* 0xffffffff06007810 */ /* 0x000fe20007ffe0ff */
[----:B------:R-:W-:Y:S02]  /*0130*/  IMAD.MOV.U32 R4, RZ, RZ, RZ ;  /* 0x000000ffff047224 */ /* 0x000fe400078e00ff */
[----:B0-----:R-:W-:Y:S02]  /*0140*/  VIADD R7, R3, UR8 ;  /* 0x0000000803077c36 */ /* 0x001fe40008000000 */
[----:B------:R-:W-:-:S03]  /*0150*/  IMAD.IADD R5, R2, 0x1, R3 ;  /* 0x0000000102057824 */ /* 0x000fc600078e0203 */
[----:B------:R-:W-:-:S07]  /*0160*/  LOP3.LUT R6, R7, 0x3, RZ, 0xc0, !PT ;  /* 0x0000000307067812 */ /* 0x000fce00078ec0ff */
.L_x_314:
[----:B------:R-:W-:Y:S01]  /*0170*/  IMAD R7, R4, 0x80, R3 ;  /* 0x0000008004077824 */ /* 0x000fe200078e0203 */
[----:B------:R-:W-:Y:S01]  /*0180*/  BSSY.RECONVERGENT B1, `(.L_x_290) ;  /* 0x0000085000017945 */ /* 0x000fe20003800200 */
[----:B------:R-:W-:Y:S02]  /*0190*/  IMAD.MOV.U32 R25, RZ, RZ, RZ ;  /* 0x000000ffff197224 */ /* 0x000fe400078e00ff */
[----:B------:R-:W-:-:S05]  /*01a0*/  IMAD.IADD R9, R2, 0x1, R7 ;  /* 0x0000000102097824 */ /* 0x000fca00078e0207 */
[----:B------:R-:W-:-:S13]  /*01b0*/  ISETP.GE.AND P0, PT, R9, 0x1, PT ;  /* 0x000000010900780c */ /* 0x000fda0003f06270 */
[----:B------:R-:W-:Y:S05]  /*01c0*/  @!P0 BRA `(.L_x_291) ;  /* 0x0000000800008947 */ /* 0x000fea0003800000 */
[----:B------:R-:W0:Y:S08]  /*01d0*/  LDC.64 R14, c[0x0][0x388] ;  /* 0x0000e200ff0e7b82 */ /* 0x000e300000000a00 */
[----:B------:R-:W1:Y:S01]  /*01e0*/  LDC.64 R12, c[0x0][0x3a0] ;  /* 0x0000e800ff0c7b82 */ /* 0x000e620000000a00 */
[----:B0-----:R-:W-:-:S05]  /*01f0*/  IMAD.WIDE.U32 R14, R9, 0x4, R14 ;  /* 0x00000004090e7825 */ /* 0x001fca00078e000e */
[----:B------:R0:W5:Y:S01]  /*0200*/  LDG.E R8, desc[UR6][R14.64] ;  /* 0x000000060e087981 */ /* 0x000162000c1e1900 */
[----:B------:R-:W-:Y:S01]  /*0210*/  LEA R19, R4, R5, 0x7 ;  /* 0x0000000504137211 */ /* 0x000fe200078e38ff */
[----:B------:R-:W-:Y:S01]  /*0220*/  BSSY.RECONVERGENT B0, `(.L_x_292) ;  /* 0x0000049000007945 */ /* 0x000fe20003800200 */
[----:B------:R-:W-:Y:S02]  /*0230*/  IMAD.MOV.U32 R22, RZ, RZ, RZ ;  /* 0x000000ffff167224 */ /* 0x000fe400078e00ff */
[----:B------:R-:W-:Y:S02]  /*0240*/  IMAD.MOV.U32 R25, RZ, RZ, RZ ;  /* 0x000000ffff197224 */ /* 0x000fe400078e00ff */
[----:B------:R-:W-:-:S05]  /*0250*/  VIADD R9, R19, 0xffffffff ;  /* 0xffffffff13097836 */ /* 0x000fca0000000000 */
[----:B------:R-:W-:Y:S01]  /*0260*/  ISETP.GE.U32.AND P0, PT, R9, 0x3, PT ;  /* 0x000000030900780c */ /* 0x000fe20003f06070 */
[----:B------:R-:W-:-:S04]  /*0270*/  IMAD.IADD R9, R0, 0x1, R7 ;  /* 0x0000000100097824 */ /* 0x000fc800078e0207 */
[----:B-1----:R-:W-:-:S08]  /*0280*/  IMAD.WIDE R12, R9, 0x4, R12 ;  /* 0x00000004090c7825 */ /* 0x002fd000078e020c */
[----:B0-----:R-:W-:Y:S05]  /*0290*/  @!P0 BRA `(.L_x_293) ;  /* 0x0000000400048947 */ /* 0x001fea0003800000 */
[----:B------:R-:W0:Y:S01]  /*02a0*/  LDC R24, c[0x0][0x3b4] ;  /* 0x0000ed00ff187b82 */ /* 0x000e220000000800 */
[----:B------:R-:W-:Y:S02]  /*02b0*/  HFMA2 R23, -RZ, RZ, 0, 0 ;  /* 0x00000000ff177431 */ /* 0x000fe400000001ff */
[----:B------:R-:W-:Y:S02]  /*02c0*/  IMAD.IADD R22, R19, 0x1, -R6 ;  /* 0x0000000113167824 */ /* 0x000fe400078e0a06 */
[----:B------:R-:W-:-:S03]  /*02d0*/  IMAD.MOV.U32 R25, RZ, RZ, RZ ;  /* 0x000000ffff197224 */ /* 0x000fc600078e00ff */
[----:B------:R-:W1:Y:S08]  /*02e0*/  LDC.64 R14, c[0x0][0x3a8] ;  /* 0x0000ea00ff0e7b82 */ /* 0x000e700000000a00 */
[----:B------:R-:W2:Y:S02]  /*02f0*/  LDC.64 R16, c[0x0][0x390] ;  /* 0x0000e400ff107b82 */ /* 0x000ea40000000a00 */
.L_x_306:
[----:B--2---:R-:W-:-:S05]  /*0300*/  IMAD.WIDE.U32 R18, R23, 0x4, R16 ;  /* 0x0000000417127825 */ /* 0x004fca00078e0010 */
[----:B------:R-:W2:Y:S01]  /*0310*/  LDG.E R27, desc[UR6][R18.64] ;  /* 0x00000006121b7981 */ /* 0x000ea2000c1e1900 */
[----:B0-----:R-:W-:-:S04]  /*0320*/  IMAD R21, R23, R24, R9 ;  /* 0x0000001817157224 */ /* 0x001fc800078e0209 */
[----:B-1----:R-:W-:-:S05]  /*0330*/  IMAD.WIDE R20, R21, 0x4, R14 ;  /* 0x0000000415147825 */ /* 0x002fca00078e020e */
[----:B-----5:R0:W5:Y:S01]  /*0340*/  LDG.E R28, desc[UR6][R20.64] ;  /* 0x00000006141c7981 */ /* 0x020162000c1e1900 */
[----:B------:R-:W-:Y:S01]  /*0350*/  BSSY.RECONVERGENT B2, `(.L_x_294) ;  /* 0x0000008000027945 */ /* 0x000fe20003800200 */
[----:B--2---:R-:W-:-:S13]  /*0360*/  ISETP.GT.AND P0, PT, R27, R8, PT ;  /* 0x000000081b00720c */ /* 0x004fda0003f04270 */
[----:B0-----:R-:W-:Y:S05]  /*0370*/  @P0 BRA `(.L_x_295) ;  /* 0x0000000000100947 */ /* 0x001fea0003800000 */
[----:B------:R-:W2:Y:S02]  /*0380*/  LDG.E R20, desc[UR6][R12.64] ;  /* 0x000000060c147981 */ /* 0x000ea4000c1e1900 */
[----:B--2--5:R-:W-:-:S13]  /*0390*/  ISETP.GT.AND P0, PT, R28, R20, PT ;  /* 0x000000141c00720c */ /* 0x024fda0003f04270 */
[----:B------:R-:W-:Y:S01]  /*03a0*/  @!P0 VIADDMNMX R26, R28, 0x1, R25, !PT ;  /* 0x000000011c1a8846 */ /* 0x000fe20007800119 */
[----:B------:R-:W-:Y:S06]  /*03b0*/  @!P0 BRA `(.L_x_296) ;  /* 0x0000000000048947 */ /* 0x000fec0003800000 */
.L_x_295:
[----:B-----5:R-:W-:-:S07]  /*03c0*/  VIMNMX R26, PT, PT, R28, R25, !PT ;  /* 0x000000191c1a7248 */ /* 0x020fce0007fe0100 */
.L_x_296:
[----:B------:R-:W-:Y:S05]  /*03d0*/  BSYNC.RECONVERGENT B2 ;  /* 0x0000000000027941 */ /* 0x000fea0003800200 */
.L_x_294:
        /* <DEDUP_REMOVED lines=12> */
.L_x_298:
[----:B-----5:R-:W-:-:S07]  /*04a0*/  VIMNMX R25, PT, PT, R21, R26, !PT ;  /* 0x0000001a15197248 */ /* 0x020fce0007fe0100 */
.L_x_299:
[----:B------:R-:W-:Y:S05]  /*04b0*/  BSYNC.RECONVERGENT B2 ;  /* 0x0000000000027941 */ /* 0x000fea0003800200 */
.L_x_297:
[----:B------:R-:W2:Y:S01]  /*04c0*/  LDG.E R27, desc[UR6][R18.64+0x8] ;  /* 0x00000806121b7981 */ /* 0x000ea2000c1e1900 */
[----:B------:R-:W-:-:S04]  /*04d0*/  VIADD R20, R23, 0x2 ;  /* 0x0000000217147836 */ /* 0x000fc80000000000 */
[----:B------:R-:W-:-:S04]  /*04e0*/  IMAD R21, R20, R24, R9 ;  /* 0x0000001814157224 */ /* 0x000fc800078e0209 */
        /* <DEDUP_REMOVED lines=9> */
.L_x_301:
[----:B-----5:R-:W-:-:S07]  /*0580*/  VIMNMX R26, PT, PT, R20, R25, !PT ;  /* 0x00000019141a7248 */ /* 0x020fce0007fe0100 */
.L_x_302:
[----:B------:R-:W-:Y:S05]  /*0590*/  BSYNC.RECONVERGENT B2 ;  /* 0x0000000000027941 */ /* 0x000fea0003800200 */
.L_x_300:
        /* <DEDUP_REMOVED lines=12> */
.L_x_304:
[----:B-----5:R-:W-:-:S07]  /*0660*/  VIMNMX R25, PT, PT, R21, R26, !PT ;  /* 0x0000001a15197248 */ /* 0x020fce0007fe0100 */
.L_x_305:
[----:B------:R-:W-:Y:S05]  /*0670*/  BSYNC.RECONVERGENT B2 ;  /* 0x0000000000027941 */ /* 0x000fea0003800200 */
.L_x_303:
[----:B------:R-:W-:-:S05]  /*0680*/  VIADD R23, R23, 0x4 ;  /* 0x0000000417177836 */ /* 0x000fca0000000000 */
[----:B------:R-:W-:-:S13]  /*0690*/  ISETP.NE.AND P0, PT, R23, R22, PT ;  /* 0x000000161700720c */ /* 0x000fda0003f05270 */
[----:B------:R-:W-:Y:S05]  /*06a0*/  @P0 BRA `(.L_x_306) ;  /* 0xfffffffc00140947 */ /* 0x000fea000383ffff */
.L_x_293:
[----:B------:R-:W-:Y:S05]  /*06b0*/  BSYNC.RECONVERGENT B0 ;  /* 0x0000000000007941 */ /* 0x000fea0003800200 */
.L_x_292:
        /* <DEDUP_REMOVED lines=17> */
.L_x_308:
[----:B------:R-:W-:-:S07]  /*07d0*/  VIMNMX R25, PT, PT, R25, R18, !PT ;  /* 0x0000001219197248 */ /* 0x000fce0007fe0100 */
.L_x_309:
[----:B------:R-:W-:Y:S05]  /*07e0*/  BSYNC.RECONVERGENT B0 ;  /* 0x0000000000007941 */ /* 0x000fea0003800200 */
.L_x_307:
        /* <DEDUP_REMOVED lines=14> */
.L_x_311:
[----:B-----5:R-:W-:-:S07]  /*08d0*/  VIMNMX R25, PT, PT, R25, R18, !PT ;  /* 0x0000001219197248 */ /* 0x020fce0007fe0100 */
.L_x_312:
[----:B------:R-:W-:Y:S05]  /*08e0*/  BSYNC.RECONVERGENT B0 ;  /* 0x0000000000007941 */ /* 0x000fea0003800200 */
.L_x_310:
        /* <DEDUP_REMOVED lines=13> */
.L_x_313:
[----:B-----5:R-:W-:-:S07]  /*09c0*/  VIMNMX R25, PT, PT, R25, R14, !PT ;  /* 0x0000000e19197248 */ /* 0x020fce0007fe0100 */
.L_x_291:
[----:B------:R-:W-:Y:S05]  /*09d0*/  BSYNC.RECONVERGENT B1 ;  /* 0x0000000000017941 */ /* 0x000fea0003800200 */
.L_x_290:
[----:B------:R-:W0:Y:S01]  /*09e0*/  LDCU UR4, c[0x0][0x384] ;  /* 0x00007080ff0477ac */ /* 0x000e220008000800 */
[----:B------:R-:W-:Y:S02]  /*09f0*/  VIADD R4, R4, 0x1 ;  /* 0x0000000104047836 */ /* 0x000fe40000000000 */
[----:B-----5:R-:W-:-:S05]  /*0a00*/  IMAD.WIDE R8, R7, 0x4, R10 ;  /* 0x0000000407087825 */ /* 0x020fca00078e020a */
[----:B------:R1:W-:Y:S01]  /*0a10*/  STG.E desc[UR6][R8.64], R25 ;  /* 0x0000001908007986 */ /* 0x0003e2000c101906 */
[----:B0-----:R-:W-:-:S13]  /*0a20*/  ISETP.NE.AND P0, PT, R4, UR4, PT ;  /* 0x0000000404007c0c */ /* 0x001fda000bf05270 */
[----:B-1----:R-:W-:Y:S05]  /*0a30*/  @!P0 EXIT ;  /* 0x000000000000894d */ /* 0x002fea0003800000 */
[----:B------:R-:W-:Y:S05]  /*0a40*/  BRA `(.L_x_314) ;  /* 0xfffffff400c87947 */ /* 0x000fea000383ffff */
.L_x_289:
[----:B------:R-:W-:-:S13]  /*0a50*/  ISETP.GE.AND P0, PT, R5, 0x1, PT ;  /* 0x000000010500780c */ /* 0x000fda0003f06270 */
[----:B------:R-:W-:Y:S05]  /*0a60*/  @!P0 EXIT ;  /* 0x000000000000894d */ /* 0x000fea0003800000 */
[----:B------:R-:W0:Y:S01]  /*0a70*/  S2R R3, SR_TID.X ;  /* 0x0000000000037919 */ /* 0x000e220000002100 */
[----:B------:R-:W1:Y:S01]  /*0a80*/  LDCU.64 UR4, c[0x0][0x390] ;  /* 0x00007200ff0477ac */ /* 0x000e620008000a00 */
[----:B------:R-:W-:Y:S02]  /*0a90*/  VIADD R6, R6, 0xffffffff ;  /* 0xffffffff06067836 */ /* 0x000fe40000000000 */
[----:B------:R-:W-:Y:S01]  /*0aa0*/  IMAD.MOV.U32 R8, RZ, RZ, RZ ;  /* 0x000000ffff087224 */ /* 0x000fe200078e00ff */
[----:B------:R-:W2:Y:S01]  /*0ab0*/  LDCU UR10, c[0x0][0x3b4] ;  /* 0x00007680ff0a77ac */ /* 0x000ea20008000800 */
[----:B-1----:R-:W-:-:S04]  /*0ac0*/  UIADD3 UR4, UP0, UPT, UR4, 0x8, URZ ;  /* 0x0000000804047890 */ /* 0x002fc8000ff1e0ff */
[----:B------:R-:W-:Y:S01]  /*0ad0*/  UIADD3.X UR5, UPT, UPT, URZ, UR5, URZ, UP0, !UPT ;  /* 0x00000005ff057290 */ /* 0x000fe200087fe4ff */
[----:B0-----:R-:W-:Y:S01]  /*0ae0*/  VIADD R4, R3, UR8 ;  /* 0x0000000803047c36 */ /* 0x001fe20008000000 */
[----:B------:R-:W-:-:S04]  /*0af0*/  IADD3 R5, PT, PT, R7, UR9, R3 ;  /* 0x0000000907057c10 */ /* 0x000fc8000fffe003 */
[----:B------:R-:W-:-:S04]  /*0b00*/  LOP3.LUT R4, R4, 0x3, RZ, 0xc0, !PT ;  /* 0x0000000304047812 */ /* 0x000fc800078ec0ff */
[----:B------:R-:W-:Y:S02]  /*0b10*/  IADD3 R12, PT, PT, R4, -UR8, -R7 ;  /* 0x80000008040c7c10 */ /* 0x000fe4000fffe807 */
[----:B--2---:R-:W-:-:S03]  /*0b20*/  IADD3 R7, PT, PT, R5, UR10, RZ ;  /* 0x0000000a05077c10 */ /* 0x004fc6000fffe0ff */
[----:B------:R-:W-:-:S07]  /*0b30*/  IMAD.IADD R9, R12, 0x1, -R3 ;  /* 0x000000010c097824 */ /* 0x000fce00078e0a03 */
.L_x_341:
[----:B0-----:R-:W0:Y:S01]  /*0b40*/  LDCU UR8, c[0x0][0x384] ;  /* 0x00007080ff0877ac */ /* 0x001e220008000800 */
[--C-:B------:R-:W-:Y:S01]  /*0b50*/  IMAD R21, R8, 0x80, R3.reuse ;  /* 0x0000008008157824 */ /* 0x100fe200078e0203 */
[----:B------:R-:W-:Y:S01]  /*0b60*/  BSSY.RECONVERGENT B2, `(.L_x_315) ;  /* 0x000009a000027945 */ /* 0x000fe20003800200 */
[----:B------:R-:W-:Y:S02]  /*0b70*/  IMAD.IADD R15, R2, 0x1, R3 ;  /* 0x00000001020f7824 */ /* 0x000fe400078e0203 */
[----:B------:R-:W-:Y:S01]  /*0b80*/  IMAD.MOV.U32 R14, RZ, RZ, R8 ;  /* 0x000000ffff0e7224 */ /* 0x000fe200078e0008 */
[----:B------:R-:W-:Y:S02]  /*0b90*/  ISETP.GE.AND P1, PT, R21, R0, PT ;  /* 0x000000001500720c */ /* 0x000fe40003f26270 */
[C---:B------:R-:W-:Y:S01]  /*0ba0*/  LEA R15, R8.reuse, R15, 0x7 ;  /* 0x0000000f080f7211 */ /* 0x040fe200078e38ff */
[----:B------:R-:W-:-:S05]  /*0bb0*/  VIADD R8, R8, 0x1 ;  /* 0x0000000108087836 */ /* 0x000fca0000000000 */
[----:B0-----:R-:W-:-:S05]  /*0bc0*/  ISETP.NE.AND P0, PT, R8, UR8, PT ;  /* 0x0000000808007c0c */ /* 0x001fca000bf05270 */
[----:B-----5:R-:W-:Y:S08]  /*0bd0*/  @P1 BRA `(.L_x_316) ;  /* 0x0000000800481947 */ /* 0x020ff00003800000 */
[----:B------:R-:W-:Y:S01]  /*0be0*/  IMAD.IADD R17, R2, 0x1, R21 ;  /* 0x0000000102117824 */ /* 0x000fe200078e0215 */
[----:B------:R-:W-:Y:S01]  /*0bf0*/  BSSY.RECONVERGENT B1, `(.L_x_317) ;  /* 0x000008e000017945 */ /* 0x000fe20003800200 */
[----:B------:R-:W-:-:S03]  /*0c00*/  IMAD.MOV.U32 R29, RZ, RZ, RZ ;  /* 0x000000ffff1d7224 */ /* 0x000fc600078e00ff */
[----:B------:R-:W-:-:S13]  /*0c10*/  ISETP.GE.AND P1, PT, R17, 0x1, PT ;  /* 0x000000011100780c */ /* 0x000fda0003f26270 */
[----:B------:R-:W-:Y:S05]  /*0c20*/  @!P1 BRA `(.L_x_318) ;  /* 0x0000000800289947 */ /* 0x000fea0003800000 */
[----:B------:R-:W0:Y:S02]  /*0c30*/  LDC.64 R12, c[0x0][0x388] ;  /* 0x0000e200ff0c7b82 */ /* 0x000e240000000a00 */
[----:B0-----:R-:W-:-:S06]  /*0c40*/  IMAD.WIDE.U32 R16, R17, 0x4, R12 ;  /* 0x0000000411107825 */ /* 0x001fcc00078e000c */
[----:B------:R-:W0:Y:S01]  /*0c50*/  LDC.64 R12, c[0x0][0x3a0] ;  /* 0x0000e800ff0c7b82 */ /* 0x000e220000000a00 */
[----:B------:R1:W5:Y:S01]  /*0c60*/  LDG.E R20, desc[UR6][R16.64] ;  /* 0x0000000610147981 */ /* 0x000362000c1e1900 */
[----:B------:R-:W-:Y:S01]  /*0c70*/  VIADD R18, R15, 0xffffffff ;  /* 0xffffffff0f127836 */ /* 0x000fe20000000000 */
[----:B------:R-:W-:Y:S01]  /*0c80*/  IADD3 R19, PT, PT, R6, R21, RZ ;  /* 0x0000001506137210 */ /* 0x000fe20007ffe0ff */
[----:B------:R-:W-:Y:S01]  /*0c90*/  BSSY.RECONVERGENT B0, `(.L_x_319) ;  /* 0x0000051000007945 */ /* 0x000fe20003800200 */
[----:B------:R-:W-:Y:S02]  /*0ca0*/  IMAD.MOV.U32 R22, RZ, RZ, RZ ;  /* 0x000000ffff167224 */ /* 0x000fe400078e00ff */
[----:B------:R-:W-:Y:S01]  /*0cb0*/  ISETP.GE.U32.AND P1, PT, R18, 0x3, PT ;  /* 0x000000031200780c */ /* 0x000fe20003f26070 */
[----:B------:R-:W-:Y:S02]  /*0cc0*/  IMAD.MOV.U32 R29, RZ, RZ, RZ ;  /* 0x000000ffff1d7224 */ /* 0x000fe400078e00ff */
[----:B0-----:R-:W-:-:S10]  /*0cd0*/  IMAD.WIDE R12, R19, 0x4, R12 ;  /* 0x00000004130c7825 */ /* 0x001fd400078e020c */
[----:B-1----:R-:W-:Y:S05]  /*0ce0*/  @!P1 BRA `(.L_x_320) ;  /* 0x00000004002c9947 */ /* 0x002fea0003800000 */
[----:B------:R-:W0:Y:S01]  /*0cf0*/  LDC R16, c[0x0][0x3b4] ;  /* 0x0000ed00ff107b82 */ /* 0x000e220000000800 */
[C---:B------:R-:W-:Y:S01]  /*0d00*/  LEA R24, R14.reuse, R5, 0x7 ;  /* 0x000000050e187211 */ /* 0x040fe200078e38ff */
[----:B------:R-:W-:Y:S01]  /*0d10*/  IMAD.IADD R22, R15, 0x1, -R4 ;  /* 0x000000010f167824 */ /* 0x000fe200078e0a04 */
[----:B------:R-:W-:Y:S01]  /*0d20*/  MOV R15, UR5 ;  /* 0x00000005000f7c02 */ /* 0x000fe20008000f00 */
[C---:B------:R-:W-:Y:S02]  /*0d30*/  IMAD R23, R14.reuse, -0x80, R9 ;  /* 0xffffff800e177824 */ /* 0x040fe400078e0209 */
[----:B------:R-:W-:Y:S02]  /*0d40*/  IMAD R26, R14, 0x80, R7 ;  /* 0x000000800e1a7824 */ /* 0x000fe400078e0207 */
[----:B------:R-:W1:Y:S01]  /*0d50*/  LDC R27, c[0x0][0x3b4] ;  /* 0x0000ed00ff1b7b82 */ /* 0x000e620000000800 */
[----:B------:R-:W-:Y:S02]  /*0d60*/  IMAD.MOV.U32 R29, RZ, RZ, RZ ;  /* 0x000000ffff1d7224 */ /* 0x000fe400078e00ff */
[----:B0-----:R-:W-:-:S04]  /*0d70*/  IMAD R25, R16, 0x2, R5 ;  /* 0x0000000210197824 */ /* 0x001fc800078e0205 */
[----:B------:R-:W-:Y:S02]  /*0d80*/  IMAD R25, R14, 0x80, R25 ;  /* 0x000000800e197824 */ /* 0x000fe400078e0219 */
[----:B------:R-:W-:Y:S02]  /*0d90*/  IMAD.U32 R14, RZ, RZ, UR4 ;  /* 0x00000004ff0e7e24 */ /* 0x000fe4000f8e00ff */
[----:B-1----:R-:W-:-:S07]  /*0da0*/  IMAD R27, R27, 0x3, R24 ;  /* 0x000000031b1b7824 */ /* 0x002fce00078e0218 */
.L_x_333:
        /* <DEDUP_REMOVED lines=12> */
.L_x_322:
[----:B-----5:R-:W-:-:S07]  /*0e70*/  VIMNMX R28, PT, PT, R19, R29, !PT ;  /* 0x0000001d131c7248 */ /* 0x020fce0007fe0100 */
.L_x_323:
[----:B------:R-:W-:Y:S05]  /*0e80*/  BSYNC.RECONVERGENT B3 ;  /* 0x0000000000037941 */ /* 0x000fea0003800200 */
.L_x_321:
[----:B------:R-:W2:Y:S02]  /*0e90*/  LDG.E R19, desc[UR6][R14.64+-0x4] ;  /* 0xfffffc060e137981 */ /* 0x000ea4000c1e1900 */
[----:B--2---:R-:W-:Y:S01]  /*0ea0*/  ISETP.GT.AND P1, PT, R19, R20, PT ;  /* 0x000000141300720c */ /* 0x004fe20003f24270 */
[----:B------:R-:W-:-:S04]  /*0eb0*/  VIADD R19, R26, 0xffffffff ;  /* 0xffffffff1a137836 */ /* 0x000fc80000000000 */
        /* <DEDUP_REMOVED lines=8> */
.L_x_325:
[----:B-----5:R-:W-:-:S07]  /*0f40*/  VIMNMX R29, PT, PT, R19, R28, !PT ;  /* 0x0000001c131d7248 */ /* 0x020fce0007fe0100 */
.L_x_326:
[----:B------:R-:W-:Y:S05]  /*0f50*/  BSYNC.RECONVERGENT B3 ;  /* 0x0000000000037941 */ /* 0x000fea0003800200 */
.L_x_324:
        /* <DEDUP_REMOVED lines=11> */
.L_x_328:
[----:B0----5:R-:W-:-:S07]  /*1010*/  VIMNMX R18, PT, PT, R28, R29, !PT ;  /* 0x0000001d1c127248 */ /* 0x021fce0007fe0100 */
.L_x_329:
[----:B------:R-:W-:Y:S05]  /*1020*/  BSYNC.RECONVERGENT B3 ;  /* 0x0000000000037941 */ /* 0x000fea0003800200 */
.L_x_327:
        /* <DEDUP_REMOVED lines=11> */
.L_x_331:
[----:B-----5:R-:W-:-:S07]  /*10e0*/  VIMNMX R29, PT, PT, R17, R18, !PT ;  /* 0x00000012111d7248 */ /* 0x020fce0007fe0100 */
.L_x_332:
[----:B------:R-:W-:Y:S05]  /*10f0*/  BSYNC.RECONVERGENT B3 ;  /* 0x0000000000037941 */ /* 0x000fea0003800200 */
.L_x_330:
[----:B------:R-:W0:Y:S01]  /*1100*/  LDC R16, c[0x0][0x3b4] ;  /* 0x0000ed00ff107b82 */ /* 0x000e220000000800 */
[----:B------:R-:W-:Y:S02]  /*1110*/  IADD3 R23, PT, PT, R23, 0x4, RZ ;  /* 0x0000000417177810 */ /* 0x000fe40007ffe0ff */
[----:B------:R-:W-:Y:S02]  /*1120*/  IADD3 R14, P2, PT, R14, 0x10, RZ ;  /* 0x000000100e0e7810 */ /* 0x000fe40007f5e0ff */
[----:B------:R-:W-:Y:S02]  /*1130*/  ISETP.NE.AND P1, PT, R23, RZ, PT ;  /* 0x000000ff1700720c */ /* 0x000fe40003f25270 */
[----:B------:R-:W-:Y:S01]  /*1140*/  IADD3.X R15, PT, PT, RZ, R15, RZ, P2, !PT ;  /* 0x0000000fff0f7210 */ /* 0x000fe200017fe4ff */
[C---:B0-----:R-:W-:Y:S02]  /*1150*/  IMAD R27, R16.reuse, 0x4, R27 ;  /* 0x00000004101b7824 */ /* 0x041fe400078e021b */
[----:B------:R-:W-:-:S02]  /*1160*/  IMAD R25, R16, 0x4, R25 ;  /* 0x0000000410197824 */ /* 0x000fc400078e0219 */
[C---:B------:R-:W-:Y:S02]  /*1170*/  IMAD R24, R16.reuse, 0x4, R24 ;  /* 0x0000000410187824 */ /* 0x040fe400078e0218 */
[----:B------:R-:W-:-:S04]  /*1180*/  IMAD R26, R16, 0x4, R26 ;  /* 0x00000004101a7824 */ /* 0x000fc800078e021a */
[----:B------:R-:W-:Y:S05]  /*1190*/  @P1 BRA `(.L_x_333) ;  /* 0xfffffffc00041947 */ /* 0x000fea000383ffff */
.L_x_320:
[----:B------:R-:W-:Y:S05]  /*11a0*/  BSYNC.RECONVERGENT B0 ;  /* 0x0000000000007941 */ /* 0x000fea0003800200 */
.L_x_319:
[----:B------:R-:W-:-:S13]  /*11b0*/  ISETP.NE.AND P1, PT, R4, RZ, PT ;  /* 0x000000ff0400720c */ /* 0x000fda0003f25270 */
[----:B------:R-:W-:Y:S05]  /*11c0*/  @!P1 BRA `(.L_x_318) ;  /* 0x0000000000c09947 */ /* 0x000fea0003800000 */
[----:B------:R-:W0:Y:S01]  /*11d0*/  LDC.64 R16, c[0x0][0x390] ;  /* 0x0000e400ff107b82 */ /* 0x000e220000000a00 */
[----:B------:R-:W-:-:S07]  /*11e0*/  IMAD.IADD R24, R6, 0x1, R21 ;  /* 0x0000000106187824 */ /* 0x000fce00078e0215 */
        /* <DEDUP_REMOVED lines=14> */
.L_x_335:
[----:B------:R-:W-:-:S07]  /*12d0*/  VIMNMX R29, PT, PT, R29, R18, !PT ;  /* 0x000000121d1d7248 */ /* 0x000fce0007fe0100 */
.L_x_336:
[----:B------:R-:W-:Y:S05]  /*12e0*/  BSYNC.RECONVERGENT B0 ;  /* 0x0000000000007941 */ /* 0x000fea0003800200 */
.L_x_334:
        /* <DEDUP_REMOVED lines=14> */
.L_x_338:
[----:B-----5:R-:W-:-:S07]  /*13d0*/  VIMNMX R29, PT, PT, R29, R18, !PT ;  /* 0x000000121d1d7248 */ /* 0x020fce0007fe0100 */
.L_x_339:
[----:B------:R-:W-:Y:S05]  /*13e0*/  BSYNC.RECONVERGENT B0 ;  /* 0x0000000000007941 */ /* 0x000fea0003800200 */
.L_x_337:
        /* <DEDUP_REMOVED lines=13> */
.L_x_340:
[----:B-----5:R-:W-:-:S07]  /*14c0*/  VIMNMX R29, PT, PT, R29, R14, !PT ;  /* 0x0000000e1d1d7248 */ /* 0x020fce0007fe0100 */
.L_x_318:
[----:B------:R-:W-:Y:S05]  /*14d0*/  BSYNC.RECONVERGENT B1 ;  /* 0x0000000000017941 */ /* 0x000fea0003800200 */
.L_x_317:
[----:B------:R-:W-:-:S05]  /*14e0*/  IMAD.WIDE R12, R21, 0x4, R10 ;  /* 0x00000004150c7825 */ /* 0x000fca00078e020a */
[----:B------:R0:W-:Y:S02]  /*14f0*/  STG.E desc[UR6][R12.64], R29 ;  /* 0x0000001d0c007986 */ /* 0x0001e4000c101906 */
.L_x_316:
[----:B------:R-:W-:Y:S05]  /*1500*/  BSYNC.RECONVERGENT B2 ;  /* 0x0000000000027941 */ /* 0x000fea0003800200 */
.L_x_315:
[----:B------:R-:W-:Y:S05]  /*1510*/  @P0 BRA `(.L_x_341) ;  /* 0xfffffff400880947 */ /* 0x000fea000383ffff */
[----:B------:R-:W-:Y:S05]  /*1520*/  EXIT ;  /* 0x000000000000794d */ /* 0x000fea0003800000 */
.L_x_342:
        /* <DEDUP_REMOVED lines=13> */
.L_x_353:


//--------------------- .text._ZN3cub18CUB_300001_SM_10006detail8for_each13static_kernelINS2_12policy_hub_t12policy_500_tEmN6thrust24THRUST_300001_SM_1000_NS8cuda_cub20__uninitialized_fill7functorINS7_10device_ptrIiEEiEEEEvT0_T1_ --------------------------
	.section	.text._ZN3cub18CUB_300001_SM_10006detail8for_each13static_kernelINS2_12policy_hub_t12policy_500_tEmN6thrust24THRUST_300001_SM_1000_NS8cuda_cub20__uninitialized_fill7functorINS7_10device_ptrIiEEiEEEEvT0_T1_,"ax",@progbits
	.align	128
        .global         _ZN3cub18CUB_300001_SM_10006detail8for_each13static_kernelINS2_12policy_hub_t12policy_500_tEmN6thrust24THRUST_300001_SM_1000_NS8cuda_cub20__uninitialized_fill7functorINS7_10device_ptrIiEEiEEEEvT0_T1_
        .type           _ZN3cub18CUB_300001_SM_10006detail8for_each13static_kernelINS2_12policy_hub_t12policy_500_tEmN6thrust24THRUST_300001_SM_1000_NS8cuda_cub20__uninitialized_fill7functorINS7_10device_ptrIiEEiEEEEvT0_T1_,@function
        .size           _ZN3cub18CUB_300001_SM_10006detail8for_each13static_kernelINS2_12policy_hub_t12policy_500_tEmN6thrust24THRUST_300001_SM_1000_NS8cuda_cub20__uninitialized_fill7functorINS7_10device_ptrIiEEiEEEEvT0_T1_,(.L_x_354 - _ZN3cub18CUB_300001_SM_10006detail8for_each13static_kernelINS2_12policy_hub_t12policy_500_tEmN6thrust24THRUST_300001_SM_1000_NS8cuda_cub20__uninitialized_fill7functorINS7_10device_ptrIiEEiEEEEvT0_T1_)
        .other          _ZN3cub18CUB_300001_SM_10006detail8for_each13static_kernelINS2_12policy_hub_t12policy_500_tEmN6thrust24THRUST_300001_SM_1000_NS8cuda_cub20__uninitialized_fill7functorINS7_10device_ptrIiEEiEEEEvT0_T1_,@"STO_CUDA_ENTRY STV_DEFAULT"
_ZN3cub18CUB_300001_SM_10006detail8for_each13static_kernelINS2_12policy_hub_t12policy_500_tEmN6thrust24THRUST_300001_SM_1000_NS8cuda_cub20__uninitialized_fill7functorINS7_10device_ptrIiEEiEEEEvT0_T1_:
.text._ZN3cub18CUB_300001_SM_10006detail8for_each13static_kernelINS2_12policy_hub_t12policy_500_tEmN6thrust24THRUST_300001_SM_1000_NS8cuda_cub20__uninitialized_fill7functorINS7_10device_ptrIiEEiEEEEvT0_T1_:
[----:B------:R-:W-:Y:S08]  /*0000*/  LDC R1, c[0x0][0x37c] ;  /* 0x0000df00ff017b82 */ /* 0x000ff00000000800 */
[----:B------:R-:W0:Y:S01]  /*0010*/  S2UR UR4, SR_CTAID.X ;  /* 0x00000000000479c3 */ /* 0x000e220000002500 */
[----:B------:R-:W1:Y:S01]  /*0020*/  LDCU.64 UR6, c[0x0][0x380] ;  /* 0x00007000ff0677ac */ /* 0x000e620008000a00 */
[----:B------:R-:W2:Y:S01]  /*0030*/  LDCU.64 UR8, c[0x0][0x358] ;  /* 0x00006b00ff0877ac */ /* 0x000ea20008000a00 */
[----:B0-----:R-:W-:-:S04]  /*0040*/  UIMAD.WIDE.U32 UR4, UR4, 0x200, URZ ;  /* 0x00000200040478a5 */ /* 0x001fc8000f8e00ff */
[----:B-1----:R-:W-:-:S04]  /*0050*/  UIADD3 UR6, UP0, UPT, -UR4, UR6, URZ ;  /* 0x0000000604067290 */ /* 0x002fc8000ff1e1ff */
[----:B------:R-:W-:Y:S02]  /*0060*/  UIADD3.X UR7, UPT, UPT, ~UR5, UR7, URZ, UP0, !UPT ;  /* 0x0000000705077290 */ /* 0x000fe400087fe5ff */
[----:B------:R-:W-:-:S04]  /*0070*/  UISETP.GE.U32.AND UP0, UPT, UR6, 0x200, UPT ;  /* 0x000002000600788c */ /* 0x000fc8000bf06070 */
[----:B------:R-:W-:-:S09]  /*0080*/  UISETP.GE.U32.AND.EX UP0, UPT, UR7, URZ, UPT, UP0 ;  /* 0x000000ff0700728c */ /* 0x000fd2000bf06100 */
[----:B--2---:R-:W-:Y:S05]  /*0090*/  BRA.U !UP0, `(.L_x_343) ;  /* 0x0000000108287547 */ /* 0x004fea000b800000 */
[----:B------:R-:W0:Y:S01]  /*00a0*/  S2R R0, SR_TID.X ;  /* 0x0000000000007919 */ /* 0x000e220000002100 */
[----:B------:R-:W1:Y:S01]  /*00b0*/  LDCU.64 UR6, c[0x0][0x388] ;  /* 0x00007100ff0677ac */ /* 0x000e620008000a00 */
[----:B------:R-:W2:Y:S01]  /*00c0*/  LDC R5, c[0x0][0x390] ;  /* 0x0000e400ff057b82 */ /* 0x000ea20000000800 */
[----:B0-----:R-:W-:-:S05]  /*00d0*/  IADD3 R0, P0, PT, R0, UR4, RZ ;  /* 0x0000000400007c10 */ /* 0x001fca000ff1e0ff */
[----:B------:R-:W-:Y:S01]  /*00e0*/  IMAD.X R3, RZ, RZ, UR5, P0 ;  /* 0x00000005ff037e24 */ /* 0x000fe200080e06ff */
[----:B-1----:R-:W-:-:S04]  /*00f0*/  LEA R2, P0, R0, UR6, 0x2 ;  /* 0x0000000600027c11 */ /* 0x002fc8000f8010ff */
[----:B------:R-:W-:-:S05]  /*0100*/  LEA.HI.X R3, R0, UR7, R3, 0x2, P0 ;  /* 0x0000000700037c11 */ /* 0x000fca00080f1403 */
[----:B--2---:R-:W-:Y:S04]  /*0110*/  STG.E desc[UR8][R2.64], R5 ;  /* 0x0000000502007986 */ /* 0x004fe8000c101908 */
[----:B------:R-:W-:Y:S01]  /*0120*/  STG.E desc[UR8][R2.64+0x400], R5 ;  /* 0x0004000502007986 */ /* 0x000fe2000c101908 */
[----:B------:R-:W-:Y:S05]  /*0130*/  EXIT ;  /* 0x000000000000794d */ /* 0x000fea0003800000 */
.L_x_343:
[----:B------:R-:W0:Y:S01]  /*0140*/  S2R R0, SR_TID.X ;  /* 0x0000000000007919 */ /* 0x000e220000002100 */
[----:B------:R-:W-:Y:S01]  /*0150*/  IMAD.U32 R2, RZ, RZ, UR7 ;  /* 0x00000007ff027e24 */ /* 0x000fe2000f8e00ff */
[----:B------:R-:W1:Y:S01]  /*0160*/  LDCU.64 UR10, c[0x0][0x388] ;  /* 0x00007100ff0a77ac */ /* 0x000e620008000a00 */
[----:B------:R-:W-:Y:S01]  /*0170*/  IMAD.U32 R4, RZ, RZ, UR7 ;  /* 0x00000007ff047e24 */ /* 0x000fe2000f8e00ff */
[----:B0-----:R-:W-:-:S04]  /*0180*/  ISETP.LT.U32.AND P0, PT, R0, UR6, PT ;  /* 0x0000000600007c0c */ /* 0x001fc8000bf01070 */
[----:B------:R-:W-:Y:S01]  /*0190*/  ISETP.GT.U32.AND.EX P0, PT, R2, RZ, PT, P0 ;  /* 0x000000ff0200720c */ /* 0x000fe20003f04100 */
[C---:B------:R-:W-:Y:S01]  /*01a0*/  VIADD R2, R0.reuse, 0x100 ;  /* 0x0000010000027836 */ /* 0x040fe20000000000 */
[----:B------:R-:W-:-:S04]  /*01b0*/  IADD3 R0, P2, PT, R0, UR4, RZ ;  /* 0x0000000400007c10 */ /* 0x000fc8000ff5e0ff */
[----:B------:R-:W-:Y:S01]  /*01c0*/  ISETP.LT.U32.AND P1, PT, R2, UR6, PT ;  /* 0x0000000602007c0c */ /* 0x000fe2000bf21070 */
[----:B------:R-:W-:Y:S01]  /*01d0*/  IMAD.X R3, RZ, RZ, UR5, P2 ;  /* 0x00000005ff037e24 */ /* 0x000fe200090e06ff */
[----:B-1----:R-:W-:Y:S02]  /*01e0*/  LEA R2, P2, R0, UR10, 0x2 ;  /* 0x0000000a00027c11 */ /* 0x002fe4000f8410ff */
[----:B------:R-:W-:Y:S02]  /*01f0*/  ISETP.GT.U32.AND.EX P1, PT, R4, RZ, PT, P1 ;  /* 0x000000ff0400720c */ /* 0x000fe40003f24110 */
[----:B------:R-:W-:Y:S01]  /*0200*/  LEA.HI.X R3, R0, UR11, R3, 0x2, P2 ;  /* 0x0000000b00037c11 */ /* 0x000fe200090f1403 */
[----:B------:R-:W0:Y:S04]  /*0210*/  @P0 LDC R5, c[0x0][0x390] ;  /* 0x0000e400ff050b82 */ /* 0x000e280000000800 */
[----:B0-----:R0:W-:Y:S06]  /*0220*/  @P0 STG.E desc[UR8][R2.64], R5 ;  /* 0x0000000502000986 */ /* 0x0011ec000c101908 */
[----:B------:R-:W-:Y:S05]  /*0230*/  @!P1 EXIT ;  /* 0x000000000000994d */ /* 0x000fea0003800000 */
[----:B0-----:R-:W0:Y:S02]  /*0240*/  LDC R5, c[0x0][0x390] ;  /* 0x0000e400ff057b82 */ /* 0x001e240000000800 */
[----:B0-----:R-:W-:Y:S01]  /*0250*/  STG.E desc[UR8][R2.64+0x400], R5 ;  /* 0x0004000502007986 */ /* 0x001fe2000c101908 */
[----:B------:R-:W-:Y:S05]  /*0260*/  EXIT ;  /* 0x000000000000794d */ /* 0x000fea0003800000 */
.L_x_344:
        /* <DEDUP_REMOVED lines=9> */
.L_x_354:


//--------------------- .text._ZN3cub18CUB_300001_SM_10006detail11EmptyKernelIvEEvv --------------------------
	.section	.text._ZN3cub18CUB_300001_SM_10006detail11EmptyKernelIvEEvv,"ax",@progbits
	.align	128
        .global         _ZN3cub18CUB_300001_SM_10006detail11EmptyKernelIvEEvv
        .type           _ZN3cub18CUB_300001_SM_10006detail11EmptyKernelIvEEvv,@function
        .size           _ZN3cub18CUB_300001_SM_10006detail11EmptyKernelIvEEvv,(.L_x_355 - _ZN3cub18CUB_300001_SM_10006detail11EmptyKernelIvEEvv)
        .other          _ZN3cub18CUB_300001_SM_10006detail11EmptyKernelIvEEvv,@"STO_CUDA_ENTRY STV_DEFAULT"
_ZN3cub18CUB_300001_SM_10006detail11EmptyKernelIvEEvv:
.text._ZN3cub18CUB_300001_SM_10006detail11EmptyKernelIvEEvv:
[----:B------:R-:W-:Y:S01]  /*0000*/  LDC R1, c[0x0][0x37c] ;  /* 0x0000df00ff017b82 */ /* 0x000fe20000000800 */
[----:B------:R-:W-:Y:S05]  /*0010*/  EXIT ;  /* 0x000000000000794d */ /* 0x000fea0003800000 */
.L_x_345:
        /* <DEDUP_REMOVED lines=14> */
.L_x_355:


//--------------------- .nv.shared._ZN3cub18CUB_300001_SM_10006detail6reduce28DeviceReduceSingleTileKernelINS2_10policy_hubIiyN4cuda3__47maximumIiEEE10Policy1000EPiSB_iS8_iiNS5_3std3__410__identityEEEvT0_T1_T2_T3_T4_T6_ --------------------------
	.section	.nv.shared._ZN3cub18CUB_300001_SM_10006detail6reduce28DeviceReduceSingleTileKernelINS2_10policy_hubIiyN4cuda3__47maximumIiEEE10Policy1000EPiSB_iS8_iiNS5_3std3__410__identityEEEvT0_T1_T2_T3_T4_T6_,"aw",@nobits
	.sectionflags	@""
	.align	4
.nv.shared._ZN3cub18CUB_300001_SM_10006detail6reduce28DeviceReduceSingleTileKernelINS2_10policy_hubIiyN4cuda3__47maximumIiEEE10Policy1000EPiSB_iS8_iiNS5_3std3__410__identityEEEvT0_T1_T2_T3_T4_T6_:
	.zero		1068


//--------------------- .nv.shared.reserved.0     --------------------------
	.section	.nv.shared.reserved.0,"aw",@nobits
	.weak		__nv_reservedSMEM_offset_0_alias
	.size		__nv_reservedSMEM_offset_0_alias, 0, 64
	.other		__nv_reservedSMEM_offset_0_alias,@"STO_CUDA_RESERVED_SHARED STV_DEFAULT"
__nv_reservedSMEM_offset_0_alias:
	.zero		0
	.zero		64


//--------------------- .nv.global                --------------------------
	.section	.nv.global,"aw",@nobits
.nv.global:
	.type		_ZN34_INTERNAL_ba6545bb_4_k_cu_aedb4d366thrust24THRUST_300001_SM_1000_NS12placeholders2_8E,@object
	.size		_ZN34_INTERNAL_ba6545bb_4_k_cu_aedb4d366thrust24THRUST_300001_SM_1000_NS12placeholders2_8E,(_ZN34_INTERNAL_ba6545bb_4_k_cu_aedb4d364cuda3std3__436_GLOBAL__N__ba6545bb_4_k_cu_aedb4d366ignoreE - _ZN34_INTERNAL_ba6545bb_4_k_cu_aedb4d366thrust24THRUST_300001_SM_1000_NS12placeholders2_8E)
_ZN34_INTERNAL_ba6545bb_4_k_cu_aedb4d366thrust24THRUST_300001_SM_1000_NS12placeholders2_8E:
	.zero		1
	.type		_ZN34_INTERNAL_ba6545bb_4_k_cu_aedb4d364cuda3std3__436_GLOBAL__N__ba6545bb_4_k_cu_aedb4d366ignoreE,@object
	.size		_ZN34_INTERNAL_ba6545bb_4_k_cu_aedb4d364cuda3std3__436_GLOBAL__N__ba6545bb_4_k_cu_aedb4d366ignoreE,(_ZN34_INTERNAL_ba6545bb_4_k_cu_aedb4d364cuda3std6ranges3__45__cpo4dataE - _ZN34_INTERNAL_ba6545bb_4_k_cu_aedb4d364cuda3std3__436_GLOBAL__N__ba6545bb_4_k_cu_aedb4d366ignoreE)
_ZN34_INTERNAL_ba6545bb_4_k_cu_aedb4d364cuda3std3__436_GLOBAL__N__ba6545bb_4_k_cu_aedb4d366ignoreE:
	.zero		1
	.type		_ZN34_INTERNAL_ba6545bb_4_k_cu_aedb4d364cuda3std6ranges3__45__cpo4dataE,@object
	.size		_ZN34_INTERNAL_ba6545bb_4_k_cu_aedb4d364cuda3std6ranges3__45__cpo4dataE,(_ZN34_INTERNAL_ba6545bb_4_k_cu_aedb4d366thrust24THRUST_300001_SM_1000_NS6system3cpp3parE - _ZN34_INTERNAL_ba6545bb_4_k_cu_aedb4d364cuda3std6ranges3__45__cpo4dataE)
_ZN34_INTERNAL_ba6545bb_4_k_cu_aedb4d364cuda3std6ranges3__45__cpo4dataE:
	.zero		1
	.type		_ZN34_INTERNAL_ba6545bb_4_k_cu_aedb4d366thrust24THRUST_300001_SM_1000_NS6system3cpp3parE,@object
	.size		_ZN34_INTERNAL_ba6545bb_4_k_cu_aedb4d366thrust24THRUST_300001_SM_1000_NS6system3cpp3parE,(_ZN34_INTERNAL_ba6545bb_4_k_cu_aedb4d364cuda3std3__45__cpo5beginE - _ZN34_INTERNAL_ba6545bb_4_k_cu_aedb4d366thrust24THRUST_300001_SM_1000_NS6system3cpp3parE)
_ZN34_INTERNAL_ba6545bb_4_k_cu_aedb4d366thrust24THRUST_300001_SM_1000_NS6system3cpp3parE:
	.zero		1
	.type		_ZN34_INTERNAL_ba6545bb_4_k_cu_aedb4d364cuda3std3__45__cpo5beginE,@object
	.size		_ZN34_INTERNAL_ba6545bb_4_k_cu_aedb4d364cuda3std3__45__cpo5beginE,(_ZN34_INTERNAL_ba6545bb_4_k_cu_aedb4d364cuda3std6ranges3__45__cpo5beginE - _ZN34_INTERNAL_ba6545bb_4_k_cu_aedb4d364cuda3std3__45__cpo5beginE)
_ZN34_INTERNAL_ba6545bb_4_k_cu_aedb4d364cuda3std3__45__cpo5beginE:
	.zero		1
	.type		_ZN34_INTERNAL_ba6545bb_4_k_cu_aedb4d364cuda3std6ranges3__45__cpo5beginE,@object
	.size		_ZN34_INTERNAL_ba6545bb_4_k_cu_aedb4d364cuda3std6ranges3__45__cpo5beginE,(_ZN34_INTERNAL_ba6545bb_4_k_cu_aedb4d366thrust24THRUST_300001_SM_1000_NS6deviceE - _ZN34_INTERNAL_ba6545bb_4_k_cu_aedb4d364cuda3std6ranges3__45__cpo5beginE)
_ZN34_INTERNAL_ba6545bb_4_k_cu_aedb4d364cuda3std6ranges3__45__cpo5beginE:
	.zero		1
	.type		_ZN34_INTERNAL_ba6545bb_4_k_cu_aedb4d366thrust24THRUST_300001_SM_1000_NS6deviceE,@object
	.size		_ZN34_INTERNAL_ba6545bb_4_k_cu_aedb4d366thrust24THRUST_300001_SM_1000_NS6deviceE,(_ZN34_INTERNAL_ba6545bb_4_k_cu_aedb4d364cuda3std3__47nulloptE - _ZN34_INTERNAL_ba6545bb_4_k_cu_aedb4d366thrust24THRUST_300001_SM_1000_NS6deviceE)
_ZN34_INTERNAL_ba6545bb_4_k_cu_aedb4d366thrust24THRUST_300001_SM_1000_NS6deviceE:
	.zero		1
	.type		_ZN34_INTERNAL_ba6545bb_4_k_cu_aedb4d364cuda3std3__47nulloptE,@object
	.size		_ZN34_INTERNAL_ba6545bb_4_k_cu_aedb4d364cuda3std3__47nulloptE,(_ZN34_INTERNAL_ba6545bb_4_k_cu_aedb4d364cuda3std6ranges3__45__cpo8distanceE - _ZN34_INTERNAL_ba6545bb_4_k_cu_aedb4d364cuda3std3__47nulloptE)
_ZN34_INTERNAL_ba6545bb_4_k_cu_aedb4d364cuda3std3__47nulloptE:
	.zero		1
	.type		_ZN34_INTERNAL_ba6545bb_4_k_cu_aedb4d364cuda3std6ranges3__45__cpo8distanceE,@object
	.size		_ZN34_INTERNAL_ba6545bb_4_k_cu_aedb4d364cuda3std6ranges3__45__cpo8distanceE,(_ZN34_INTERNAL_ba6545bb_4_k_cu_aedb4d366thrust24THRUST_300001_SM_1000_NS12placeholders2_4E - _ZN34_INTERNAL_ba6545bb_4_k_cu_aedb4d364cuda3std6ranges3__45__cpo8distanceE)
_ZN34_INTERNAL_ba6545bb_4_k_cu_aedb4d364cuda3std6ranges3__45__cpo8distanceE:
	.zero		1
	.type		_ZN34_INTERNAL_ba6545bb_4_k_cu_aedb4d366thrust24THRUST_300001_SM_1000_NS12placeholders2_4E,@object
	.size		_ZN34_INTERNAL_ba6545bb_4_k_cu_aedb4d366thrust24THRUST_300001_SM_1000_NS12placeholders2_4E,(_ZN34_INTERNAL_ba6545bb_4_k_cu_aedb4d364cuda3std3__45__cpo6rbeginE - _ZN34_INTERNAL_ba6545bb_4_k_cu_aedb4d366thrust24THRUST_300001_SM_1000_NS12placeholders2_4E)
_ZN34_INTERNAL_ba6545bb_4_k_cu_aedb4d366thrust24THRUST_300001_SM_1000_NS12placeholders2_4E:
	.zero		1
	.type		_ZN34_INTERNAL_ba6545bb_4_k_cu_aedb4d364cuda3std3__45__cpo6rbeginE,@object
	.size		_ZN34_INTERNAL_ba6545bb_4_k_cu_aedb4d364cuda3std3__45__cpo6rbeginE,(_ZN34_INTERNAL_ba6545bb_4_k_cu_aedb4d364cuda3std6ranges3__45__cpo7advanceE - _ZN34_INTERNAL_ba6545bb_4_k_cu_aedb4d364cuda3std3__45__cpo6rbeginE)
_ZN34_INTERNAL_ba6545bb_4_k_cu_aedb4d364cuda3std3__45__cpo6rbeginE:
	.zero		1
	.type		_ZN34_INTERNAL_ba6545bb_4_k_cu_aedb4d364cuda3std6ranges3__45__cpo7advanceE,@object
	.size		_ZN34_INTERNAL_ba6545bb_4_k_cu_aedb4d364cuda3std6ranges3__45__cpo7advanceE,(_ZN34_INTERNAL_ba6545bb_4_k_cu_aedb4d366thrust24THRUST_300001_SM_1000_NS12placeholders3_10E - _ZN34_INTERNAL_ba6545bb_4_k_cu_aedb4d364cuda3std6ranges3__45__cpo7advanceE)
_ZN34_INTERNAL_ba6545bb_4_k_cu_aedb4d364cuda3std6ranges3__45__cpo7advanceE:
	.zero		1
	.type		_ZN34_INTERNAL_ba6545bb_4_k_cu_aedb4d366thrust24THRUST_300001_SM_1000_NS12placeholders3_10E,@object
	.size		_ZN34_INTERNAL_ba6545bb_4_k_cu_aedb4d366thrust24THRUST_300001_SM_1000_NS12placeholders3_10E,(_ZN34_INTERNAL_ba6545bb_4_k_cu_aedb4d364cuda3std3__48in_placeE - _ZN34_INTERNAL_ba6545bb_4_k_cu_aedb4d366thrust24THRUST_300001_SM_1000_NS12placeholders3_10E)
_ZN34_INTERNAL_ba6545bb_4_k_cu_aedb4d366thrust24THRUST_300001_SM_1000_NS12placeholders3_10E:
	.zero		1
	.type		_ZN34_INTERNAL_ba6545bb_4_k_cu_aedb4d364cuda3std3__48in_placeE,@object
	.size		_ZN34_INTERNAL_ba6545bb_4_k_cu_aedb4d364cuda3std3__48in_placeE,(_ZN34_INTERNAL_ba6545bb_4_k_cu_aedb4d364cuda3std6ranges3__45__cpo4sizeE - _ZN34_INTERNAL_ba6545bb_4_k_cu_aedb4d364cuda3std3__48in_placeE)
_ZN34_INTERNAL_ba6545bb_4_k_cu_aedb4d364cuda3std3__48in_placeE:
	.zero		1
	.type		_ZN34_INTERNAL_ba6545bb_4_k_cu_aedb4d364cuda3std6ranges3__45__cpo4sizeE,@object
	.size		_ZN34_INTERNAL_ba6545bb_4_k_cu_aedb4d364cuda3std6ranges3__45__cpo4sizeE,(_ZN34_INTERNAL_ba6545bb_4_k_cu_aedb4d366thrust24THRUST_300001_SM_1000_NS12placeholders2_2E - _ZN34_INTERNAL_ba6545bb_4_k_cu_aedb4d364cuda3std6ranges3__45__cpo4sizeE)
_ZN34_INTERNAL_ba6545bb_4_k_cu_aedb4d364cuda3std6ranges3__45__cpo4sizeE:
	.zero		1
	.type		_ZN34_INTERNAL_ba6545bb_4_k_cu_aedb4d366thrust24THRUST_300001_SM_1000_NS12placeholders2_2E,@object
	.size		_ZN34_INTERNAL_ba6545bb_4_k_cu_aedb4d366thrust24THRUST_300001_SM_1000_NS12placeholders2_2E,(_ZN34_INTERNAL_ba6545bb_4_k_cu_aedb4d364cuda3std3__45__cpo6cbeginE - _ZN34_INTERNAL_ba6545bb_4_k_cu_aedb4d366thrust24THRUST_300001_SM_1000_NS12placeholders2_2E)
_ZN34_INTERNAL_ba6545bb_4_k_cu_aedb4d366thrust24THRUST_300001_SM_1000_NS12placeholders2_2E:
	.zero		1
	.type		_ZN34_INTERNAL_ba6545bb_4_k_cu_aedb4d364cuda3std3__45__cpo6cbeginE,@object
	.size		_ZN34_INTERNAL_ba6545bb_4_k_cu_aedb4d364cuda3std3__45__cpo6cbeginE,(_ZN34_INTERNAL_ba6545bb_4_k_cu_aedb4d364cuda3std6ranges3__45__cpo6cbeginE - _ZN34_INTERNAL_ba6545bb_4_k_cu_aedb4d364cuda3std3__45__cpo6cbeginE)
_ZN34_INTERNAL_ba6545bb_4_k_cu_aedb4d364cuda3std3__45__cpo6cbeginE:
	.zero		1
	.type		_ZN34_INTERNAL_ba6545bb_4_k_cu_aedb4d364cuda3std6ranges3__45__cpo6cbeginE,@object
	.size		_ZN34_INTERNAL_ba6545bb_4_k_cu_aedb4d364cuda3std6ranges3__45__cpo6cbeginE,(_ZN34_INTERNAL_ba6545bb_4_k_cu_aedb4d366thrust24THRUST_300001_SM_1000_NS12placeholders2_6E - _ZN34_INTERNAL_ba6545bb_4_k_cu_aedb4d364cuda3std6ranges3__45__cpo6cbeginE)
_ZN34_INTERNAL_ba6545bb_4_k_cu_aedb4d364cuda3std6ranges3__45__cpo6cbeginE:
	.zero		1
	.type		_ZN34_INTERNAL_ba6545bb_4_k_cu_aedb4d366thrust24THRUST_300001_SM_1000_NS12placeholders2_6E,@object
	.size		_ZN34_INTERNAL_ba6545bb_4_k_cu_aedb4d366thrust24THRUST_300001_SM_1000_NS12placeholders2_6E,(_ZN34_INTERNAL_ba6545bb_4_k_cu_aedb4d364cuda3std3__45__cpo7crbeginE - _ZN34_INTERNAL_ba6545bb_4_k_cu_aedb4d366thrust24THRUST_300001_SM_1000_NS12placeholders2_6E)
_ZN34_INTERNAL_ba6545bb_4_k_cu_aedb4d366thrust24THRUST_300001_SM_1000_NS12placeholders2_6E:
	.zero		1
	.type		_ZN34_INTERNAL_ba6545bb_4_k_cu_aedb4d364cuda3std3__45__cpo7crbeginE,@object
	.size		_ZN34_INTERNAL_ba6545bb_4_k_cu_aedb4d364cuda3std3__45__cpo7crbeginE,(_ZN34_INTERNAL_ba6545bb_4_k_cu_aedb4d364cuda3std6ranges3__45__cpo4nextE - _ZN34_INTERNAL_ba6545bb_4_k_cu_aedb4d364cuda3std3__45__cpo7crbeginE)
_ZN34_INTERNAL_ba6545bb_4_k_cu_aedb4d364cuda3std3__45__cpo7crbeginE:
	.zero		1
	.type		_ZN34_INTERNAL_ba6545bb_4_k_cu_aedb4d364cuda3std6ranges3__45__cpo4nextE,@object
	.size		_ZN34_INTERNAL_ba6545bb_4_k_cu_aedb4d364cuda3std6ranges3__45__cpo4nextE,(_ZN34_INTERNAL_ba6545bb_4_k_cu_aedb4d364cuda3std6ranges3__45__cpo4swapE - _ZN34_INTERNAL_ba6545bb_4_k_cu_aedb4d364cuda3std6ranges3__45__cpo4nextE)
_ZN34_INTERNAL_ba6545bb_4_k_cu_aedb4d364cuda3std6ranges3__45__cpo4nextE:
	.zero		1
	.type		_ZN34_INTERNAL_ba6545bb_4_k_cu_aedb4d364cuda3std6ranges3__45__cpo4swapE,@object
	.size		_ZN34_INTERNAL_ba6545bb_4_k_cu_aedb4d364cuda3std6ranges3__45__cpo4swapE,(_ZN34_INTERNAL_ba6545bb_4_k_cu_aedb4d366thrust24THRUST_300001_SM_1000_NS8cuda_cub10par_nosyncE - _ZN34_INTERNAL_ba6545bb_4_k_cu_aedb4d364cuda3std6ranges3__45__cpo4swapE)
_ZN34_INTERNAL_ba6545bb_4_k_cu_aedb4d364cuda3std6ranges3__45__cpo4swapE:
	.zero		1
	.type		_ZN34_INTERNAL_ba6545bb_4_k_cu_aedb4d366thrust24THRUST_300001_SM_1000_NS8cuda_cub10par_nosyncE,@object
	.size		_ZN34_INTERNAL_ba6545bb_4_k_cu_aedb4d366thrust24THRUST_300001_SM_1000_NS8cuda_cub10par_nosyncE,(_ZN34_INTERNAL_ba6545bb_4_k_cu_aedb4d366thrust24THRUST_300001_SM_1000_NS3seqE - _ZN34_INTERNAL_ba6545bb_4_k_cu_aedb4d366thrust24THRUST_300001_SM_1000_NS8cuda_cub10par_nosyncE)
_ZN34_INTERNAL_ba6545bb_4_k_cu_aedb4d366thrust24THRUST_300001_SM_1000_NS8cuda_cub10par_nosyncE:
	.zero		1
	.type		_ZN34_INTERNAL_ba6545bb_4_k_cu_aedb4d366thrust24THRUST_300001_SM_1000_NS3seqE,@object
	.size		_ZN34_INTERNAL_ba6545bb_4_k_cu_aedb4d366thrust24THRUST_300001_SM_1000_NS3seqE,(_ZN34_INTERNAL_ba6545bb_4_k_cu_aedb4d364cuda3std3__420unreachable_sentinelE - _ZN34_INTERNAL_ba6545bb_4_k_cu_aedb4d366thrust24THRUST_300001_SM_1000_NS3seqE)
_ZN34_INTERNAL_ba6545bb_4_k_cu_aedb4d366thrust24THRUST_300001_SM_1000_NS3seqE:
	.zero		1
	.type		_ZN34_INTERNAL_ba6545bb_4_k_cu_aedb4d364cuda3std3__420unreachable_sentinelE,@object
	.size		_ZN34_INTERNAL_ba6545bb_4_k_cu_aedb4d364cuda3std3__420unreachable_sentinelE,(_ZN34_INTERNAL_ba6545bb_4_k_cu_aedb4d364cuda3std6ranges3__45__cpo5ssizeE - _ZN34_INTERNAL_ba6545bb_4_k_cu_aedb4d364cuda3std3__420unreachable_sentinelE)
_ZN34_INTERNAL_ba6545bb_4_k_cu_aedb4d364cuda3std3__420unreachable_sentinelE:
	.zero		1
	.type		_ZN34_INTERNAL_ba6545bb_4_k_cu_aedb4d364cuda3std6ranges3__45__cpo5ssizeE,@object
	.size		_ZN34_INTERNAL_ba6545bb_4_k_cu_aedb4d364cuda3std6ranges3__45__cpo5ssizeE,(_ZN34_INTERNAL_ba6545bb_4_k_cu_aedb4d366thrust24THRUST_300001_SM_1000_NS12placeholders2_3E - _ZN34_INTERNAL_ba6545bb_4_k_cu_aedb4d364cuda3std6ranges3__45__cpo5ssizeE)
_ZN34_INTERNAL_ba6545bb_4_k_cu_aedb4d364cuda3std6ranges3__45__cpo5ssizeE:
	.zero		1
	.type		_ZN34_INTERNAL_ba6545bb_4_k_cu_aedb4d366thrust24THRUST_300001_SM_1000_NS12placeholders2_3E,@object
	.size		_ZN34_INTERNAL_ba6545bb_4_k_cu_aedb4d366thrust24THRUST_300001_SM_1000_NS12placeholders2_3E,(_ZN34_INTERNAL_ba6545bb_4_k_cu_aedb4d364cuda3std3__45__cpo4cendE - _ZN34_INTERNAL_ba6545bb_4_k_cu_aedb4d366thrust24THRUST_300001_SM_1000_NS12placeholders2_3E)
_ZN34_INTERNAL_ba6545bb_4_k_cu_aedb4d366thrust24THRUST_300001_SM_1000_NS12placeholders2_3E:
	.zero		1
	.type		_ZN34_INTERNAL_ba6545bb_4_k_cu_aedb4d364cuda3std3__45__cpo4cendE,@object
	.size		_ZN34_INTERNAL_ba6545bb_4_k_cu_aedb4d364cuda3std3__45__cpo4cendE,(_ZN34_INTERNAL_ba6545bb_4_k_cu_aedb4d364cuda3std6ranges3__45__cpo4cendE - _ZN34_INTERNAL_ba6545bb_4_k_cu_aedb4d364cuda3std3__45__cpo4cendE)
_ZN34_INTERNAL_ba6545bb_4_k_cu_aedb4d364cuda3std3__45__cpo4cendE:
	.zero		1
	.type		_ZN34_INTERNAL_ba6545bb_4_k_cu_aedb4d364cuda3std6ranges3__45__cpo4cendE,@object
	.size		_ZN34_INTERNAL_ba6545bb_4_k_cu_aedb4d364cuda3std6ranges3__45__cpo4cendE,(_ZN34_INTERNAL_ba6545bb_4_k_cu_aedb4d366thrust24THRUST_300001_SM_1000_NS12placeholders2_7E - _ZN34_INTERNAL_ba6545bb_4_k_cu_aedb4d364cuda3std6ranges3__45__cpo4cendE)
_ZN34_INTERNAL_ba6545bb_4_k_cu_aedb4d364cuda3std6ranges3__45__cpo4cendE:
	.zero		1
	.type		_ZN34_INTERNAL_ba6545bb_4_k_cu_aedb4d366thrust24THRUST_300001_SM_1000_NS12placeholders2_7E,@object
	.size		_ZN34_INTERNAL_ba6545bb_4_k_cu_aedb4d366thrust24THRUST_300001_SM_1000_NS12placeholders2_7E,(_ZN34_INTERNAL_ba6545bb_4_k_cu_aedb4d364cuda3std3__45__cpo5crendE - _ZN34_INTERNAL_ba6545bb_4_k_cu_aedb4d366thrust24THRUST_300001_SM_1000_NS12placeholders2_7E)
_ZN34_INTERNAL_ba6545bb_4_k_cu_aedb4d366thrust24THRUST_300001_SM_1000_NS12placeholders2_7E:
	.zero		1
	.type		_ZN34_INTERNAL_ba6545bb_4_k_cu_aedb4d364cuda3std3__45__cpo5crendE,@object
	.size		_ZN34_INTERNAL_ba6545bb_4_k_cu_aedb4d364cuda3std3__45__cpo5crendE,(_ZN34_INTERNAL_ba6545bb_4_k_cu_aedb4d364cuda3std6ranges3__45__cpo4prevE - _ZN34_INTERNAL_ba6545bb_4_k_cu_aedb4d364cuda3std3__45__cpo5crendE)
_ZN34_INTERNAL_ba6545bb_4_k_cu_aedb4d364cuda3std3__45__cpo5crendE:
	.zero		1
	.type		_ZN34_INTERNAL_ba6545bb_4_k_cu_aedb4d364cuda3std6ranges3__45__cpo4prevE,@object
	.size		_ZN34_INTERNAL_ba6545bb_4_k_cu_aedb4d364cuda3std6ranges3__45__cpo4prevE,(_ZN34_INTERNAL_ba6545bb_4_k_cu_aedb4d364cuda3std6ranges3__45__cpo9iter_moveE - _ZN34_INTERNAL_ba6545bb_4_k_cu_aedb4d364cuda3std6ranges3__45__cpo4prevE)
_ZN34_INTERNAL_ba6545bb_4_k_cu_aedb4d364cuda3std6ranges3__45__cpo4prevE:
	.zero		1
	.type		_ZN34_INTERNAL_ba6545bb_4_k_cu_aedb4d364cuda3std6ranges3__45__cpo9iter_moveE,@object
	.size		_ZN34_INTERNAL_ba6545bb_4_k_cu_aedb4d364cuda3std6ranges3__45__cpo9iter_moveE,(_ZN34_INTERNAL_ba6545bb_4_k_cu_aedb4d366thrust24THRUST_300001_SM_1000_NS6system6detail10sequential3seqE - _ZN34_INTERNAL_ba6545bb_4_k_cu_aedb4d364cuda3std6ranges3__45__cpo9iter_moveE)
_ZN34_INTERNAL_ba6545bb_4_k_cu_aedb4d364cuda3std6ranges3__45__cpo9iter_moveE:
	.zero		1
	.type		_ZN34_INTERNAL_ba6545bb_4_k_cu_aedb4d366thrust24THRUST_300001_SM_1000_NS6system6detail10sequential3seqE,@object
	.size		_ZN34_INTERNAL_ba6545bb_4_k_cu_aedb4d366thrust24THRUST_300001_SM_1000_NS6system6detail10sequential3seqE,(_ZN34_INTERNAL_ba6545bb_4_k_cu_aedb4d366thrust24THRUST_300001_SM_1000_NS12placeholders2_9E - _ZN34_INTERNAL_ba6545bb_4_k_cu_aedb4d366thrust24THRUST_300001_SM_1000_NS6system6detail10sequential3seqE)
_ZN34_INTERNAL_ba6545bb_4_k_cu_aedb4d366thrust24THRUST_300001_SM_1000_NS6system6detail10sequential3seqE:
	.zero		1
	.type		_ZN34_INTERNAL_ba6545bb_4_k_cu_aedb4d366thrust24THRUST_300001_SM_1000_NS12placeholders2_9E,@object
	.size		_ZN34_INTERNAL_ba6545bb_4_k_cu_aedb4d366thrust24THRUST_300001_SM_1000_NS12placeholders2_9E,(_ZN34_INTERNAL_ba6545bb_4_k_cu_aedb4d364cuda3std3__419piecewise_constructE - _ZN34_INTERNAL_ba6545bb_4_k_cu_aedb4d366thrust24THRUST_300001_SM_1000_NS12placeholders2_9E)
_ZN34_INTERNAL_ba6545bb_4_k_cu_aedb4d366thrust24THRUST_300001_SM_1000_NS12placeholders2_9E:
	.zero		1
	.type		_ZN34_INTERNAL_ba6545bb_4_k_cu_aedb4d364cuda3std3__419piecewise_constructE,@object
	.size		_ZN34_INTERNAL_ba6545bb_4_k_cu_aedb4d364cuda3std3__419piecewise_constructE,(_ZN34_INTERNAL_ba6545bb_4_k_cu_aedb4d364cuda3std6ranges3__45__cpo5cdataE - _ZN34_INTERNAL_ba6545bb_4_k_cu_aedb4d364cuda3std3__419piecewise_constructE)
_ZN34_INTERNAL_ba6545bb_4_k_cu_aedb4d364cuda3std3__419piecewise_constructE:
	.zero		1
	.type		_ZN34_INTERNAL_ba6545bb_4_k_cu_aedb4d364cuda3std6ranges3__45__cpo5cdataE,@object
	.size		_ZN34_INTERNAL_ba6545bb_4_k_cu_aedb4d364cuda3std6ranges3__45__cpo5cdataE,(_ZN34_INTERNAL_ba6545bb_4_k_cu_aedb4d366thrust24THRUST_300001_SM_1000_NS12placeholders2_1E - _ZN34_INTERNAL_ba6545bb_4_k_cu_aedb4d364cuda3std6ranges3__45__cpo5cdataE)
_ZN34_INTERNAL_ba6545bb_4_k_cu_aedb4d364cuda3std6ranges3__45__cpo5cdataE:
	.zero		1
	.type		_ZN34_INTERNAL_ba6545bb_4_k_cu_aedb4d366thrust24THRUST_300001_SM_1000_NS12placeholders2_1E,@object
	.size		_ZN34_INTERNAL_ba6545bb_4_k_cu_aedb4d366thrust24THRUST_300001_SM_1000_NS12placeholders2_1E,(_ZN34_INTERNAL_ba6545bb_4_k_cu_aedb4d364cuda3std3__45__cpo3endE - _ZN34_INTERNAL_ba6545bb_4_k_cu_aedb4d366thrust24THRUST_300001_SM_1000_NS12placeholders2_1E)
_ZN34_INTERNAL_ba6545bb_4_k_cu_aedb4d366thrust24THRUST_300001_SM_1000_NS12placeholders2_1E:
	.zero		1
	.type		_ZN34_INTERNAL_ba6545bb_4_k_cu_aedb4d364cuda3std3__45__cpo3endE,@object
	.size		_ZN34_INTERNAL_ba6545bb_4_k_cu_aedb4d364cuda3std3__45__cpo3endE,(_ZN34_INTERNAL_ba6545bb_4_k_cu_aedb4d364cuda3std6ranges3__45__cpo3endE - _ZN34_INTERNAL_ba6545bb_4_k_cu_aedb4d364cuda3std3__45__cpo3endE)
_ZN34_INTERNAL_ba6545bb_4_k_cu_aedb4d364cuda3std3__45__cpo3endE:
	.zero		1
	.type		_ZN34_INTERNAL_ba6545bb_4_k_cu_aedb4d364cuda3std6ranges3__45__cpo3endE,@object
	.size		_ZN34_INTERNAL_ba6545bb_4_k_cu_aedb4d364cuda3std6ranges3__45__cpo3endE,(_ZN34_INTERNAL_ba6545bb_4_k_cu_aedb4d366thrust24THRUST_300001_SM_1000_NS12placeholders2_5E - _ZN34_INTERNAL_ba6545bb_4_k_cu_aedb4d364cuda3std6ranges3__45__cpo3endE)
_ZN34_INTERNAL_ba6545bb_4_k_cu_aedb4d364cuda3std6ranges3__45__cpo3endE:
	.zero		1
	.type		_ZN34_INTERNAL_ba6545bb_4_k_cu_aedb4d366thrust24THRUST_300001_SM_1000_NS12placeholders2_5E,@object
	.size		_ZN34_INTERNAL_ba6545bb_4_k_cu_aedb4d366thrust24THRUST_300001_SM_1000_NS12placeholders2_5E,(_ZN34_INTERNAL_ba6545bb_4_k_cu_aedb4d364cuda3std3__45__cpo4rendE - _ZN34_INTERNAL_ba6545bb_4_k_cu_aedb4d366thrust24THRUST_300001_SM_1000_NS12placeholders2_5E)
_ZN34_INTERNAL_ba6545bb_4_k_cu_aedb4d366thrust24THRUST_300001_SM_1000_NS12placeholders2_5E:
	.zero		1
	.type		_ZN34_INTERNAL_ba6545bb_4_k_cu_aedb4d364cuda3std3__45__cpo4rendE,@object
	.size		_ZN34_INTERNAL_ba6545bb_4_k_cu_aedb4d364cuda3std3__45__cpo4rendE,(_ZN34_INTERNAL_ba6545bb_4_k_cu_aedb4d364cuda3std6ranges3__45__cpo9iter_swapE - _ZN34_INTERNAL_ba6545bb_4_k_cu_aedb4d364cuda3std3__45__cpo4rendE)
_ZN34_INTERNAL_ba6545bb_4_k_cu_aedb4d364cuda3std3__45__cpo4rendE:
	.zero		1
	.type		_ZN34_INTERNAL_ba6545bb_4_k_cu_aedb4d364cuda3std6ranges3__45__cpo9iter_swapE,@object
	.size		_ZN34_INTERNAL_ba6545bb_4_k_cu_aedb4d364cuda3std6ranges3__45__cpo9iter_swapE,(_ZN34_INTERNAL_ba6545bb_4_k_cu_aedb4d364cuda3std3__48unexpectE - _ZN34_INTERNAL_ba6545bb_4_k_cu_aedb4d364cuda3std6ranges3__45__cpo9iter_swapE)
_ZN34_INTERNAL_ba6545bb_4_k_cu_aedb4d364cuda3std6ranges3__45__cpo9iter_swapE:
	.zero		1
	.type		_ZN34_INTERNAL_ba6545bb_4_k_cu_aedb4d364cuda3std3__48unexpectE,@object
	.size		_ZN34_INTERNAL_ba6545bb_4_k_cu_aedb4d364cuda3std3__48unexpectE,(_ZN34_INTERNAL_ba6545bb_4_k_cu_aedb4d366thrust24THRUST_300001_SM_1000_NS8cuda_cub3parE - _ZN34_INTERNAL_ba6545bb_4_k_cu_aedb4d364cuda3std3__48unexpectE)
_ZN34_INTERNAL_ba6545bb_4_k_cu_aedb4d364cuda3std3__48unexpectE:
	.zero		1
	.type		_ZN34_INTERNAL_ba6545bb_4_k_cu_aedb4d366thrust24THRUST_300001_SM_1000_NS8cuda_cub3parE,@object
	.size		_ZN34_INTERNAL_ba6545bb_4_k_cu_aedb4d366thrust24THRUST_300001_SM_1000_NS8cuda_cub3parE,(.L_29 - _ZN34_INTERNAL_ba6545bb_4_k_cu_aedb4d366thrust24THRUST_300001_SM_1000_NS8cuda_cub3parE)
_ZN34_INTERNAL_ba6545bb_4_k_cu_aedb4d366thrust24THRUST_300001_SM_1000_NS8cuda_cub3parE:
	.zero		1
.L_29:


//--------------------- .nv.shared._ZN3cub18CUB_300001_SM_10006detail6reduce18DeviceReduceKernelINS2_10policy_hubIiyN4cuda3__47maximumIiEEE10Policy1000EN6thrust24THRUST_300001_SM_1000_NS6detail15normal_iteratorINSC_10device_ptrIiEEEEyS8_iNS5_3std3__410__identityEEEvT0_PT3_T1_NS0_13GridEvenShareISO_EET2_T4_ --------------------------
	.section	.nv.shared._ZN3cub18CUB_300001_SM_10006detail6reduce18DeviceReduceKernelINS2_10policy_hubIiyN4cuda3__47maximumIiEEE10Policy1000EN6thrust24THRUST_300001_SM_1000_NS6detail15normal_iteratorINSC_10device_ptrIiEEEEyS8_iNS5_3std3__410__identityEEEvT0_PT3_T1_NS0_13GridEvenShareISO_EET2_T4_,"aw",@nobits
	.sectionflags	@""
	.align	4
.nv.shared._ZN3cub18CUB_300001_SM_10006detail6reduce18DeviceReduceKernelINS2_10policy_hubIiyN4cuda3__47maximumIiEEE10Policy1000EN6thrust24THRUST_300001_SM_1000_NS6detail15normal_iteratorINSC_10device_ptrIiEEEEyS8_iNS5_3std3__410__identityEEEvT0_PT3_T1_NS0_13GridEvenShareISO_EET2_T4_:
	.zero		1068


//--------------------- .nv.shared._ZN3cub18CUB_300001_SM_10006detail6reduce28DeviceReduceSingleTileKernelINS2_10policy_hubIiyN4cuda3__47maximumIiEEE10Policy1000EN6thrust24THRUST_300001_SM_1000_NS6detail15normal_iteratorINSC_10device_ptrIiEEEEPiyS8_iiNS5_3std3__410__identityEEEvT0_T1_T2_T3_T4_T6_ --------------------------
	.section	.nv.shared._ZN3cub18CUB_300001_SM_10006detail6reduce28DeviceReduceSingleTileKernelINS2_10policy_hubIiyN4cuda3__47maximumIiEEE10Policy1000EN6thrust24THRUST_300001_SM_1000_NS6detail15normal_iteratorINSC_10device_ptrIiEEEEPiyS8_iiNS5_3std3__410__identityEEEvT0_T1_T2_T3_T4_T6_,"aw",@nobits
	.sectionflags	@""
	.align	4
.nv.shared._ZN3cub18CUB_300001_SM_10006detail6reduce28DeviceReduceSingleTileKernelINS2_10policy_hubIiyN4cuda3__47maximumIiEEE10Policy1000EN6thrust24THRUST_300001_SM_1000_NS6detail15normal_iteratorINSC_10device_ptrIiEEEEPiyS8_iiNS5_3std3__410__identityEEEvT0_T1_T2_T3_T4_T6_:
	.zero		1068


//--------------------- .nv.shared._ZN3cub18CUB_300001_SM_10006detail6reduce28DeviceReduceSingleTileKernelINS2_10policy_hubIijN4cuda3__47maximumIiEEE10Policy1000EPiSB_iS8_iiNS5_3std3__410__identityEEEvT0_T1_T2_T3_T4_T6_ --------------------------
	.section	.nv.shared._ZN3cub18CUB_300001_SM_10006detail6reduce28DeviceReduceSingleTileKernelINS2_10policy_hubIijN4cuda3__47maximumIiEEE10Policy1000EPiSB_iS8_iiNS5_3std3__410__identityEEEvT0_T1_T2_T3_T4_T6_,"aw",@nobits
	.sectionflags	@""
	.align	4
.nv.shared._ZN3cub18CUB_300001_SM_10006detail6reduce28DeviceReduceSingleTileKernelINS2_10policy_hubIijN4cuda3__47maximumIiEEE10Policy1000EPiSB_iS8_iiNS5_3std3__410__identityEEEvT0_T1_T2_T3_T4_T6_:
	.zero		1068


//--------------------- .nv.shared._ZN3cub18CUB_300001_SM_10006detail6reduce18DeviceReduceKernelINS2_10policy_hubIijN4cuda3__47maximumIiEEE10Policy1000EN6thrust24THRUST_300001_SM_1000_NS6detail15normal_iteratorINSC_10device_ptrIiEEEEjS8_iNS5_3std3__410__identityEEEvT0_PT3_T1_NS0_13GridEvenShareISO_EET2_T4_ --------------------------
	.section	.nv.shared._ZN3cub18CUB_300001_SM_10006detail6reduce18DeviceReduceKernelINS2_10policy_hubIijN4cuda3__47maximumIiEEE10Policy1000EN6thrust24THRUST_300001_SM_1000_NS6detail15normal_iteratorINSC_10device_ptrIiEEEEjS8_iNS5_3std3__410__identityEEEvT0_PT3_T1_NS0_13GridEvenShareISO_EET2_T4_,"aw",@nobits
	.sectionflags	@""
	.align	4
.nv.shared._ZN3cub18CUB_300001_SM_10006detail6reduce18DeviceReduceKernelINS2_10policy_hubIijN4cuda3__47maximumIiEEE10Policy1000EN6thrust24THRUST_300001_SM_1000_NS6detail15normal_iteratorINSC_10device_ptrIiEEEEjS8_iNS5_3std3__410__identityEEEvT0_PT3_T1_NS0_13GridEvenShareISO_EET2_T4_:
	.zero		1068


//--------------------- .nv.shared._ZN3cub18CUB_300001_SM_10006detail6reduce28DeviceReduceSingleTileKernelINS2_10policy_hubIijN4cuda3__47maximumIiEEE10Policy1000EN6thrust24THRUST_300001_SM_1000_NS6detail15normal_iteratorINSC_10device_ptrIiEEEEPijS8_iiNS5_3std3__410__identityEEEvT0_T1_T2_T3_T4_T6_ --------------------------
	.section	.nv.shared._ZN3cub18CUB_300001_SM_10006detail6reduce28DeviceReduceSingleTileKernelINS2_10policy_hubIijN4cuda3__47maximumIiEEE10Policy1000EN6thrust24THRUST_300001_SM_1000_NS6detail15normal_iteratorINSC_10device_ptrIiEEEEPijS8_iiNS5_3std3__410__identityEEEvT0_T1_T2_T3_T4_T6_,"aw",@nobits
	.sectionflags	@""
	.align	4
.nv.shared._ZN3cub18CUB_300001_SM_10006detail6reduce28DeviceReduceSingleTileKernelINS2_10policy_hubIijN4cuda3__47maximumIiEEE10Policy1000EN6thrust24THRUST_300001_SM_1000_NS6detail15normal_iteratorINSC_10device_ptrIiEEEEPijS8_iiNS5_3std3__410__identityEEEvT0_T1_T2_T3_T4_T6_:
	.zero		1068


//--------------------- .nv.constant0._ZN3cub18CUB_300001_SM_10006detail6reduce28DeviceReduceSingleTileKernelINS2_10policy_hubIiyN4cuda3__47maximumIiEEE10Policy1000EPiSB_iS8_iiNS5_3std3__410__identityEEEvT0_T1_T2_T3_T4_T6_ --------------------------
	.section	.nv.constant0._ZN3cub18CUB_300001_SM_10006detail6reduce28DeviceReduceSingleTileKernelINS2_10policy_hubIiyN4cuda3__47maximumIiEEE10Policy1000EPiSB_iS8_iiNS5_3std3__410__identityEEEvT0_T1_T2_T3_T4_T6_,"a",@progbits
	.sectionflags	@""
	.align	4
.nv.constant0._ZN3cub18CUB_300001_SM_10006detail6reduce28DeviceReduceSingleTileKernelINS2_10policy_hubIiyN4cuda3__47maximumIiEEE10Policy1000EPiSB_iS8_iiNS5_3std3__410__identityEEEvT0_T1_T2_T3_T4_T6_:
	.zero		925


//--------------------- .nv.constant0._ZN3cub18CUB_300001_SM_10006detail6reduce18DeviceReduceKernelINS2_10policy_hubIiyN4cuda3__47maximumIiEEE10Policy1000EN6thrust24THRUST_300001_SM_1000_NS6detail15normal_iteratorINSC_10device_ptrIiEEEEyS8_iNS5_3std3__410__identityEEEvT0_PT3_T1_NS0_13GridEvenShareISO_EET2_T4_ --------------------------
	.section	.nv.constant0._ZN3cub18CUB_300001_SM_10006detail6reduce18DeviceReduceKernelINS2_10policy_hubIiyN4cuda3__47maximumIiEEE10Policy1000EN6thrust24THRUST_300001_SM_1000_NS6detail15normal_iteratorINSC_10device_ptrIiEEEEyS8_iNS5_3std3__410__identityEEEvT0_PT3_T1_NS0_13GridEvenShareISO_EET2_T4_,"a",@progbits
	.sectionflags	@""
	.align	4
.nv.constant0._ZN3cub18CUB_300001_SM_10006detail6reduce18DeviceReduceKernelINS2_10policy_hubIiyN4cuda3__47maximumIiEEE10Policy1000EN6thrust24THRUST_300001_SM_1000_NS6detail15normal_iteratorINSC_10device_ptrIiEEEEyS8_iNS5_3std3__410__identityEEEvT0_PT3_T1_NS0_13GridEvenShareISO_EET2_T4_:
	.zero		994


//--------------------- .nv.constant0._ZN3cub18CUB_300001_SM_10006detail6reduce28DeviceReduceSingleTileKernelINS2_10policy_hubIiyN4cuda3__47maximumIiEEE10Policy1000EN6thrust24THRUST_300001_SM_1000_NS6detail15normal_iteratorINSC_10device_ptrIiEEEEPiyS8_iiNS5_3std3__410__identityEEEvT0_T1_T2_T3_T4_T6_ --------------------------
	.section	.nv.constant0._ZN3cub18CUB_300001_SM_10006detail6reduce28DeviceReduceSingleTileKernelINS2_10policy_hubIiyN4cuda3__47maximumIiEEE10Policy1000EN6thrust24THRUST_300001_SM_1000_NS6detail15normal_iteratorINSC_10device_ptrIiEEEEPiyS8_iiNS5_3std3__410__identityEEEvT0_T1_T2_T3_T4_T6_,"a",@progbits
	.sectionflags	@""
	.align	4
.nv.constant0._ZN3cub18CUB_300001_SM_10006detail6reduce28DeviceReduceSingleTileKernelINS2_10policy_hubIiyN4cuda3__47maximumIiEEE10Policy1000EN6thrust24THRUST_300001_SM_1000_NS6detail15normal_iteratorINSC_10device_ptrIiEEEEPiyS8_iiNS5_3std3__410__identityEEEvT0_T1_T2_T3_T4_T6_:
	.zero		929


//--------------------- .nv.constant0._ZN3cub18CUB_300001_SM_10006detail6reduce28DeviceReduceSingleTileKernelINS2_10policy_hubIijN4cuda3__47maximumIiEEE10Policy1000EPiSB_iS8_iiNS5_3std3__410__identityEEEvT0_T1_T2_T3_T4_T6_ --------------------------
	.section	.nv.constant0._ZN3cub18CUB_300001_SM_10006detail6reduce28DeviceReduceSingleTileKernelINS2_10policy_hubIijN4cuda3__47maximumIiEEE10Policy1000EPiSB_iS8_iiNS5_3std3__410__identityEEEvT0_T1_T2_T3_T4_T6_,"a",@progbits
	.sectionflags	@""
	.align	4
.nv.constant0._ZN3cub18CUB_300001_SM_10006detail6reduce28DeviceReduceSingleTileKernelINS2_10policy_hubIijN4cuda3__47maximumIiEEE10Policy1000EPiSB_iS8_iiNS5_3std3__410__identityEEEvT0_T1_T2_T3_T4_T6_:
	.zero		925


//--------------------- .nv.constant0._ZN3cub18CUB_300001_SM_10006detail6reduce18DeviceReduceKernelINS2_10policy_hubIijN4cuda3__47maximumIiEEE10Policy1000EN6thrust24THRUST_300001_SM_1000_NS6detail15normal_iteratorINSC_10device_ptrIiEEEEjS8_iNS5_3std3__410__identityEEEvT0_PT3_T1_NS0_13GridEvenShareISO_EET2_T4_ --------------------------
	.section	.nv.constant0._ZN3cub18CUB_300001_SM_10006detail6reduce18DeviceReduceKernelINS2_10policy_hubIijN4cuda3__47maximumIiEEE10Policy1000EN6thrust24THRUST_300001_SM_1000_NS6detail15normal_iteratorINSC_10device_ptrIiEEEEjS8_iNS5_3std3__410__identityEEEvT0_PT3_T1_NS0_13GridEvenShareISO_EET2_T4_,"a",@progbits
	.sectionflags	@""
	.align	4
.nv.constant0._ZN3cub18CUB_300001_SM_10006detail6reduce18DeviceReduceKernelINS2_10policy_hubIijN4cuda3__47maximumIiEEE10Policy1000EN6thrust24THRUST_300001_SM_1000_NS6detail15normal_iteratorINSC_10device_ptrIiEEEEjS8_iNS5_3std3__410__identityEEEvT0_PT3_T1_NS0_13GridEvenShareISO_EET2_T4_:
	.zero		958


//--------------------- .nv.constant0._ZN3cub18CUB_300001_SM_10006detail6reduce28DeviceReduceSingleTileKernelINS2_10policy_hubIijN4cuda3__47maximumIiEEE10Policy1000EN6thrust24THRUST_300001_SM_1000_NS6detail15normal_iteratorINSC_10device_ptrIiEEEEPijS8_iiNS5_3std3__410__identityEEEvT0_T1_T2_T3_T4_T6_ --------------------------
	.section	.nv.constant0._ZN3cub18CUB_300001_SM_10006detail6reduce28DeviceReduceSingleTileKernelINS2_10policy_hubIijN4cuda3__47maximumIiEEE10Policy1000EN6thrust24THRUST_300001_SM_1000_NS6detail15normal_iteratorINSC_10device_ptrIiEEEEPijS8_iiNS5_3std3__410__identityEEEvT0_T1_T2_T3_T4_T6_,"a",@progbits
	.sectionflags	@""
	.align	4
.nv.constant0._ZN3cub18CUB_300001_SM_10006detail6reduce28DeviceReduceSingleTileKernelINS2_10policy_hubIijN4cuda3__47maximumIiEEE10Policy1000EN6thrust24THRUST_300001_SM_1000_NS6detail15normal_iteratorINSC_10device_ptrIiEEEEPijS8_iiNS5_3std3__410__identityEEEvT0_T1_T2_T3_T4_T6_:
	.zero		925


//--------------------- .nv.constant0._ZN3cub18CUB_300001_SM_10006detail9transform16transform_kernelINS2_10policy_hubILb1EN4cuda3std3__45tupleIJN6thrust24THRUST_300001_SM_1000_NS12zip_iteratorINS8_IJNSA_17counting_iteratorIiNSA_11use_defaultESD_SD_EESE_EEEEEEEEE10policy1000El16knapsack_functorNSA_6detail15normal_iteratorINSA_10device_ptrIiEEEEJSG_EEEvT0_iT1_T2_DpNS2_10kernel_argIT3_EE --------------------------
	.section	.nv.constant0._ZN3cub18CUB_300001_SM_10006detail9transform16transform_kernelINS2_10policy_hubILb1EN4cuda3std3__45tupleIJN6thrust24THRUST_300001_SM_1000_NS12zip_iteratorINS8_IJNSA_17counting_iteratorIiNSA_11use_defaultESD_SD_EESE_EEEEEEEEE10policy1000El16knapsack_functorNSA_6detail15normal_iteratorINSA_10device_ptrIiEEEEJSG_EEEvT0_iT1_T2_DpNS2_10kernel_argIT3_EE,"a",@progbits
	.sectionflags	@""
	.align	4
.nv.constant0._ZN3cub18CUB_300001_SM_10006detail9transform16transform_kernelINS2_10policy_hubILb1EN4cuda3std3__45tupleIJN6thrust24THRUST_300001_SM_1000_NS12zip_iteratorINS8_IJNSA_17counting_iteratorIiNSA_11use_defaultESD_SD_EESE_EEEEEEEEE10policy1000El16knapsack_functorNSA_6detail15normal_iteratorINSA_10device_ptrIiEEEEJSG_EEEvT0_iT1_T2_DpNS2_10kernel_argIT3_EE:
	.zero		984


//--------------------- .nv.constant0._ZN3cub18CUB_300001_SM_10006detail9transform16transform_kernelINS2_10policy_hubILb1EN4cuda3std3__45tupleIJN6thrust24THRUST_300001_SM_1000_NS12zip_iteratorINS8_IJNSA_17counting_iteratorIiNSA_11use_defaultESD_SD_EESE_EEEEEEEEE10policy1000Ei16knapsack_functorNSA_6detail15normal_iteratorINSA_10device_ptrIiEEEEJSG_EEEvT0_iT1_T2_DpNS2_10kernel_argIT3_EE --------------------------
	.section	.nv.constant0._ZN3cub18CUB_300001_SM_10006detail9transform16transform_kernelINS2_10policy_hubILb1EN4cuda3std3__45tupleIJN6thrust24THRUST_300001_SM_1000_NS12zip_iteratorINS8_IJNSA_17counting_iteratorIiNSA_11use_defaultESD_SD_EESE_EEEEEEEEE10policy1000Ei16knapsack_functorNSA_6detail15normal_iteratorINSA_10device_ptrIiEEEEJSG_EEEvT0_iT1_T2_DpNS2_10kernel_argIT3_EE,"a",@progbits
	.sectionflags	@""
	.align	4
.nv.constant0._ZN3cub18CUB_300001_SM_10006detail9transform16transform_kernelINS2_10policy_hubILb1EN4cuda3std3__45tupleIJN6thrust24THRUST_300001_SM_1000_NS12zip_iteratorINS8_IJNSA_17counting_iteratorIiNSA_11use_defaultESD_SD_EESE_EEEEEEEEE10policy1000Ei16knapsack_functorNSA_6detail15normal_iteratorINSA_10device_ptrIiEEEEJSG_EEEvT0_iT1_T2_DpNS2_10kernel_argIT3_EE:
	.zero		976


//--------------------- .nv.constant0._ZN3cub18CUB_300001_SM_10006detail8for_each13static_kernelINS2_12policy_hub_t12policy_500_tEmN6thrust24THRUST_300001_SM_1000_NS8cuda_cub20__uninitialized_fill7functorINS7_10device_ptrIiEEiEEEEvT0_T1_ --------------------------
	.section	.nv.constant0._ZN3cub18CUB_300001_SM_10006detail8for_each13static_kernelINS2_12policy_hub_t12policy_500_tEmN6thrust24THRUST_300001_SM_1000_NS8cuda_cub20__uninitialized_fill7functorINS7_10device_ptrIiEEiEEEEvT0_T1_,"a",@progbits
	.sectionflags	@""
	.align	4
.nv.constant0._ZN3cub18CUB_300001_SM_10006detail8for_each13static_kernelINS2_12policy_hub_t12policy_500_tEmN6thrust24THRUST_300001_SM_1000_NS8cuda_cub20__uninitialized_fill7functorINS7_10device_ptrIiEEiEEEEvT0_T1_:
	.zero		920


//--------------------- .nv.constant0._ZN3cub18CUB_300001_SM_10006detail11EmptyKernelIvEEvv --------------------------
	.section	.nv.constant0._ZN3cub18CUB_300001_SM_10006detail11EmptyKernelIvEEvv,"a",@progbits
	.sectionflags	@""
	.align	4
.nv.constant0._ZN3cub18CUB_300001_SM_10006detail11EmptyKernelIvEEvv:
	.zero		896


//--------------------- SYMBOLS --------------------------

	.type		.nv.reservedSmem.offset0,@object
	.size		.nv.reservedSmem.offset0,0x4
	.type		.nv.reservedSmem.cap,@object
	.size		.nv.reservedSmem.cap,0x4
